	.target	sm_90a

	.elftype	@"ET_EXEC"


//--------------------- .note.nv.tkinfo           --------------------------
	.section	.note.nv.tkinfo,"",@"SHT_NOTE"
	.sectionflags	@"SHF_NOTE_NV_TKINFO"
	.tkinfo
        /*0018*/ 	.word	0x00000002
        /*0030*/ 	.string	""
        /*0030*/ 	.string	"ptxas"
        /*0030*/ 	.string	"Cuda compilation tools, release 13.0, V13.0.88"
        /*0030*/ 	.string	"Build cuda_13.0.r13.0/compiler.36424714_0"
        /*0030*/ 	.string	"-arch sm_90a -m 64 "



//--------------------- .note.nv.cuinfo           --------------------------
	.section	.note.nv.cuinfo,"",@"SHT_NOTE"
	.sectionflags	@"SHF_NOTE_NV_CUINFO"
        /*0018*/ 	.short	0x0002
        /*001a*/ 	.short	0x005a
        /*001c*/ 	.short	0x0082
	.zero		2


//--------------------- .nv.info                  --------------------------
	.section	.nv.info,"",@"SHT_CUDA_INFO"
	.align	4


	//----- nvinfo : EIATTR_REGCOUNT
	.align		4
        /*0000*/ 	.byte	0x04, 0x2f
        /*0002*/ 	.short	(.L_12 - .L_11)
	.align		4
.L_11:
        /*0004*/ 	.word	index@(_ZN7cutlass13device_kernelINS_4gemm6kernel13GemmUniversalIN4cute5tupleIJiiiiEEENS1_10collective13CollectiveMmaINS1_37MainloopSm90TmaGmmaWarpSpecializedFP8ILi8ENS5_IJNS4_1CILi1EEESB_SB_EEENS1_35KernelTmaWarpSpecializedCooperativeEEENS5_IJNSA_ILi512EEENSA_ILi384EEENSA_ILi32EEEEEENS_12float_e4m3_tENS5_IJlSB_lEEESJ_SK_NS4_8TiledMMAINS4_8MMA_AtomIJNS4_4SM904GMMA31MMA_64x192x32_F32E4M3E4M3_SS_TNILNSO_7ScaleInE1ELSQ_1EEEEEENS4_6LayoutINS5_IJNSA_ILi2EEESB_SB_EEENS5_IJSB_NSA_ILi0EEESW_EEEEENS5_IJNS4_10UnderscoreESZ_SZ_EEEEENS4_13SM90_TMA_LOADENS4_14ComposedLayoutINS4_7SwizzleILi1ELi4ELi3EEENS4_18smem_ptr_flag_bitsILi8EEENST_INS5_IJNSA_ILi8EEESH_EEENS5_IJSH_SB_EEEEEEEvNS4_8identityES12_S1C_vS1D_EENS_8epilogue10collective6detail29Sm90TmaWarpSpecializedAdapterINS1G_15DefaultEpilogueISJ_SK_SK_NS1F_6thread17LinearCombinationISJ_Li1EffLNS1K_9ScaleType4KindE0ELNS_15FloatRoundStyleE2ESJ_EENS1_15EpilogueDefaultEEEEEvvEEEEvNT_6ParamsE)
        /*0008*/ 	.word	0x000000a8


	//----- nvinfo : EIATTR_FRAME_SIZE
	.align		4
.L_12:
        /*000c*/ 	.byte	0x04, 0x11
        /*000e*/ 	.short	(.L_14 - .L_13)
	.align		4
.L_13:
        /*0010*/ 	.word	index@(_ZN7cutlass13device_kernelINS_4gemm6kernel13GemmUniversalIN4cute5tupleIJiiiiEEENS1_10collective13CollectiveMmaINS1_37MainloopSm90TmaGmmaWarpSpecializedFP8ILi8ENS5_IJNS4_1CILi1EEESB_SB_EEENS1_35KernelTmaWarpSpecializedCooperativeEEENS5_IJNSA_ILi512EEENSA_ILi384EEENSA_ILi32EEEEEENS_12float_e4m3_tENS5_IJlSB_lEEESJ_SK_NS4_8TiledMMAINS4_8MMA_AtomIJNS4_4SM904GMMA31MMA_64x192x32_F32E4M3E4M3_SS_TNILNSO_7ScaleInE1ELSQ_1EEEEEENS4_6LayoutINS5_IJNSA_ILi2EEESB_SB_EEENS5_IJSB_NSA_ILi0EEESW_EEEEENS5_IJNS4_10UnderscoreESZ_SZ_EEEEENS4_13SM90_TMA_LOADENS4_14ComposedLayoutINS4_7SwizzleILi1ELi4ELi3EEENS4_18smem_ptr_flag_bitsILi8EEENST_INS5_IJNSA_ILi8EEESH_EEENS5_IJSH_SB_EEEEEEEvNS4_8identityES12_S1C_vS1D_EENS_8epilogue10collective6detail29Sm90TmaWarpSpecializedAdapterINS1G_15DefaultEpilogueISJ_SK_SK_NS1F_6thread17LinearCombinationISJ_Li1EffLNS1K_9ScaleType4KindE0ELNS_15FloatRoundStyleE2ESJ_EENS1_15EpilogueDefaultEEEEEvvEEEEvNT_6ParamsE)
        /*0014*/ 	.word	0x00001d98


	//----- nvinfo : EIATTR_MIN_STACK_SIZE
	.align		4
.L_14:
        /*0018*/ 	.byte	0x04, 0x12
        /*001a*/ 	.short	(.L_16 - .L_15)
	.align		4
.L_15:
        /*001c*/ 	.word	index@(_ZN7cutlass13device_kernelINS_4gemm6kernel13GemmUniversalIN4cute5tupleIJiiiiEEENS1_10collective13CollectiveMmaINS1_37MainloopSm90TmaGmmaWarpSpecializedFP8ILi8ENS5_IJNS4_1CILi1EEESB_SB_EEENS1_35KernelTmaWarpSpecializedCooperativeEEENS5_IJNSA_ILi512EEENSA_ILi384EEENSA_ILi32EEEEEENS_12float_e4m3_tENS5_IJlSB_lEEESJ_SK_NS4_8TiledMMAINS4_8MMA_AtomIJNS4_4SM904GMMA31MMA_64x192x32_F32E4M3E4M3_SS_TNILNSO_7ScaleInE1ELSQ_1EEEEEENS4_6LayoutINS5_IJNSA_ILi2EEESB_SB_EEENS5_IJSB_NSA_ILi0EEESW_EEEEENS5_IJNS4_10UnderscoreESZ_SZ_EEEEENS4_13SM90_TMA_LOADENS4_14ComposedLayoutINS4_7SwizzleILi1ELi4ELi3EEENS4_18smem_ptr_flag_bitsILi8EEENST_INS5_IJNSA_ILi8EEESH_EEENS5_IJSH_SB_EEEEEEEvNS4_8identityES12_S1C_vS1D_EENS_8epilogue10collective6detail29Sm90TmaWarpSpecializedAdapterINS1G_15DefaultEpilogueISJ_SK_SK_NS1F_6thread17LinearCombinationISJ_Li1EffLNS1K_9ScaleType4KindE0ELNS_15FloatRoundStyleE2ESJ_EENS1_15EpilogueDefaultEEEEEvvEEEEvNT_6ParamsE)
        /*0020*/ 	.word	0x00001d98
.L_16:


//--------------------- .nv.compat                --------------------------
	.section	.nv.compat,"",@"SHT_CUDA_COMPAT_INFO"
	.align	4
        /*0000*/ 	.byte	0x02, 0x09, 0x01, 0x00, 0x02, 0x02, 0x04, 0x00, 0x02, 0x05, 0x05, 0x00, 0x03, 0x07, 0x01, 0x01
        /*0010*/ 	.byte	0x02, 0x03, 0x01, 0x00, 0x02, 0x06, 0x01, 0x00, 0x04, 0x0b, 0x08, 0x00, 0x00, 0x00, 0x00, 0x00
        /*0020*/ 	.byte	0x00, 0x00, 0x00, 0x00


//--------------------- .nv.info._ZN7cutlass13device_kernelINS_4gemm6kernel13GemmUniversalIN4cute5tupleIJiiiiEEENS1_10collective13CollectiveMmaINS1_37MainloopSm90TmaGmmaWarpSpecializedFP8ILi8ENS5_IJNS4_1CILi1EEESB_SB_EEENS1_35KernelTmaWarpSpecializedCooperativeEEENS5_IJNSA_ILi512EEENSA_ILi384EEENSA_ILi32EEEEEENS_12float_e4m3_tENS5_IJlSB_lEEESJ_SK_NS4_8TiledMMAINS4_8MMA_AtomIJNS4_4SM904GMMA31MMA_64x192x32_F32E4M3E4M3_SS_TNILNSO_7ScaleInE1ELSQ_1EEEEEENS4_6LayoutINS5_IJNSA_ILi2EEESB_SB_EEENS5_IJSB_NSA_ILi0EEESW_EEEEENS5_IJNS4_10UnderscoreESZ_SZ_EEEEENS4_13SM90_TMA_LOADENS4_14ComposedLayoutINS4_7SwizzleILi1ELi4ELi3EEENS4_18smem_ptr_flag_bitsILi8EEENST_INS5_IJNSA_ILi8EEESH_EEENS5_IJSH_SB_EEEEEEEvNS4_8identityES12_S1C_vS1D_EENS_8epilogue10collective6detail29Sm90TmaWarpSpecializedAdapterINS1G_15DefaultEpilogueISJ_SK_SK_NS1F_6thread17LinearCombinationISJ_Li1EffLNS1K_9ScaleType4KindE0ELNS_15FloatRoundStyleE2ESJ_EENS1_15EpilogueDefaultEEEEEvvEEEEvNT_6ParamsE --------------------------
	.section	.nv.info._ZN7cutlass13device_kernelINS_4gemm6kernel13GemmUniversalIN4cute5tupleIJiiiiEEENS1_10collective13CollectiveMmaINS1_37MainloopSm90TmaGmmaWarpSpecializedFP8ILi8ENS5_IJNS4_1CILi1EEESB_SB_EEENS1_35KernelTmaWarpSpecializedCooperativeEEENS5_IJNSA_ILi512EEENSA_ILi384EEENSA_ILi32EEEEEENS_12float_e4m3_tENS5_IJlSB_lEEESJ_SK_NS4_8TiledMMAINS4_8MMA_AtomIJNS4_4SM904GMMA31MMA_64x192x32_F32E4M3E4M3_SS_TNILNSO_7ScaleInE1ELSQ_1EEEEEENS4_6LayoutINS5_IJNSA_ILi2EEESB_SB_EEENS5_IJSB_NSA_ILi0EEESW_EEEEENS5_IJNS4_10UnderscoreESZ_SZ_EEEEENS4_13SM90_TMA_LOADENS4_14ComposedLayoutINS4_7SwizzleILi1ELi4ELi3EEENS4_18smem_ptr_flag_bitsILi8EEENST_INS5_IJNSA_ILi8EEESH_EEENS5_IJSH_SB_EEEEEEEvNS4_8identityES12_S1C_vS1D_EENS_8epilogue10collective6detail29Sm90TmaWarpSpecializedAdapterINS1G_15DefaultEpilogueISJ_SK_SK_NS1F_6thread17LinearCombinationISJ_Li1EffLNS1K_9ScaleType4KindE0ELNS_15FloatRoundStyleE2ESJ_EENS1_15EpilogueDefaultEEEEEvvEEEEvNT_6ParamsE,"",@"SHT_CUDA_INFO"
	.sectionflags	@""
	.align	4


	//----- nvinfo : EIATTR_CUDA_API_VERSION
	.align		4
        /*0000*/ 	.byte	0x04, 0x37
        /*0002*/ 	.short	(.L_18 - .L_17)
.L_17:
        /*0004*/ 	.word	0x00000082


	//----- nvinfo : EIATTR_KPARAM_INFO
	.align		4
.L_18:
        /*0008*/ 	.byte	0x04, 0x17
        /*000a*/ 	.short	(.L_20 - .L_19)
.L_19:
        /*000c*/ 	.word	0x00000000
        /*0010*/ 	.short	0x0000
        /*0012*/ 	.short	0x0070
        /*0014*/ 	.byte	0x00, 0xf0, 0x01, 0x10


	//----- nvinfo : EIATTR_SPARSE_MMA_MASK
	.align		4
.L_20:
        /*0018*/ 	.byte	0x03, 0x50
        /*001a*/ 	.short	0x0000


	//----- nvinfo : EIATTR_MAXREG_COUNT
	.align		4
        /*001c*/ 	.byte	0x03, 0x1b
        /*001e*/ 	.short	0x00a8


	//----- nvinfo : EIATTR_NUM_BARRIERS
	.align		4
        /*0020*/ 	.byte	0x02, 0x4c
        /*0022*/ 	.byte	0x01
	.zero		1


	//----- nvinfo : EIATTR_ANNOTATIONS
	.align		4
        /*0024*/ 	.byte	0x04, 0x55
        /*0026*/ 	.short	(.L_22 - .L_21)


	//   ....[0]....
.L_21:
        /*0028*/ 	.word	0x00000001
        /*002c*/ 	.byte	0x60, 0x06, 0x00, 0x00, 0x01, 0x00, 0x00, 0x00, 0x80, 0x06, 0x00, 0x00, 0x01, 0x00, 0x00, 0x00
        /* <DEDUP_REMOVED lines=1767> */
        /*6eac*/ 	.byte	0x20, 0x1e, 0x01, 0x00, 0x01, 0x00, 0x00, 0x00, 0x30, 0x1e, 0x01, 0x00


	//----- nvinfo : EIATTR_MERCURY_ISA_VERSION
	.align		4
.L_22:
        /*6eb8*/ 	.byte	0x03, 0x5f
        /*6eba*/ 	.short	0x0101


	//----- nvinfo : EIATTR_INT_WARP_WIDE_INSTR_OFFSETS
	.align		4
        /*6ebc*/ 	.byte	0x04, 0x31
        /*6ebe*/ 	.short	(.L_24 - .L_23)


	//   ....[0]....
.L_23:
        /*6ec0*/ 	.word	0x00000520


	//   ....[1]....
        /*6ec4*/ 	.word	0x00000530


	//   ....[2]....
        /*6ec8*/ 	.word	0x00000670


	//----- nvinfo : EIATTR_COOP_GROUP_MASK_REGIDS
	.align		4
.L_24:
        /*6ecc*/ 	.byte	0x04, 0x29
        /*6ece*/ 	.short	(.L_26 - .L_25)


	//   ....[0]....
.L_25:
        /*6ed0*/ 	.word	0xffffffff


	//   ....[1]....
        /*6ed4*/ 	.word	0xffffffff


	//   ....[2]....
        /*6ed8*/ 	.word	0xffffffff


	//   ....[3]....
        /*6edc*/ 	.word	0xffffffff


	//   ....[4]....
        /*6ee0*/ 	.word	0xffffffff


	//----- nvinfo : EIATTR_COOP_GROUP_INSTR_OFFSETS
	.align		4
.L_26:
        /*6ee4*/ 	.byte	0x04, 0x28
        /*6ee6*/ 	.short	(.L_28 - .L_27)


	//   ....[0]....
.L_27:
        /*6ee8*/ 	.word	0x00000070


	//   ....[1]....
        /*6eec*/ 	.word	0x00000080


	//   ....[2]....
        /*6ef0*/ 	.word	0x000001a0


	//   ....[3]....
        /*6ef4*/ 	.word	0x00000460


	//   ....[4]....
        /*6ef8*/ 	.word	0x00006840


	//----- nvinfo : EIATTR_REG_RECONFIG
	.align		4
.L_28:
        /*6efc*/ 	.byte	0x01, 0x54
	.zero		2


	//----- nvinfo : EIATTR_MBARRIER_INSTR_OFFSETS
	.align		4
        /*6f00*/ 	.byte	0x04, 0x39
        /*6f02*/ 	.short	(.L_30 - .L_29)


	//   ....[0]....
.L_29:
        /*6f04*/ 	.word	0x00000340
        /*6f08*/ 	.word	0x000000ff
        /*6f0c*/ 	.word	0x00000000
        /*6f10*/ 	.short	0x0100
        /*6f12*/ 	.byte	0x0a
	.zero		1


	//   ....[1]....
        /*6f14*/ 	.word	0x00000350
        /*6f18*/ 	.word	0x000000ff
        /*6f1c*/ 	.word	0x00000040
        /*6f20*/ 	.short	0x0100
        /*6f22*/ 	.byte	0x0a
	.zero		1


	//   ....[2]....
        /*6f24*/ 	.word	0x00000360
        /*6f28*/ 	.word	0x000000ff
        /*6f2c*/ 	.word	0x00000008
        /*6f30*/ 	.short	0x0100
        /*6f32*/ 	.byte	0x0a
	.zero		1


	//   ....[3]....
        /*6f34*/ 	.word	0x00000370
        /*6f38*/ 	.word	0x000000ff
        /*6f3c*/ 	.word	0x00000048
        /*6f40*/ 	.short	0x0100
        /*6f42*/ 	.byte	0x0a
	.zero		1


	//   ....[4]....
        /*6f44*/ 	.word	0x00000380
        /*6f48*/ 	.word	0x000000ff
        /*6f4c*/ 	.word	0x00000010
        /*6f50*/ 	.short	0x0100
        /*6f52*/ 	.byte	0x0a
	.zero		1


	//   ....[5]....
        /*6f54*/ 	.word	0x00000390
        /*6f58*/ 	.word	0x000000ff
        /*6f5c*/ 	.word	0x00000050
        /*6f60*/ 	.short	0x0100
        /*6f62*/ 	.byte	0x0a
	.zero		1


	//   ....[6]....
        /*6f64*/ 	.word	0x000003a0
        /*6f68*/ 	.word	0x000000ff
        /*6f6c*/ 	.word	0x00000018
        /*6f70*/ 	.short	0x0100
        /*6f72*/ 	.byte	0x0a
	.zero		1


	//   ....[7]....
        /*6f74*/ 	.word	0x000003b0
        /*6f78*/ 	.word	0x000000ff
        /*6f7c*/ 	.word	0x00000058
        /*6f80*/ 	.short	0x0100
        /*6f82*/ 	.byte	0x0a
	.zero		1


	//   ....[8]....
        /*6f84*/ 	.word	0x000003c0
        /*6f88*/ 	.word	0x000000ff
        /*6f8c*/ 	.word	0x00000020
        /*6f90*/ 	.short	0x0100
        /*6f92*/ 	.byte	0x0a
	.zero		1


	//   ....[9]....
        /*6f94*/ 	.word	0x000003d0
        /*6f98*/ 	.word	0x000000ff
        /*6f9c*/ 	.word	0x00000060
        /*6fa0*/ 	.short	0x0100
        /*6fa2*/ 	.byte	0x0a
	.zero		1


	//   ....[10]....
        /*6fa4*/ 	.word	0x000003e0
        /*6fa8*/ 	.word	0x000000ff
        /*6fac*/ 	.word	0x00000028
        /*6fb0*/ 	.short	0x0100
        /*6fb2*/ 	.byte	0x0a
	.zero		1


	//   ....[11]....
        /*6fb4*/ 	.word	0x000003f0
        /*6fb8*/ 	.word	0x000000ff
        /*6fbc*/ 	.word	0x00000068
        /*6fc0*/ 	.short	0x0100
        /*6fc2*/ 	.byte	0x0a
	.zero		1


	//   ....[12]....
        /*6fc4*/ 	.word	0x00000400
        /*6fc8*/ 	.word	0x000000ff
        /*6fcc*/ 	.word	0x00000030
        /*6fd0*/ 	.short	0x0100
        /*6fd2*/ 	.byte	0x0a
	.zero		1


	//   ....[13]....
        /*6fd4*/ 	.word	0x00000410
        /*6fd8*/ 	.word	0x000000ff
        /*6fdc*/ 	.word	0x00000070
        /*6fe0*/ 	.short	0x0100
        /*6fe2*/ 	.byte	0x0a
	.zero		1


	//   ....[14]....
        /*6fe4*/ 	.word	0x00000420
        /*6fe8*/ 	.word	0x000000ff
        /*6fec*/ 	.word	0x00000038
        /*6ff0*/ 	.short	0x0100
        /*6ff2*/ 	.byte	0x0a
	.zero		1


	//   ....[15]....
        /*6ff4*/ 	.word	0x00000430
        /*6ff8*/ 	.word	0x000000ff
        /*6ffc*/ 	.word	0x00000078
        /*7000*/ 	.short	0x0100
        /*7002*/ 	.byte	0x0a
	.zero		1


	//   ....[16]....
        /*7004*/ 	.word	0x000006a0
        /*7008*/ 	.word	0x000000ff
        /*700c*/ 	.word	0x00000090
        /*7010*/ 	.short	0x0100
        /*7012*/ 	.byte	0x08
	.zero		1


	//   ....[17]....
        /*7014*/ 	.word	0x000006b0
        /*7018*/ 	.word	0x000000ff
        /*701c*/ 	.word	0x00000098
        /*7020*/ 	.short	0x0100
        /*7022*/ 	.byte	0x08
	.zero		1


	//   ....[18]....
        /*7024*/ 	.word	0x00006c40
        /*7028*/ 	.word	0x000000ff
        /*702c*/ 	.word	0x00000000
        /*7030*/ 	.short	0x010a
        /*7032*/ 	.byte	0x10
	.zero		1


	//   ....[19]....
        /*7034*/ 	.word	0x00006ca0
        /*7038*/ 	.word	0x000000ff
        /*703c*/ 	.word	0x00000000
        /*7040*/ 	.short	0x010a
        /*7042*/ 	.byte	0x10
	.zero		1


	//   ....[20]....
        /*7044*/ 	.word	0x00013eb0
        /*7048*/ 	.word	0x000000ff
        /*704c*/ 	.word	0x00000000
        /*7050*/ 	.short	0x010a
        /*7052*/ 	.byte	0x11
	.zero		1


	//   ....[21]....
        /*7054*/ 	.word	0x00013ef0
        /*7058*/ 	.word	0x000000ff
        /*705c*/ 	.word	0x00000000
        /*7060*/ 	.short	0x010a
        /*7062*/ 	.byte	0x11
	.zero		1


	//   ....[22]....
        /*7064*/ 	.word	0x000242f0
        /*7068*/ 	.word	0x000000ff
        /*706c*/ 	.word	0x00000000
        /*7070*/ 	.short	0x0101
        /*7072*/ 	.byte	0x10
	.zero		1


	//   ....[23]....
        /*7074*/ 	.word	0x0002ffc0
        /*7078*/ 	.word	0x000000ff
        /*707c*/ 	.word	0x00000000
        /*7080*/ 	.short	0x0101
        /*7082*/ 	.byte	0x06
	.zero		1


	//   ....[24]....
        /*7084*/ 	.word	0x0008fb60
        /*7088*/ 	.word	0x00000010
        /*708c*/ 	.word	0x00000040
        /*7090*/ 	.short	0x010a
        /*7092*/ 	.byte	0x3f
	.zero		1


	//   ....[25]....
        /*7094*/ 	.word	0x0008ff40
        /*7098*/ 	.word	0x00000002
        /*709c*/ 	.word	0x00000098
        /*70a0*/ 	.short	0x0101
        /*70a2*/ 	.byte	0x3f
	.zero		1


	//   ....[26]....
        /*70a4*/ 	.word	0x00090690
        /*70a8*/ 	.word	0x00000005
        /*70ac*/ 	.word	0x00000000
        /*70b0*/ 	.short	0x010a
        /*70b2*/ 	.byte	0x3f
	.zero		1


	//   ....[27]....
        /*70b4*/ 	.word	0x00090720
        /*70b8*/ 	.word	0x00000007
        /*70bc*/ 	.word	0x00000000
        /*70c0*/ 	.short	0x010a
        /*70c2*/ 	.byte	0x3f
	.zero		1


	//   ....[28]....
        /*70c4*/ 	.word	0x000907b0
        /*70c8*/ 	.word	0x00000007
        /*70cc*/ 	.word	0x00000000
        /*70d0*/ 	.short	0x010a
        /*70d2*/ 	.byte	0x3f
	.zero		1


	//   ....[29]....
        /*70d4*/ 	.word	0x00090840
        /*70d8*/ 	.word	0x00000007
        /*70dc*/ 	.word	0x00000000
        /*70e0*/ 	.short	0x010a
        /*70e2*/ 	.byte	0x3f
	.zero		1


	//   ....[30]....
        /*70e4*/ 	.word	0x000908d0
        /*70e8*/ 	.word	0x00000007
        /*70ec*/ 	.word	0x00000000
        /*70f0*/ 	.short	0x010a
        /*70f2*/ 	.byte	0x3f
	.zero		1


	//   ....[31]....
        /*70f4*/ 	.word	0x00090960
        /*70f8*/ 	.word	0x00000007
        /*70fc*/ 	.word	0x00000000
        /*7100*/ 	.short	0x010a
        /*7102*/ 	.byte	0x3f
	.zero		1


	//   ....[32]....
        /*7104*/ 	.word	0x000909f0
        /*7108*/ 	.word	0x00000007
        /*710c*/ 	.word	0x00000000
        /*7110*/ 	.short	0x010a
        /*7112*/ 	.byte	0x3f
	.zero		1


	//   ....[33]....
        /*7114*/ 	.word	0x00090a80
        /*7118*/ 	.word	0x00000003
        /*711c*/ 	.word	0x00000000
        /*7120*/ 	.short	0x010a
        /*7122*/ 	.byte	0x3f
	.zero		1


	//   ....[34]....
        /*7124*/ 	.word	0x00090af0
        /*7128*/ 	.word	0x0000000c
        /*712c*/ 	.word	0x00000000
        /*7130*/ 	.short	0x010a
        /*7132*/ 	.byte	0x3f
	.zero		1


	//   ....[35]....
        /*7134*/ 	.word	0x00090b60
        /*7138*/ 	.word	0x00000000
        /*713c*/ 	.word	0x00000000
        /*7140*/ 	.short	0x010a
        /*7142*/ 	.byte	0x3f
	.zero		1


	//   ....[36]....
        /*7144*/ 	.word	0x00090c40
        /*7148*/ 	.word	0x00000010
        /*714c*/ 	.word	0x00000040
        /*7150*/ 	.short	0x010a
        /*7152*/ 	.byte	0x3f
	.zero		1


	//   ....[37]....
        /*7154*/ 	.word	0x00090d20
        /*7158*/ 	.word	0x00000005
        /*715c*/ 	.word	0x00000000
        /*7160*/ 	.short	0x010a
        /*7162*/ 	.byte	0x3f
	.zero		1


	//   ....[38]....
        /*7164*/ 	.word	0x00090d70
        /*7168*/ 	.word	0x00000007
        /*716c*/ 	.word	0x00000000
        /*7170*/ 	.short	0x010a
        /*7172*/ 	.byte	0x3f
	.zero		1


	//   ....[39]....
        /*7174*/ 	.word	0x00090dc0
        /*7178*/ 	.word	0x00000007
        /*717c*/ 	.word	0x00000000
        /*7180*/ 	.short	0x010a
        /*7182*/ 	.byte	0x3f
	.zero		1


	//   ....[40]....
        /*7184*/ 	.word	0x00090e10
        /*7188*/ 	.word	0x00000007
        /*718c*/ 	.word	0x00000000
        /*7190*/ 	.short	0x010a
        /*7192*/ 	.byte	0x3f
	.zero		1


	//   ....[41]....
        /*7194*/ 	.word	0x00090e60
        /*7198*/ 	.word	0x00000007
        /*719c*/ 	.word	0x00000000
        /*71a0*/ 	.short	0x010a
        /*71a2*/ 	.byte	0x3f
	.zero		1


	//   ....[42]....
        /*71a4*/ 	.word	0x00090eb0
        /*71a8*/ 	.word	0x00000007
        /*71ac*/ 	.word	0x00000000
        /*71b0*/ 	.short	0x010a
        /*71b2*/ 	.byte	0x3f
	.zero		1


	//   ....[43]....
        /*71b4*/ 	.word	0x00090f00
        /*71b8*/ 	.word	0x00000007
        /*71bc*/ 	.word	0x00000000
        /*71c0*/ 	.short	0x010a
        /*71c2*/ 	.byte	0x3f
	.zero		1


	//----- nvinfo : EIATTR_NUM_MBARRIERS
	.align		4
.L_30:
        /*71c4*/ 	.byte	0x03, 0x38
        /*71c6*/ 	.short	0x0012


	//----- nvinfo : EIATTR_EXIT_INSTR_OFFSETS
	.align		4
        /*71c8*/ 	.byte	0x04, 0x1c
        /*71ca*/ 	.short	(.L_32 - .L_31)


	//   ....[0]....
.L_31:
        /*71cc*/ 	.word	0x00000710


	//   ....[1]....
        /*71d0*/ 	.word	0x00001060


	//   ....[2]....
        /*71d4*/ 	.word	0x0008f180


	//   ....[3]....
        /*71d8*/ 	.word	0x0008f7f0


	//   ....[4]....
        /*71dc*/ 	.word	0x00090ad0


	//----- nvinfo : EIATTR_MAX_THREADS
	.align		4
.L_32:
        /*71e0*/ 	.byte	0x04, 0x05
        /*71e2*/ 	.short	(.L_34 - .L_33)
.L_33:
        /*71e4*/ 	.word	0x00000180
        /*71e8*/ 	.word	0x00000001
        /*71ec*/ 	.word	0x00000001


	//----- nvinfo : EIATTR_CRS_STACK_SIZE
	.align		4
.L_34:
        /*71f0*/ 	.byte	0x04, 0x1e
        /*71f2*/ 	.short	(.L_36 - .L_35)
.L_35:
        /*71f4*/ 	.word	0x00000000


	//----- nvinfo : EIATTR_CBANK_PARAM_SIZE
	.align		4
.L_36:
        /*71f8*/ 	.byte	0x03, 0x19
        /*71fa*/ 	.short	0x0470


	//----- nvinfo : EIATTR_PARAM_CBANK
	.align		4
        /*71fc*/ 	.byte	0x04, 0x0a
        /*71fe*/ 	.short	(.L_38 - .L_37)
	.align		4
.L_37:
        /*7200*/ 	.word	index@(.nv.constant0._ZN7cutlass13device_kernelINS_4gemm6kernel13GemmUniversalIN4cute5tupleIJiiiiEEENS1_10collective13CollectiveMmaINS1_37MainloopSm90TmaGmmaWarpSpecializedFP8ILi8ENS5_IJNS4_1CILi1EEESB_SB_EEENS1_35KernelTmaWarpSpecializedCooperativeEEENS5_IJNSA_ILi512EEENSA_ILi384EEENSA_ILi32EEEEEENS_12float_e4m3_tENS5_IJlSB_lEEESJ_SK_NS4_8TiledMMAINS4_8MMA_AtomIJNS4_4SM904GMMA31MMA_64x192x32_F32E4M3E4M3_SS_TNILNSO_7ScaleInE1ELSQ_1EEEEEENS4_6LayoutINS5_IJNSA_ILi2EEESB_SB_EEENS5_IJSB_NSA_ILi0EEESW_EEEEENS5_IJNS4_10UnderscoreESZ_SZ_EEEEENS4_13SM90_TMA_LOADENS4_14ComposedLayoutINS4_7SwizzleILi1ELi4ELi3EEENS4_18smem_ptr_flag_bitsILi8EEENST_INS5_IJNSA_ILi8EEESH_EEENS5_IJSH_SB_EEEEEEEvNS4_8identityES12_S1C_vS1D_EENS_8epilogue10collective6detail29Sm90TmaWarpSpecializedAdapterINS1G_15DefaultEpilogueISJ_SK_SK_NS1F_6thread17LinearCombinationISJ_Li1EffLNS1K_9ScaleType4KindE0ELNS_15FloatRoundStyleE2ESJ_EENS1_15EpilogueDefaultEEEEEvvEEEEvNT_6ParamsE)
        /*7204*/ 	.short	0x0210
        /*7206*/ 	.short	0x0470


	//----- nvinfo : EIATTR_SW_WAR
	.align		4
.L_38:
        /*7208*/ 	.byte	0x04, 0x36
        /*720a*/ 	.short	(.L_40 - .L_39)
.L_39:
        /*720c*/ 	.word	0x00000008
.L_40:


//--------------------- .nv.callgraph             --------------------------
	.section	.nv.callgraph,"",@"SHT_CUDA_CALLGRAPH"
	.align	4
	.sectionentsize	8
	.align		4
        /*0000*/ 	.word	0x00000000
	.align		4
        /*0004*/ 	.word	0xffffffff
	.align		4
        /*0008*/ 	.word	0x00000000
	.align		4
        /*000c*/ 	.word	0xfffffffe
	.align		4
        /*0010*/ 	.word	0x00000000
	.align		4
        /*0014*/ 	.word	0xfffffffd
	.align		4
        /*0018*/ 	.word	0x00000000
	.align		4
        /*001c*/ 	.word	0xfffffffc


//--------------------- .nv.constant4             --------------------------
	.section	.nv.constant4,"a",@progbits
	.align	8
	.align		8
.nv.constant4:
        /*0000*/ 	.dword	_ZN39_INTERNAL_6ee8245e_4_k_cu_e1fdd733_72484cuda3std3__45__cpo5beginE
	.align		8
        /*0008*/ 	.dword	_ZN39_INTERNAL_6ee8245e_4_k_cu_e1fdd733_72484cuda3std3__45__cpo3endE
	.align		8
        /*0010*/ 	.dword	_ZN39_INTERNAL_6ee8245e_4_k_cu_e1fdd733_72484cuda3std3__45__cpo6cbeginE
	.align		8
        /*0018*/ 	.dword	_ZN39_INTERNAL_6ee8245e_4_k_cu_e1fdd733_72484cuda3std3__45__cpo4cendE
	.align		8
        /*0020*/ 	.dword	_ZN39_INTERNAL_6ee8245e_4_k_cu_e1fdd733_72484cuda3std3__441_GLOBAL__N__6ee8245e_4_k_cu_e1fdd733_72486ignoreE
	.align		8
        /*0028*/ 	.dword	_ZN39_INTERNAL_6ee8245e_4_k_cu_e1fdd733_72484cuda3std3__419piecewise_constructE
	.align		8
        /*0030*/ 	.dword	_ZN39_INTERNAL_6ee8245e_4_k_cu_e1fdd733_72484cuda3std3__48in_placeE
	.align		8
        /*0038*/ 	.dword	_ZN39_INTERNAL_6ee8245e_4_k_cu_e1fdd733_72484cuda3std6ranges3__45__cpo4swapE
	.align		8
        /*0040*/ 	.dword	_ZN39_INTERNAL_6ee8245e_4_k_cu_e1fdd733_72484cuda3std6ranges3__45__cpo9iter_moveE
	.align		8
        /*0048*/ 	.dword	_ZN39_INTERNAL_6ee8245e_4_k_cu_e1fdd733_72484cute7productE
	.align		8
        /*0050*/ 	.dword	_ZN39_INTERNAL_6ee8245e_4_k_cu_e1fdd733_72484cute1_E


//--------------------- .text._ZN7cutlass13device_kernelINS_4gemm6kernel13GemmUniversalIN4cute5tupleIJiiiiEEENS1_10collective13CollectiveMmaINS1_37MainloopSm90TmaGmmaWarpSpecializedFP8ILi8ENS5_IJNS4_1CILi1EEESB_SB_EEENS1_35KernelTmaWarpSpecializedCooperativeEEENS5_IJNSA_ILi512EEENSA_ILi384EEENSA_ILi32EEEEEENS_12float_e4m3_tENS5_IJlSB_lEEESJ_SK_NS4_8TiledMMAINS4_8MMA_AtomIJNS4_4SM904GMMA31MMA_64x192x32_F32E4M3E4M3_SS_TNILNSO_7ScaleInE1ELSQ_1EEEEEENS4_6LayoutINS5_IJNSA_ILi2EEESB_SB_EEENS5_IJSB_NSA_ILi0EEESW_EEEEENS5_IJNS4_10UnderscoreESZ_SZ_EEEEENS4_13SM90_TMA_LOADENS4_14ComposedLayoutINS4_7SwizzleILi1ELi4ELi3EEENS4_18smem_ptr_flag_bitsILi8EEENST_INS5_IJNSA_ILi8EEESH_EEENS5_IJSH_SB_EEEEEEEvNS4_8identityES12_S1C_vS1D_EENS_8epilogue10collective6detail29Sm90TmaWarpSpecializedAdapterINS1G_15DefaultEpilogueISJ_SK_SK_NS1F_6thread17LinearCombinationISJ_Li1EffLNS1K_9ScaleType4KindE0ELNS_15FloatRoundStyleE2ESJ_EENS1_15EpilogueDefaultEEEEEvvEEEEvNT_6ParamsE --------------------------
	.section	.text._ZN7cutlass13device_kernelINS_4gemm6kernel13GemmUniversalIN4cute5tupleIJiiiiEEENS1_10collective13CollectiveMmaINS1_37MainloopSm90TmaGmmaWarpSpecializedFP8ILi8ENS5_IJNS4_1CILi1EEESB_SB_EEENS1_35KernelTmaWarpSpecializedCooperativeEEENS5_IJNSA_ILi512EEENSA_ILi384EEENSA_ILi32EEEEEENS_12float_e4m3_tENS5_IJlSB_lEEESJ_SK_NS4_8TiledMMAINS4_8MMA_AtomIJNS4_4SM904GMMA31MMA_64x192x32_F32E4M3E4M3_SS_TNILNSO_7ScaleInE1ELSQ_1EEEEEENS4_6LayoutINS5_IJNSA_ILi2EEESB_SB_EEENS5_IJSB_NSA_ILi0EEESW_EEEEENS5_IJNS4_10UnderscoreESZ_SZ_EEEEENS4_13SM90_TMA_LOADENS4_14ComposedLayoutINS4_7SwizzleILi1ELi4ELi3EEENS4_18smem_ptr_flag_bitsILi8EEENST_INS5_IJNSA_ILi8EEESH_EEENS5_IJSH_SB_EEEEEEEvNS4_8identityES12_S1C_vS1D_EENS_8epilogue10collective6detail29Sm90TmaWarpSpecializedAdapterINS1G_15DefaultEpilogueISJ_SK_SK_NS1F_6thread17LinearCombinationISJ_Li1EffLNS1K_9ScaleType4KindE0ELNS_15FloatRoundStyleE2ESJ_EENS1_15EpilogueDefaultEEEEEvvEEEEvNT_6ParamsE,"ax",@progbits
	.align	128
.text._ZN7cutlass13device_kernelINS_4gemm6kernel13GemmUniversalIN4cute5tupleIJiiiiEEENS1_10collective13CollectiveMmaINS1_37MainloopSm90TmaGmmaWarpSpecializedFP8ILi8ENS5_IJNS4_1CILi1EEESB_SB_EEENS1_35KernelTmaWarpSpecializedCooperativeEEENS5_IJNSA_ILi512EEENSA_ILi384EEENSA_ILi32EEEEEENS_12float_e4m3_tENS5_IJlSB_lEEESJ_SK_NS4_8TiledMMAINS4_8MMA_AtomIJNS4_4SM904GMMA31MMA_64x192x32_F32E4M3E4M3_SS_TNILNSO_7ScaleInE1ELSQ_1EEEEEENS4_6LayoutINS5_IJNSA_ILi2EEESB_SB_EEENS5_IJSB_NSA_ILi0EEESW_EEEEENS5_IJNS4_10UnderscoreESZ_SZ_EEEEENS4_13SM90_TMA_LOADENS4_14ComposedLayoutINS4_7SwizzleILi1ELi4ELi3EEENS4_18smem_ptr_flag_bitsILi8EEENST_INS5_IJNSA_ILi8EEESH_EEENS5_IJSH_SB_EEEEEEEvNS4_8identityES12_S1C_vS1D_EENS_8epilogue10collective6detail29Sm90TmaWarpSpecializedAdapterINS1G_15DefaultEpilogueISJ_SK_SK_NS1F_6thread17LinearCombinationISJ_Li1EffLNS1K_9ScaleType4KindE0ELNS_15FloatRoundStyleE2ESJ_EENS1_15EpilogueDefaultEEEEEvvEEEEvNT_6ParamsE:
        .type           _ZN7cutlass13device_kernelINS_4gemm6kernel13GemmUniversalIN4cute5tupleIJiiiiEEENS1_10collective13CollectiveMmaINS1_37MainloopSm90TmaGmmaWarpSpecializedFP8ILi8ENS5_IJNS4_1CILi1EEESB_SB_EEENS1_35KernelTmaWarpSpecializedCooperativeEEENS5_IJNSA_ILi512EEENSA_ILi384EEENSA_ILi32EEEEEENS_12float_e4m3_tENS5_IJlSB_lEEESJ_SK_NS4_8TiledMMAINS4_8MMA_AtomIJNS4_4SM904GMMA31MMA_64x192x32_F32E4M3E4M3_SS_TNILNSO_7ScaleInE1ELSQ_1EEEEEENS4_6LayoutINS5_IJNSA_ILi2EEESB_SB_EEENS5_IJSB_NSA_ILi0EEESW_EEEEENS5_IJNS4_10UnderscoreESZ_SZ_EEEEENS4_13SM90_TMA_LOADENS4_14ComposedLayoutINS4_7SwizzleILi1ELi4ELi3EEENS4_18smem_ptr_flag_bitsILi8EEENST_INS5_IJNSA_ILi8EEESH_EEENS5_IJSH_SB_EEEEEEEvNS4_8identityES12_S1C_vS1D_EENS_8epilogue10collective6detail29Sm90TmaWarpSpecializedAdapterINS1G_15DefaultEpilogueISJ_SK_SK_NS1F_6thread17LinearCombinationISJ_Li1EffLNS1K_9ScaleType4KindE0ELNS_15FloatRoundStyleE2ESJ_EENS1_15EpilogueDefaultEEEEEvvEEEEvNT_6ParamsE,@function
        .size           _ZN7cutlass13device_kernelINS_4gemm6kernel13GemmUniversalIN4cute5tupleIJiiiiEEENS1_10collective13CollectiveMmaINS1_37MainloopSm90TmaGmmaWarpSpecializedFP8ILi8ENS5_IJNS4_1CILi1EEESB_SB_EEENS1_35KernelTmaWarpSpecializedCooperativeEEENS5_IJNSA_ILi512EEENSA_ILi384EEENSA_ILi32EEEEEENS_12float_e4m3_tENS5_IJlSB_lEEESJ_SK_NS4_8TiledMMAINS4_8MMA_AtomIJNS4_4SM904GMMA31MMA_64x192x32_F32E4M3E4M3_SS_TNILNSO_7ScaleInE1ELSQ_1EEEEEENS4_6LayoutINS5_IJNSA_ILi2EEESB_SB_EEENS5_IJSB_NSA_ILi0EEESW_EEEEENS5_IJNS4_10UnderscoreESZ_SZ_EEEEENS4_13SM90_TMA_LOADENS4_14ComposedLayoutINS4_7SwizzleILi1ELi4ELi3EEENS4_18smem_ptr_flag_bitsILi8EEENST_INS5_IJNSA_ILi8EEESH_EEENS5_IJSH_SB_EEEEEEEvNS4_8identityES12_S1C_vS1D_EENS_8epilogue10collective6detail29Sm90TmaWarpSpecializedAdapterINS1G_15DefaultEpilogueISJ_SK_SK_NS1F_6thread17LinearCombinationISJ_Li1EffLNS1K_9ScaleType4KindE0ELNS_15FloatRoundStyleE2ESJ_EENS1_15EpilogueDefaultEEEEEvvEEEEvNT_6ParamsE,(.L_x_274 - _ZN7cutlass13device_kernelINS_4gemm6kernel13GemmUniversalIN4cute5tupleIJiiiiEEENS1_10collective13CollectiveMmaINS1_37MainloopSm90TmaGmmaWarpSpecializedFP8ILi8ENS5_IJNS4_1CILi1EEESB_SB_EEENS1_35KernelTmaWarpSpecializedCooperativeEEENS5_IJNSA_ILi512EEENSA_ILi384EEENSA_ILi32EEEEEENS_12float_e4m3_tENS5_IJlSB_lEEESJ_SK_NS4_8TiledMMAINS4_8MMA_AtomIJNS4_4SM904GMMA31MMA_64x192x32_F32E4M3E4M3_SS_TNILNSO_7ScaleInE1ELSQ_1EEEEEENS4_6LayoutINS5_IJNSA_ILi2EEESB_SB_EEENS5_IJSB_NSA_ILi0EEESW_EEEEENS5_IJNS4_10UnderscoreESZ_SZ_EEEEENS4_13SM90_TMA_LOADENS4_14ComposedLayoutINS4_7SwizzleILi1ELi4ELi3EEENS4_18smem_ptr_flag_bitsILi8EEENST_INS5_IJNSA_ILi8EEESH_EEENS5_IJSH_SB_EEEEEEEvNS4_8identityES12_S1C_vS1D_EENS_8epilogue10collective6detail29Sm90TmaWarpSpecializedAdapterINS1G_15DefaultEpilogueISJ_SK_SK_NS1F_6thread17LinearCombinationISJ_Li1EffLNS1K_9ScaleType4KindE0ELNS_15FloatRoundStyleE2ESJ_EENS1_15EpilogueDefaultEEEEEvvEEEEvNT_6ParamsE)
        .other          _ZN7cutlass13device_kernelINS_4gemm6kernel13GemmUniversalIN4cute5tupleIJiiiiEEENS1_10collective13CollectiveMmaINS1_37MainloopSm90TmaGmmaWarpSpecializedFP8ILi8ENS5_IJNS4_1CILi1EEESB_SB_EEENS1_35KernelTmaWarpSpecializedCooperativeEEENS5_IJNSA_ILi512EEENSA_ILi384EEENSA_ILi32EEEEEENS_12float_e4m3_tENS5_IJlSB_lEEESJ_SK_NS4_8TiledMMAINS4_8MMA_AtomIJNS4_4SM904GMMA31MMA_64x192x32_F32E4M3E4M3_SS_TNILNSO_7ScaleInE1ELSQ_1EEEEEENS4_6LayoutINS5_IJNSA_ILi2EEESB_SB_EEENS5_IJSB_NSA_ILi0EEESW_EEEEENS5_IJNS4_10UnderscoreESZ_SZ_EEEEENS4_13SM90_TMA_LOADENS4_14ComposedLayoutINS4_7SwizzleILi1ELi4ELi3EEENS4_18smem_ptr_flag_bitsILi8EEENST_INS5_IJNSA_ILi8EEESH_EEENS5_IJSH_SB_EEEEEEEvNS4_8identityES12_S1C_vS1D_EENS_8epilogue10collective6detail29Sm90TmaWarpSpecializedAdapterINS1G_15DefaultEpilogueISJ_SK_SK_NS1F_6thread17LinearCombinationISJ_Li1EffLNS1K_9ScaleType4KindE0ELNS_15FloatRoundStyleE2ESJ_EENS1_15EpilogueDefaultEEEEEvvEEEEvNT_6ParamsE,@"STO_CUDA_ENTRY STV_DEFAULT"
_ZN7cutlass13device_kernelINS_4gemm6kernel13GemmUniversalIN4cute5tupleIJiiiiEEENS1_10collective13CollectiveMmaINS1_37MainloopSm90TmaGmmaWarpSpecializedFP8ILi8ENS5_IJNS4_1CILi1EEESB_SB_EEENS1_35KernelTmaWarpSpecializedCooperativeEEENS5_IJNSA_ILi512EEENSA_ILi384EEENSA_ILi32EEEEEENS_12float_e4m3_tENS5_IJlSB_lEEESJ_SK_NS4_8TiledMMAINS4_8MMA_AtomIJNS4_4SM904GMMA31MMA_64x192x32_F32E4M3E4M3_SS_TNILNSO_7ScaleInE1ELSQ_1EEEEEENS4_6LayoutINS5_IJNSA_ILi2EEESB_SB_EEENS5_IJSB_NSA_ILi0EEESW_EEEEENS5_IJNS4_10UnderscoreESZ_SZ_EEEEENS4_13SM90_TMA_LOADENS4_14ComposedLayoutINS4_7SwizzleILi1ELi4ELi3EEENS4_18smem_ptr_flag_bitsILi8EEENST_INS5_IJNSA_ILi8EEESH_EEENS5_IJSH_SB_EEEEEEEvNS4_8identityES12_S1C_vS1D_EENS_8epilogue10collective6detail29Sm90TmaWarpSpecializedAdapterINS1G_15DefaultEpilogueISJ_SK_SK_NS1F_6thread17LinearCombinationISJ_Li1EffLNS1K_9ScaleType4KindE0ELNS_15FloatRoundStyleE2ESJ_EENS1_15EpilogueDefaultEEEEEvvEEEEvNT_6ParamsE:
[----:B------:R-:W0:Y:S02]  /*0000*/  LDC R1, c[0x0][0x28] ;  /* 0x00000a00ff017b82 */ /* 0x000e240000000800 */
[----:B0-----:R-:W-:Y:S01]  /*0010*/  VIADD R1, R1, 0xffffe268 ;  /* 0xffffe26801017836 */ /* 0x001fe20000000000 */
[----:B------:R-:W0:Y:S01]  /*0020*/  S2R R2, SR_TID.X ;  /* 0x0000000000027919 */ /* 0x000e220000002100 */
[----:B------:R-:W-:Y:S01]  /*0030*/  ELECT P0, URZ, PT ;  /* 0x00000000003f782f */ /* 0x000fe20003800000 */
[----:B------:R-:W-:Y:S01]  /*0040*/  BSSY B0, `(.L_x_0) ;  /* 0x0000015000007945 */ /* 0x000fe20003800000 */
[--C-:B0-----:R-:W-:Y:S02]  /*0050*/  SHF.R.U32.HI R0, RZ, 0x5, R2.reuse ;  /* 0x00000005ff007819 */ /* 0x101fe40000011602 */
[----:B------:R-:W-:-:S03]  /*0060*/  SHF.R.U32.HI R2, RZ, 0x7, R2 ;  /* 0x00000007ff027819 */ /* 0x000fc60000011602 */
[----:B------:R-:W0:Y:S04]  /*0070*/  SHFL.IDX PT, R3, R0, RZ, 0x1f ;  /* 0x00001fff00037589 */ /* 0x000e2800000e0000 */
[----:B------:R-:W1:Y:S01]  /*0080*/  SHFL.IDX PT, R2, R2, RZ, 0x1f ;  /* 0x00001fff02027589 */ /* 0x000e6200000e0000 */
[----:B0-----:R-:W-:Y:S02]  /*0090*/  R2UR UR4, R3 ;  /* 0x00000000030472ca */ /* 0x001fe400000e0000 */
[----:B-1----:R-:W-:-:S11]  /*00a0*/  R2UR UR8, R2 ;  /* 0x00000000020872ca */ /* 0x002fd600000e0000 */
[----:B------:R-:W-:Y:S02]  /*00b0*/  USHF.R.S32.HI UR5, URZ, 0x1f, UR4 ;  /* 0x0000001f3f057899 */ /* 0x000fe40008011404 */
[----:B------:R-:W-:Y:S02]  /*00c0*/  ISETP.NE.OR P0, PT, RZ, UR4, !P0 ;  /* 0x00000004ff007c0c */ /* 0x000fe4000c705670 */
[----:B------:R-:W-:-:S04]  /*00d0*/  ULEA.HI UR5, UR5, UR4, URZ, 0x2 ;  /* 0x0000000405057291 */ /* 0x000fc8000f8f103f */
[----:B------:R-:W-:-:S04]  /*00e0*/  ULOP3.LUT UR5, UR5, 0xfffffffc, URZ, 0xc0, !UPT ;  /* 0xfffffffc05057892 */ /* 0x000fc8000f8ec03f */
[----:B------:R-:W-:-:S03]  /*00f0*/  UIADD3 UR6, UR4, -UR5, URZ ;  /* 0x8000000504067290 */ /* 0x000fc6000fffe03f */
[----:B------:R-:W-:Y:S09]  /*0100*/  @P0 BRA `(.L_x_1) ;  /* 0x0000000000200947 */ /* 0x000ff20003800000 */
[----:B------:R-:W-:Y:S02]  /*0110*/  ULDC.64 UR4, c[0x0][0x198] ;  /* 0x0000660000047ab9 */ /* 0x000fe40000000a00 */
[----:B------:R-:W-:Y:S02]  /*0120*/  UIADD3 UR10, UP0, UR4, 0xf0, URZ ;  /* 0x000000f0040a7890 */ /* 0x000fe4000ff1e03f */
[----:B------:R-:W-:Y:S02]  /*0130*/  UIADD3 UR4, UP1, UR4, 0x1f0, URZ ;  /* 0x000001f004047890 */ /* 0x000fe4000ff3e03f */
[----:B------:R-:W-:Y:S02]  /*0140*/  UIADD3.X UR11, URZ, UR5, URZ, UP0, !UPT ;  /* 0x000000053f0b7290 */ /* 0x000fe400087fe43f */
[----:B------:R-:W-:-:S07]  /*0150*/  UIADD3.X UR5, URZ, UR5, URZ, UP1, !UPT ;  /* 0x000000053f057290 */ /* 0x000fce0008ffe43f */
[----:B------:R0:W-:Y:S02]  /*0160*/  UTMACCTL.PF [UR10] ;  /* 0x000000000a0079b9 */ /* 0x0001e40008040000 */
[----:B------:R0:W-:Y:S02]  /*0170*/  UTMACCTL.PF [UR4] ;  /* 0x00000000040079b9 */ /* 0x0001e40008040000 */
[----:B0-----:R-:W-:Y:S01]  /*0180*/  NOP ;  /* 0x0000000000007918 */ /* 0x001fe20000000000 */
.L_x_1:
[----:B------:R-:W-:Y:S05]  /*0190*/  BSYNC B0 ;  /* 0x0000000000007941 */ /* 0x000fea0003800000 */
.L_x_0:
[----:B------:R-:W0:Y:S01]  /*01a0*/  SHFL.IDX PT, R2, R0, RZ, 0x1f ;  /* 0x00001fff00027589 */ /* 0x000e2200000e0000 */
[----:B------:R-:W-:Y:S01]  /*01b0*/  UISETP.NE.AND UP0, UPT, UR6, 0x3, UPT ;  /* 0x000000030600788c */ /* 0x000fe2000bf05270 */
[----:B------:R-:W-:Y:S01]  /*01c0*/  ISETP.NE.AND P1, PT, RZ, UR8, PT ;  /* 0x00000008ff007c0c */ /* 0x000fe2000bf25270 */
[----:B------:R-:W-:Y:S02]  /*01d0*/  UIADD3 UR11, UR8, -0x1, URZ ;  /* 0xffffffff080b7890 */ /* 0x000fe4000fffe03f */
[----:B------:R-:W-:Y:S02]  /*01e0*/  UISETP.EQ.OR UP0, UPT, UR6, URZ, !UP0 ;  /* 0x0000003f0600728c */ /* 0x000fe4000c702670 */
[----:B------:R-:W-:Y:S02]  /*01f0*/  UISETP.GE.U32.AND UP1, UPT, UR11, 0x2, UPT ;  /* 0x000000020b00788c */ /* 0x000fe4000bf26070 */
[----:B------:R-:W-:-:S04]  /*0200*/  UISETP.EQ.AND UP0, UPT, UR8, URZ, UP0 ;  /* 0x0000003f0800728c */ /* 0x000fc80008702270 */
[----:B------:R-:W-:-:S04]  /*0210*/  USEL UR7, URZ, 0x1, !UP0 ;  /* 0x000000013f077887 */ /* 0x000fc8000c000000 */
[----:B------:R-:W-:Y:S01]  /*0220*/  USEL UR7, UR7, 0x2, UP1 ;  /* 0x0000000207077887 */ /* 0x000fe20008800000 */
[----:B0-----:R-:W-:-:S13]  /*0230*/  ISETP.NE.AND P0, PT, R2, RZ, PT ;  /* 0x000000ff0200720c */ /* 0x001fda0003f05270 */
[----:B------:R-:W-:Y:S05]  /*0240*/  @P0 BRA `(.L_x_2) ;  /* 0x0000000000840947 */ /* 0x000fea0003800000 */
[----:B------:R-:W-:Y:S01]  /*0250*/  ELECT P0, URZ, PT ;  /* 0x00000000003f782f */ /* 0x000fe20003800000 */
[----:B------:R-:W-:-:S12]  /*0260*/  BSSY B0, `(.L_x_2) ;  /* 0x000001f000007945 */ /* 0x000fd80003800000 */
[----:B------:R-:W-:Y:S05]  /*0270*/  @!P0 BRA `(.L_x_3) ;  /* 0x0000000000748947 */ /* 0x000fea0003800000 */
[----:B------:R-:W0:Y:S01]  /*0280*/  S2UR UR10, SR_CgaCtaId ;  /* 0x00000000000a79c3 */ /* 0x000e220000008800 */
[----:B------:R-:W-:Y:S01]  /*0290*/  UMOV UR4, 0x400 ;  /* 0x0000040000047882 */ /* 0x000fe20000000000 */
[----:B------:R-:W-:Y:S01]  /*02a0*/  UMOV UR5, 0x1 ;  /* 0x0000000100057882 */ /* 0x000fe20000000000 */
[----:B------:R-:W-:Y:S02]  /*02b0*/  UMOV UR8, 0x100 ;  /* 0x0000010000087882 */ /* 0x000fe40000000000 */
[----:B------:R-:W-:-:S04]  /*02c0*/  UIADD3 UR8, -UR8, 0x100000, URZ ;  /* 0x0010000008087890 */ /* 0x000fc8000fffe13f */
[----:B------:R-:W-:Y:S02]  /*02d0*/  USHF.L.U32 UR9, UR8, 0xb, URZ ;  /* 0x0000000b08097899 */ /* 0x000fe4000800063f */
[----:B------:R-:W-:Y:S02]  /*02e0*/  USHF.L.U32 UR8, UR8, 0x1, URZ ;  /* 0x0000000108087899 */ /* 0x000fe4000800063f */
[----:B0-----:R-:W-:Y:S02]  /*02f0*/  ULEA UR10, UR10, UR4, 0x18 ;  /* 0x000000040a0a7291 */ /* 0x001fe4000f8ec03f */
[----:B------:R-:W-:-:S04]  /*0300*/  UIADD3 UR4, -UR5, 0x100000, URZ ;  /* 0x0010000005047890 */ /* 0x000fc8000fffe13f */
[----:B------:R-:W-:Y:S02]  /*0310*/  USHF.L.U32 UR5, UR4, 0xb, URZ ;  /* 0x0000000b04057899 */ /* 0x000fe4000800063f */
[----:B------:R-:W-:Y:S01]  /*0320*/  USHF.L.U32 UR4, UR4, 0x1, URZ ;  /* 0x0000000104047899 */ /* 0x000fe2000800063f */
[----:B------:R-:W0:Y:S11]  /*0330*/  FENCE.VIEW.ASYNC.S ;  /* 0x00000000000073c6 */ /* 0x000e360000000000 */
[----:B0-----:R0:W1:Y:S01]  /*0340*/  SYNCS.EXCH.64 URZ, [UR10], UR4 ;  /* 0x000000040a3f75b2 */ /* 0x0010620008000100 */
[----:B------:R0:W2:Y:S01]  /*0350*/  SYNCS.EXCH.64 URZ, [UR10+0x40], UR8 ;  /* 0x000040080a3f75b2 */ /* 0x0000a20008000100 */
[----:B------:R0:W3:Y:S01]  /*0360*/  SYNCS.EXCH.64 URZ, [UR10+0x8], UR4 ;  /* 0x000008040a3f75b2 */ /* 0x0000e20008000100 */
[----:B------:R0:W4:Y:S01]  /*0370*/  SYNCS.EXCH.64 URZ, [UR10+0x48], UR8 ;  /* 0x000048080a3f75b2 */ /* 0x0001220008000100 */
[----:B------:R0:W0:Y:S01]  /*0380*/  SYNCS.EXCH.64 URZ, [UR10+0x10], UR4 ;  /* 0x000010040a3f75b2 */ /* 0x0000220008000100 */
        /* <DEDUP_REMOVED lines=11> */
[----:B------:R-:W-:Y:S01]  /*0440*/  NOP ;  /* 0x0000000000007918 */ /* 0x000fe20000000000 */
.L_x_3:
[----:B0-----:R-:W-:Y:S05]  /*0450*/  BSYNC B0 ;  /* 0x0000000000007941 */ /* 0x001fea0003800000 */
.L_x_2:
[----:B------:R-:W0:Y:S01]  /*0460*/  SHFL.IDX PT, R0, R0, RZ, 0x1f ;  /* 0x00001fff00007589 */ /* 0x000e2200000e0000 */
[----:B------:R-:W5:Y:S01]  /*0470*/  LDC R2, c[0x0][0x65c] ;  /* 0x00019700ff027b82 */ /* 0x000f620000000800 */
[----:B------:R-:W-:Y:S01]  /*0480*/  ELECT P0, URZ, PT ;  /* 0x00000000003f782f */ /* 0x000fe20003800000 */
[----:B------:R-:W-:Y:S01]  /*0490*/  IMAD.MOV.U32 R3, RZ, RZ, RZ ;  /* 0x000000ffff037224 */ /* 0x000fe200078e00ff */
[----:B------:R-:W-:Y:S01]  /*04a0*/  UMOV UR4, 0x20 ;  /* 0x0000002000047882 */ /* 0x000fe20000000000 */
[----:B------:R-:W-:Y:S01]  /*04b0*/  NOP ;  /* 0x0000000000007918 */ /* 0x000fe20000000000 */
[----:B------:R-:W-:Y:S01]  /*04c0*/  NOP ;  /* 0x0000000000007918 */ /* 0x000fe20000000000 */
[----:B------:R-:W-:Y:S02]  /*04d0*/  LOP3.LUT R9, R9, 0xffdfffff, RZ, 0xc0, !PT ;  /* 0xffdfffff09097812 */ /* 0x000fe400078ec0ff */
[----:B0-----:R-:W-:Y:S02]  /*04e0*/  ISETP.NE.OR P0, PT, R0, RZ, !P0 ;  /* 0x000000ff0000720c */ /* 0x001fe40004705670 */
[----:B-----5:R-:W-:Y:S01]  /*04f0*/  ISETP.NE.AND P2, PT, R2, 0x1, PT ;  /* 0x000000010200780c */ /* 0x020fe20003f45270 */
[----:B------:R-:W0:Y:S01]  /*0500*/  S2R R0, SR_CTAID.Y ;  /* 0x0000000000007919 */ /* 0x000e220000002600 */
[----:B------:R-:W5:Y:S09]  /*0510*/  S2R R2, SR_CTAID.X ;  /* 0x0000000000027919 */ /* 0x000f720000002500 */
[----:B------:R-:W-:Y:S01]  /*0520*/  VOTEU.ALL UP0, P0 ;  /* 0x00000000003f7886 */ /* 0x000fe20000000000 */
[----:B------:R-:W-:Y:S01]  /*0530*/  VOTEU.ALL UP1, P0 ;  /* 0x00000000003f7886 */ /* 0x000fe20000020000 */
[----:B------:R-:W5:Y:S01]  /*0540*/  @P2 LDC R7, c[0x0][0x10] ;  /* 0x00000400ff072b82 */ /* 0x000f620000000800 */
[----:B------:R-:W-:Y:S01]  /*0550*/  @P2 IMAD.MOV.U32 R5, RZ, RZ, RZ ;  /* 0x000000ffff052224 */ /* 0x000fe200078e00ff */
[----:B------:R-:W-:Y:S01]  /*0560*/  @P2 LOP3.LUT R9, R9, 0x200000, RZ, 0xfc, !PT ;  /* 0x0020000009092812 */ /* 0x000fe200078efcff */
[----:B------:R-:W-:Y:S01]  /*0570*/  @P2 IMAD.MOV.U32 R13, RZ, RZ, RZ ;  /* 0x000000ffff0d2224 */ /* 0x000fe200078e00ff */
[----:B------:R-:W-:Y:S01]  /*0580*/  @!UP0 UMOV UR8, 0x400 ;  /* 0x0000040000088882 */ /* 0x000fe20000000000 */
[----:B------:R-:W-:-:S04]  /*0590*/  @!UP0 UIADD3 UR4, -UR4, 0x100000, URZ ;  /* 0x0010000004048890 */ /* 0x000fc8000fffe13f */
[----:B------:R-:W-:Y:S02]  /*05a0*/  @!UP0 USHF.L.U32 UR5, UR4, 0xb, URZ ;  /* 0x0000000b04058899 */ /* 0x000fe4000800063f */
[----:B------:R-:W-:Y:S01]  /*05b0*/  @!UP0 USHF.L.U32 UR4, UR4, 0x1, URZ ;  /* 0x0000000104048899 */ /* 0x000fe2000800063f */
[----:B------:R-:W1:Y:S08]  /*05c0*/  @!P2 LDC R11, c[0x0][0xc] ;  /* 0x00000300ff0bab82 */ /* 0x000e700000000800 */
[----:B------:R-:W2:Y:S01]  /*05d0*/  @!UP0 S2UR UR9, SR_CgaCtaId ;  /* 0x00000000000989c3 */ /* 0x000ea20000008800 */
[----:B0-----:R-:W-:-:S04]  /*05e0*/  @P2 IMAD.MOV.U32 R4, RZ, RZ, R0 ;  /* 0x000000ffff042224 */ /* 0x001fc800078e0000 */
[----:B-----5:R-:W-:-:S04]  /*05f0*/  @P2 IMAD.WIDE.U32 R6, R2, R7, R4 ;  /* 0x0000000702062225 */ /* 0x020fc800078e0004 */
[----:B------:R-:W-:Y:S02]  /*0600*/  @P2 IMAD.MOV.U32 R12, RZ, RZ, R6 ;  /* 0x000000ffff0c2224 */ /* 0x000fe400078e0006 */
[----:B------:R-:W-:Y:S02]  /*0610*/  @P2 IMAD.IADD R18, R7, 0x1, R13 ;  /* 0x0000000107122824 */ /* 0x000fe400078e020d */
[----:B-1----:R-:W-:-:S04]  /*0620*/  @!P2 IMAD.WIDE.U32 R4, R11, R0, R2 ;  /* 0x000000000b04a225 */ /* 0x002fc800078e0002 */
[----:B------:R-:W-:Y:S02]  /*0630*/  @!P2 IMAD.MOV.U32 R12, RZ, RZ, R4 ;  /* 0x000000ffff0ca224 */ /* 0x000fe400078e0004 */
[----:B------:R-:W-:Y:S01]  /*0640*/  @!P2 IMAD.MOV.U32 R18, RZ, RZ, R5 ;  /* 0x000000ffff12a224 */ /* 0x000fe200078e0005 */
[----:B--2---:R-:W-:Y:S02]  /*0650*/  @!UP0 ULEA UR8, UR9, UR8, 0x18 ;  /* 0x0000000809088291 */ /* 0x004fe4000f8ec03f */
[----:B------:R0:W-:Y:S01]  /*0660*/  STL [R1+0x148c], R12 ;  /* 0x00148c0c01007387 */ /* 0x0001e20000100800 */
[----:B------:R-:W-:-:S03]  /*0670*/  VOTEU.ALL UP0, P0 ;  /* 0x00000000003f7886 */ /* 0x000fc60000000000 */
[----:B------:R0:W-:Y:S04]  /*0680*/  STL [R1+0x1488], R18 ;  /* 0x0014881201007387 */ /* 0x0001e80000100800 */
[----:B------:R-:W1:Y:S02]  /*0690*/  FENCE.VIEW.ASYNC.S ;  /* 0x00000000000073c6 */ /* 0x000e640000000000 */
[----:B-1----:R0:W3:Y:S01]  /*06a0*/  @!UP0 SYNCS.EXCH.64 URZ, [UR8+0x90], UR4 ;  /* 0x00009004083f85b2 */ /* 0x0020e20008000100 */
[----:B------:R0:W3:Y:S01]  /*06b0*/  @!UP1 SYNCS.EXCH.64 URZ, [UR8+0x98], UR4 ;  /* 0x00009804083f95b2 */ /* 0x0000e20008000100 */
[----:B------:R-:W-:Y:S01]  /*06c0*/  NOP ;  /* 0x0000000000007918 */ /* 0x000fe20000000000 */
[----:B---34-:R-:W-:Y:S06]  /*06d0*/  BAR.SYNC.DEFER_BLOCKING 0x0 ;  /* 0x0000000000007b1d */ /* 0x018fec0000010000 */
[----:B0-----:R-:W-:Y:S05]  /*06e0*/  @!P1 BRA `(.L_x_4) ;  /* 0x000008e800a89947 */ /* 0x001fea0003800000 */
[----:B------:R-:W-:-:S06]  /*06f0*/  UISETP.GT.U32.AND UP0, UPT, UR11, 0x1, UPT ;  /* 0x000000010b00788c */ /* 0x000fcc000bf04070 */
[----:B------:R-:W-:-:S13]  /*0700*/  PLOP3.LUT P0, PT, PT, PT, UP0, 0x80, 0x0 ;  /* 0x000000000000781c */ /* 0x000fda0003f0f008 */
[----:B------:R-:W-:Y:S05]  /*0710*/  @P0 EXIT ;  /* 0x000000000000094d */ /* 0x000fea0003800000 */
[----:B------:R-:W-:Y:S01]  /*0720*/  IMAD.MOV.U32 R6, RZ, RZ, -0x1 ;  /* 0xffffffffff067424 */ /* 0x000fe200078e00ff */
[----:B------:R-:W-:Y:S01]  /*0730*/  ULDC.64 UR4, c[0x0][0x650] ;  /* 0x0001940000047ab9 */ /* 0x000fe20000000a00 */
[----:B------:R-:W-:Y:S01]  /*0740*/  IMAD.MOV.U32 R5, RZ, RZ, -0x1 ;  /* 0xffffffffff057424 */ /* 0x000fe200078e00ff */
[----:B------:R-:W-:Y:S01]  /*0750*/  ISETP.GE.U32.AND P0, PT, R12, UR4, PT ;  /* 0x000000040c007c0c */ /* 0x000fe2000bf06070 */
[----:B------:R-:W-:Y:S01]  /*0760*/  UMOV UR28, 0xffffffff ;  /* 0xffffffff001c7882 */ /* 0x000fe20000000000 */
[----:B------:R0:W-:Y:S01]  /*0770*/  STL [R1+0x1480], R6 ;  /* 0x0014800601007387 */ /* 0x0001e20000100800 */
[----:B------:R-:W-:Y:S02]  /*0780*/  PRMT R4, RZ, 0x7610, R4 ;  /* 0x00007610ff047816 */ /* 0x000fe40000000004 */
[----:B------:R-:W-:Y:S01]  /*0790*/  ISETP.GE.U32.AND.EX P0, PT, R18, UR5, PT, P0 ;  /* 0x0000000512007c0c */ /* 0x000fe2000bf06100 */
[----:B------:R0:W-:-:S12]  /*07a0*/  STL [R1+0x1484], R5 ;  /* 0x0014840501007387 */ /* 0x0001d80000100800 */
[----:B0-----:R-:W-:Y:S05]  /*07b0*/  @P0 BRA `(.L_x_5) ;  /* 0x0000000400680947 */ /* 0x001fea0003800000 */
[----:B------:R-:W0:Y:S01]  /*07c0*/  LDC.64 R14, c[0x0][0x628] ;  /* 0x00018a00ff0e7b82 */ /* 0x000e220000000a00 */
[----:B------:R-:W-:Y:S02]  /*07d0*/  IMAD.MOV.U32 R4, RZ, RZ, R12 ;  /* 0x000000ffff047224 */ /* 0x000fe400078e000c */
[----:B------:R-:W-:-:S05]  /*07e0*/  IMAD.MOV.U32 R5, RZ, RZ, R18 ;  /* 0x000000ffff057224 */ /* 0x000fca00078e0012 */
[----:B------:R-:W1:Y:S08]  /*07f0*/  LDC R8, c[0x0][0x630] ;  /* 0x00018c00ff087b82 */ /* 0x000e700000000800 */
[----:B------:R-:W2:Y:S01]  /*0800*/  LDC.64 R16, c[0x0][0x620] ;  /* 0x00018800ff107b82 */ /* 0x000ea20000000a00 */
[----:B0-----:R-:W-:-:S04]  /*0810*/  ISETP.NE.U32.AND P0, PT, R14, RZ, PT ;  /* 0x000000ff0e00720c */ /* 0x001fc80003f05070 */
[----:B------:R-:W-:-:S13]  /*0820*/  ISETP.NE.AND.EX P0, PT, R15, RZ, PT, P0 ;  /* 0x000000ff0f00720c */ /* 0x000fda0003f05300 */
[----:B-12---:R-:W-:Y:S05]  /*0830*/  @!P0 BRA `(.L_x_6) ;  /* 0x0000000000288947 */ /* 0x006fea0003800000 */
[----:B------:R-:W0:Y:S02]  /*0840*/  LDC R11, c[0x0][0x634] ;  /* 0x00018d00ff0b7b82 */ /* 0x000e240000000800 */
[----:B0-----:R-:W-:-:S05]  /*0850*/  IADD3 R11, P0, R12, R11, RZ ;  /* 0x0000000b0c0b7210 */ /* 0x001fca0007f1e0ff */
[----:B------:R-:W-:-:S04]  /*0860*/  IMAD.X R13, RZ, RZ, R18, P0 ;  /* 0x000000ffff0d7224 */ /* 0x000fc800000e0612 */
[----:B------:R-:W-:-:S04]  /*0870*/  IMAD.WIDE.U32 R4, R13, R14, RZ ;  /* 0x0000000e0d047225 */ /* 0x000fc800078e00ff */
[----:B------:R-:W-:-:S04]  /*0880*/  IMAD.WIDE.U32 R6, P0, R11, R15, R4 ;  /* 0x0000000f0b067225 */ /* 0x000fc80007800004 */
[----:B------:R-:W-:-:S04]  /*0890*/  IMAD.WIDE.U32 R4, R11, R14, RZ ;  /* 0x0000000e0b047225 */ /* 0x000fc800078e00ff */
[----:B------:R-:W-:Y:S01]  /*08a0*/  IMAD.X R11, RZ, RZ, RZ, P0 ;  /* 0x000000ffff0b7224 */ /* 0x000fe200000e06ff */
[----:B------:R-:W-:Y:S01]  /*08b0*/  IADD3 RZ, P0, R5, R6, RZ ;  /* 0x0000000605ff7210 */ /* 0x000fe20007f1e0ff */
[----:B------:R-:W-:-:S04]  /*08c0*/  IMAD.MOV.U32 R10, RZ, RZ, R7 ;  /* 0x000000ffff0a7224 */ /* 0x000fc800078e0007 */
[----:B------:R-:W-:-:S08]  /*08d0*/  IMAD.WIDE.U32.X R4, R13, R15, R10, P0 ;  /* 0x0000000f0d047225 */ /* 0x000fd000000e040a */
.L_x_6:
[-CC-:B------:R-:W-:Y:S01]  /*08e0*/  SHF.R.U64 R23, R4, R8.reuse, R5.reuse ;  /* 0x0000000804177219 */ /* 0x180fe20000001205 */
[----:B------:R-:W0:Y:S01]  /*08f0*/  LDC R10, c[0x0][0x618] ;  /* 0x00018600ff0a7b82 */ /* 0x000e220000000800 */
[----:B------:R-:W-:Y:S01]  /*0900*/  SHF.R.U32.HI R4, RZ, R8, R5 ;  /* 0x00000008ff047219 */ /* 0x000fe20000011605 */
[----:B------:R-:W-:Y:S01]  /*0910*/  IMAD.MOV.U32 R5, RZ, RZ, R18 ;  /* 0x000000ffff057224 */ /* 0x000fe200078e0012 */
[----:B------:R-:W-:Y:S01]  /*0920*/  IADD3 R11, P0, RZ, -R23, RZ ;  /* 0x80000017ff0b7210 */ /* 0x000fe20007f1e0ff */
[----:B------:R-:W-:Y:S01]  /*0930*/  ULDC UR4, c[0x0][0x150] ;  /* 0x0000540000047ab9 */ /* 0x000fe20000000800 */
[----:B------:R-:W-:-:S03]  /*0940*/  I2FP.F32.U32 R3, R2 ;  /* 0x0000000200037245 */ /* 0x000fc60000201000 */
[----:B------:R-:W1:Y:S01]  /*0950*/  LDC.64 R18, c[0x0][0x640] ;  /* 0x00019000ff127b82 */ /* 0x000e620000000a00 */
[----:B------:R-:W-:Y:S02]  /*0960*/  IMAD.X R13, RZ, RZ, ~R4, P0 ;  /* 0x000000ffff0d7224 */ /* 0x000fe400000e0e04 */
[----:B------:R-:W-:Y:S01]  /*0970*/  FMUL R3, R3, UR4 ;  /* 0x0000000403037c20 */ /* 0x000fe20008400000 */
[----:B------:R-:W-:Y:S01]  /*0980*/  IMAD.MOV.U32 R4, RZ, RZ, R12 ;  /* 0x000000ffff047224 */ /* 0x000fe200078e000c */
[----:B------:R-:W-:Y:S01]  /*0990*/  ULDC UR4, c[0x0][0x154] ;  /* 0x0000550000047ab9 */ /* 0x000fe20000000800 */
[-C--:B------:R-:W-:Y:S02]  /*09a0*/  IMAD R6, R13, R16.reuse, RZ ;  /* 0x000000100d067224 */ /* 0x080fe400078e02ff */
[C---:B------:R-:W-:Y:S01]  /*09b0*/  IMAD.WIDE.U32 R4, R11.reuse, R16, R4 ;  /* 0x000000100b047225 */ /* 0x040fe200078e0004 */
[----:B------:R-:W2:Y:S01]  /*09c0*/  LDC R12, c[0x0][0x608] ;  /* 0x00018200ff0c7b82 */ /* 0x000ea20000000800 */
[----:B------:R-:W3:Y:S02]  /*09d0*/  F2I.U32.TRUNC.NTZ R3, R3 ;  /* 0x0000000300037305 */ /* 0x000ee4000020f000 */
[----:B------:R-:W-:-:S04]  /*09e0*/  IMAD R11, R11, R17, R6 ;  /* 0x000000110b0b7224 */ /* 0x000fc800078e0206 */
[----:B------:R-:W-:Y:S01]  /*09f0*/  IMAD.IADD R5, R5, 0x1, R11 ;  /* 0x0000000105057824 */ /* 0x000fe200078e020b */
[----:B------:R-:W4:Y:S04]  /*0a00*/  LDC R7, c[0x0][0x144] ;  /* 0x00005100ff077b82 */ /* 0x000f280000000800 */
[----:B0-----:R-:W-:Y:S02]  /*0a10*/  SHF.R.U64 R14, R4, R10, R5 ;  /* 0x0000000a040e7219 */ /* 0x001fe40000001205 */
[----:B------:R-:W-:Y:S02]  /*0a20*/  I2FP.F32.U32 R4, R0 ;  /* 0x0000000000047245 */ /* 0x000fe40000201000 */
[----:B------:R-:W0:Y:S01]  /*0a30*/  LDC R6, c[0x0][0x658] ;  /* 0x00019600ff067b82 */ /* 0x000e220000000800 */
[----:B---3--:R-:W-:Y:S01]  /*0a40*/  IMAD.MOV R8, RZ, RZ, -R3 ;  /* 0x000000ffff087224 */ /* 0x008fe200078e0a03 */
[----:B-1----:R-:W-:Y:S01]  /*0a50*/  ISETP.NE.U32.AND P0, PT, R18, RZ, PT ;  /* 0x000000ff1200720c */ /* 0x002fe20003f05070 */
[----:B------:R-:W-:Y:S01]  /*0a60*/  FMUL R4, R4, UR4 ;  /* 0x0000000404047c20 */ /* 0x000fe20008400000 */
[----:B------:R-:W-:Y:S01]  /*0a70*/  SHF.R.U32.HI R3, RZ, R10, R5 ;  /* 0x0000000aff037219 */ /* 0x000fe20000011605 */
[----:B------:R-:W-:Y:S01]  /*0a80*/  IMAD.MOV.U32 R5, RZ, RZ, 0x1 ;  /* 0x00000001ff057424 */ /* 0x000fe200078e00ff */
[----:B------:R-:W-:-:S02]  /*0a90*/  ISETP.NE.AND.EX P0, PT, R19, RZ, PT, P0 ;  /* 0x000000ff1300720c */ /* 0x000fc40003f05300 */
[----:B------:R-:W1:Y:S01]  /*0aa0*/  LDC R13, c[0x0][0x148] ;  /* 0x00005200ff0d7b82 */ /* 0x000e620000000800 */
[-CC-:B--2---:R-:W-:Y:S02]  /*0ab0*/  SHF.R.U64 R22, R14, R12.reuse, R3.reuse ;  /* 0x0000000c0e167219 */ /* 0x184fe40000001203 */
[----:B------:R-:W-:Y:S02]  /*0ac0*/  SHF.R.U32.HI R3, RZ, R12, R3 ;  /* 0x0000000cff037219 */ /* 0x000fe40000011603 */
[----:B------:R2:W3:Y:S03]  /*0ad0*/  F2I.U32.TRUNC.NTZ R12, R4 ;  /* 0x00000004000c7305 */ /* 0x0004e6000020f000 */
[----:B------:R-:W1:Y:S01]  /*0ae0*/  LDC R17, c[0x0][0x600] ;  /* 0x00018000ff117b82 */ /* 0x000e620000000800 */
[----:B----4-:R-:W-:Y:S02]  /*0af0*/  IMAD R8, R7, R8, R2 ;  /* 0x0000000807087224 */ /* 0x010fe400078e0202 */
[----:B------:R-:W-:-:S05]  /*0b00*/  IMAD.MOV.U32 R7, RZ, RZ, -0x1 ;  /* 0xffffffffff077424 */ /* 0x000fca00078e00ff */
[----:B------:R-:W4:Y:S01]  /*0b10*/  LDC R16, c[0x0][0x648] ;  /* 0x00019200ff107b82 */ /* 0x000f220000000800 */
[-C--:B0-----:R-:W-:Y:S02]  /*0b20*/  SHF.L.U32 R2, R7, R6.reuse, RZ ;  /* 0x0000000607027219 */ /* 0x081fe400000006ff */
[--C-:B------:R-:W-:Y:S02]  /*0b30*/  SHF.R.U64 R24, R22, R6, R3.reuse ;  /* 0x0000000616187219 */ /* 0x100fe40000001203 */
[----:B------:R-:W-:Y:S02]  /*0b40*/  LOP3.LUT R11, RZ, R2, RZ, 0x33, !PT ;  /* 0x00000002ff0b7212 */ /* 0x000fe400078e33ff */
[-C--:B------:R-:W-:Y:S01]  /*0b50*/  SHF.R.U32.HI R3, RZ, R6.reuse, R3 ;  /* 0x00000006ff037219 */ /* 0x080fe20000011603 */
[----:B------:R-:W0:Y:S01]  /*0b60*/  LDC R21, c[0x0][0x638] ;  /* 0x00018e00ff157b82 */ /* 0x000e220000000800 */
[----:B------:R-:W-:Y:S01]  /*0b70*/  SHF.L.U32 R10, R5, R6, RZ ;  /* 0x00000006050a7219 */ /* 0x000fe200000006ff */
[----:B------:R-:W-:-:S06]  /*0b80*/  IMAD.MOV.U32 R2, RZ, RZ, R24 ;  /* 0x000000ffff027224 */ /* 0x000fcc00078e0018 */
[----:B------:R-:W0:Y:S01]  /*0b90*/  LDC R20, c[0x0][0x610] ;  /* 0x00018400ff147b82 */ /* 0x000e220000000800 */
[----:B--23--:R-:W-:Y:S05]  /*0ba0*/  @!P0 BRA `(.L_x_7) ;  /* 0x0000000000288947 */ /* 0x00cfea0003800000 */
[----:B------:R-:W2:Y:S02]  /*0bb0*/  LDC R7, c[0x0][0x64c] ;  /* 0x00019300ff077b82 */ /* 0x000ea40000000800 */
[----:B--2---:R-:W-:-:S05]  /*0bc0*/  IADD3 R7, P0, R24, R7, RZ ;  /* 0x0000000718077210 */ /* 0x004fca0007f1e0ff */
        /* <DEDUP_REMOVED lines=8> */
.L_x_7:
[----:B----4-:R-:W-:Y:S01]  /*0c50*/  SHF.R.U64 R2, R2, R16, R3 ;  /* 0x0000001002027219 */ /* 0x010fe20000001203 */
[----:B-1----:R-:W-:Y:S01]  /*0c60*/  VIADD R3, R17, 0xffffffff ;  /* 0xffffffff11037836 */ /* 0x002fe20000000000 */
[----:B------:R-:W-:Y:S01]  /*0c70*/  LOP3.LUT R11, R22, R11, RZ, 0xc0, !PT ;  /* 0x0000000b160b7212 */ /* 0x000fe200078ec0ff */
[----:B------:R-:W-:Y:S01]  /*0c80*/  IMAD.MOV R12, RZ, RZ, -R12 ;  /* 0x000000ffff0c7224 */ /* 0x000fe200078e0a0c */
[----:B------:R-:W-:Y:S01]  /*0c90*/  R2UR UR28, R23 ;  /* 0x00000000171c72ca */ /* 0x000fe200000e0000 */
[----:B------:R-:W-:Y:S01]  /*0ca0*/  IMAD.MOV R4, RZ, RZ, -R2 ;  /* 0x000000ffff047224 */ /* 0x000fe200078e0a02 */
[----:B------:R-:W-:Y:S01]  /*0cb0*/  LOP3.LUT R3, R14, R3, RZ, 0xc0, !PT ;  /* 0x000000030e037212 */ /* 0x000fe200078ec0ff */
[----:B------:R-:W-:Y:S02]  /*0cc0*/  @P2 IMAD R8, R13, R12, R0 ;  /* 0x0000000c0d082224 */ /* 0x000fe400078e0200 */
[----:B------:R-:W-:Y:S02]  /*0cd0*/  IMAD R11, R10, R2, R11 ;  /* 0x000000020a0b7224 */ /* 0x000fe400078e020b */
[----:B0-----:R-:W-:-:S02]  /*0ce0*/  IMAD R0, R4, R21, R24 ;  /* 0x0000001504007224 */ /* 0x001fc400078e0218 */
[----:B------:R-:W-:Y:S02]  /*0cf0*/  IMAD R8, R11, R20, R8 ;  /* 0x000000140b087224 */ /* 0x000fe400078e0208 */
[----:B------:R-:W-:Y:S02]  /*0d00*/  IMAD R3, R0, R17, R3 ;  /* 0x0000001100037224 */ /* 0x000fe400078e0203 */
[----:B------:R-:W-:-:S03]  /*0d10*/  IMAD.MOV.U32 R4, RZ, RZ, 0x1 ;  /* 0x00000001ff047424 */ /* 0x000fc600078e00ff */
[----:B------:R-:W-:Y:S02]  /*0d20*/  SEL R2, R3, R8, !P2 ;  /* 0x0000000803027207 */ /* 0x000fe40005000000 */
[----:B------:R-:W-:-:S03]  /*0d30*/  SEL R0, R8, R3, !P2 ;  /* 0x0000000308007207 */ /* 0x000fc60005000000 */
[----:B------:R0:W-:Y:S04]  /*0d40*/  STL [R1+0x1484], R2 ;  /* 0x0014840201007387 */ /* 0x0001e80000100800 */
[----:B------:R0:W-:Y:S02]  /*0d50*/  STL [R1+0x1480], R0 ;  /* 0x0014800001007387 */ /* 0x0001e40000100800 */
.L_x_5:
[----:B------:R-:W-:-:S08]  /*0d60*/  NOP ;  /* 0x0000000000007918 */ /* 0x000fd00000000000 */
[----:B------:R-:W1:Y:S02]  /*0d70*/  USETMAXREG.TRY_ALLOC.CTAPOOL UP0, 0xf0 ;  /* 0x000000f0000079c8 */ /* 0x000e640008000600 */
[----:B-1----:R-:W-:-:S13]  /*0d80*/  PLOP3.LUT P0, PT, PT, PT, UP0, 0x80, 0x0 ;  /* 0x000000000000781c */ /* 0x002fda0003f0f008 */
[----:B------:R-:W-:Y:S05]  /*0d90*/  @!P0 BRA `(.L_x_5) ;  /* 0xfffffffc00f08947 */ /* 0x000fea000383ffff */
[----:B------:R-:W-:Y:S01]  /*0da0*/  ULDC.64 UR4, c[0x0][0x598] ;  /* 0x0001660000047ab9 */ /* 0x000fe20000000a00 */
[----:B------:R-:W-:Y:S01]  /*0db0*/  ULDC.64 UR30, c[0x0][0x208] ;  /* 0x00008200001e7ab9 */ /* 0x000fe20000000a00 */
[----:B------:R-:W-:-:S04]  /*0dc0*/  ISETP.NE.U32.AND P0, PT, RZ, UR4, PT ;  /* 0x00000004ff007c0c */ /* 0x000fc8000bf05070 */
[----:B------:R-:W-:-:S13]  /*0dd0*/  ISETP.NE.AND.EX P0, PT, RZ, UR5, PT, P0 ;  /* 0x00000005ff007c0c */ /* 0x000fda000bf05300 */
[----:B------:R-:W-:Y:S05]  /*0de0*/  @!P0 BRA `(.L_x_8) ;  /* 0x0000000000208947 */ /* 0x000fea0003800000 */
[----:B0-----:R-:W0:Y:S02]  /*0df0*/  LDC.64 R2, c[0x0][0x598] ;  /* 0x00016600ff027b82 */ /* 0x001e240000000a00 */
[----:B0-----:R-:W2:Y:S02]  /*0e00*/  LDG.E.64 R2, desc[UR30][R2.64] ;  /* 0x0000001e02027981 */ /* 0x001ea4000c1e1b00 */
[----:B--2---:R-:W-:-:S04]  /*0e10*/  ISETP.NE.U32.AND P0, PT, R2, RZ, PT ;  /* 0x000000ff0200720c */ /* 0x004fc80003f05070 */
[----:B------:R-:W-:-:S13]  /*0e20*/  ISETP.NE.AND.EX P0, PT, R3, RZ, PT, P0 ;  /* 0x000000ff0300720c */ /* 0x000fda0003f05300 */
[----:B------:R-:W-:Y:S05]  /*0e30*/  @!P0 BRA `(.L_x_8) ;  /* 0x00000000000c8947 */ /* 0x000fea0003800000 */
[----:B------:R-:W2:Y:S02]  /*0e40*/  LD.E R2, desc[UR30][R2.64] ;  /* 0x0000001e02027980 */ /* 0x000ea4000c101900 */
[----:B--2---:R-:W-:Y:S01]  /*0e50*/  R2UR UR27, R2 ;  /* 0x00000000021b72ca */ /* 0x004fe200000e0000 */
[----:B------:R-:W-:-:S14]  /*0e60*/  BRA `(.L_x_9) ;  /* 0x0000000000247947 */ /* 0x000fdc0003800000 */
.L_x_8:
[----:B------:R-:W-:Y:S02]  /*0e70*/  ULDC.64 UR4, c[0x0][0x588] ;  /* 0x0001620000047ab9 */ /* 0x000fe40000000a00 */
[----:B------:R-:W-:-:S04]  /*0e80*/  ISETP.NE.U32.AND P0, PT, RZ, UR4, PT ;  /* 0x00000004ff007c0c */ /* 0x000fc8000bf05070 */
[----:B------:R-:W-:-:S13]  /*0e90*/  ISETP.NE.AND.EX P0, PT, RZ, UR5, PT, P0 ;  /* 0x00000005ff007c0c */ /* 0x000fda000bf05300 */
[----:B------:R-:W-:Y:S05]  /*0ea0*/  @!P0 BRA `(.L_x_10) ;  /* 0x0000000000108947 */ /* 0x000fea0003800000 */
[----:B0-----:R-:W0:Y:S02]  /*0eb0*/  LDC.64 R2, c[0x0][0x588] ;  /* 0x00016200ff027b82 */ /* 0x001e240000000a00 */
[----:B0-----:R-:W2:Y:S02]  /*0ec0*/  LDG.E R2, desc[UR30][R2.64] ;  /* 0x0000001e02027981 */ /* 0x001ea4000c1e1900 */
[----:B--2---:R-:W-:Y:S01]  /*0ed0*/  R2UR UR27, R2 ;  /* 0x00000000021b72ca */ /* 0x004fe200000e0000 */
[----:B------:R-:W-:-:S14]  /*0ee0*/  BRA `(.L_x_9) ;  /* 0x0000000000047947 */ /* 0x000fdc0003800000 */
.L_x_10:
[----:B------:R-:W-:-:S05]  /*0ef0*/  ULDC UR27, c[0x0][0x580] ;  /* 0x00016000001b7ab9 */ /* 0x000fca0000000800 */
.L_x_9:
[----:B------:R-:W-:Y:S02]  /*0f00*/  ULDC.64 UR4, c[0x0][0x5a0] ;  /* 0x0001680000047ab9 */ /* 0x000fe40000000a00 */
        /* <DEDUP_REMOVED lines=11> */
.L_x_11:
        /* <DEDUP_REMOVED lines=8> */
.L_x_13:
[----:B------:R-:W-:-:S05]  /*1040*/  ULDC UR26, c[0x0][0x584] ;  /* 0x00016100001a7ab9 */ /* 0x000fca0000000800 */
.L_x_12:
[----:B------:R-:W-:-:S13]  /*1050*/  LOP3.LUT P0, RZ, R4, 0xff, RZ, 0xc0, !PT ;  /* 0x000000ff04ff7812 */ /* 0x000fda000780c0ff */
[----:B------:R-:W-:Y:S05]  /*1060*/  @!P0 EXIT ;  /* 0x000000000000894d */ /* 0x000fea0003800000 */
[----:B------:R-:W-:Y:S01]  /*1070*/  ULDC UR4, c[0x0][0x28c] ;  /* 0x0000a30000047ab9 */ /* 0x000fe20000000800 */
[----:B------:R-:W-:Y:S01]  /*1080*/  ULDC.64 UR14, c[0x0][0x5c8] ;  /* 0x00017200000e7ab9 */ /* 0x000fe20000000a00 */
[----:B------:R-:W-:Y:S02]  /*1090*/  UIADD3 UR4, UR4, 0x1f, URZ ;  /* 0x0000001f04047890 */ /* 0x000fe4000fffe03f */
[----:B------:R-:W-:Y:S02]  /*10a0*/  USHF.L.U64.HI UR8, UR14, 0x7, UR15 ;  /* 0x000000070e087899 */ /* 0x000fe4000801020f */
[----:B------:R-:W-:Y:S02]  /*10b0*/  USHF.R.S32.HI UR5, URZ, 0x1f, UR4 ;  /* 0x0000001f3f057899 */ /* 0x000fe40008011404 */
[----:B------:R-:W-:Y:S02]  /*10c0*/  USHF.L.U32 UR9, UR14, 0x7, URZ ;  /* 0x000000070e097899 */ /* 0x000fe4000800063f */
[----:B------:R-:W-:-:S02]  /*10d0*/  ULEA.HI UR5, UR5, UR4, URZ, 0x5 ;  /* 0x0000000405057291 */ /* 0x000fc4000f8f283f */
[----:B------:R-:W-:Y:S02]  /*10e0*/  USHF.L.U64.HI UR10, UR14, 0x3, UR15 ;  /* 0x000000030e0a7899 */ /* 0x000fe4000801020f */
[----:B------:R-:W-:Y:S02]  /*10f0*/  USHF.R.S32.HI UR25, URZ, 0x5, UR5 ;  /* 0x000000053f197899 */ /* 0x000fe40008011405 */
[----:B------:R-:W-:Y:S02]  /*1100*/  USHF.L.U32 UR11, UR14, 0x3, URZ ;  /* 0x000000030e0b7899 */ /* 0x000fe4000800063f */
[----:B------:R-:W-:Y:S02]  /*1110*/  USHF.L.U64.HI UR12, UR14, 0x8, UR15 ;  /* 0x000000080e0c7899 */ /* 0x000fe4000801020f */
[----:B------:R-:W-:Y:S02]  /*1120*/  USHF.L.U32 UR13, UR14, 0x8, URZ ;  /* 0x000000080e0d7899 */ /* 0x000fe4000800063f */
[----:B------:R-:W-:Y:S01]  /*1130*/  ULOP3.LUT UR24, UR7, 0x1, URZ, 0xfc, !UPT ;  /* 0x0000000107187892 */ /* 0x000fe2000f8efc3f */
[----:B------:R-:W-:Y:S01]  /*1140*/  UMOV UR4, URZ ;  /* 0x0000003f00047c82 */ /* 0x000fe20008000000 */
[----:B------:R-:W-:-:S10]  /*1150*/  UMOV UR5, URZ ;  /* 0x0000003f00057c82 */ /* 0x000fd40008000000 */
.L_x_230:
[----:B------:R-:W-:Y:S01]  /*1160*/  STL [R1+0x147c], RZ ;  /* 0x00147cff01007387 */ /* 0x000fe20000100800 */
[----:B-1----:R-:W1:Y:S01]  /*1170*/  S2UR UR19, SR_CgaCtaId ;  /* 0x00000000001379c3 */ /* 0x002e620000008800 */
[----:B------:R-:W-:Y:S01]  /*1180*/  UMOV UR18, 0x400 ;  /* 0x0000040000127882 */ /* 0x000fe20000000000 */
[----:B------:R-:W-:Y:S01]  /*1190*/  UMOV UR6, URZ ;  /* 0x0000003f00067c82 */ /* 0x000fe20008000000 */
[----:B------:R-:W-:Y:S01]  /*11a0*/  STL [R1+0x1478], RZ ;  /* 0x001478ff01007387 */ /* 0x000fe20000100800 */
[----:B------:R-:W-:Y:S01]  /*11b0*/  UMOV UR22, URZ ;  /* 0x0000003f00167c82 */ /* 0x000fe20008000000 */
[----:B------:R-:W-:Y:S01]  /*11c0*/  UMOV UR16, URZ ;  /* 0x0000003f00107c82 */ /* 0x000fe20008000000 */
[----:B------:R-:W-:Y:S01]  /*11d0*/  UMOV UR29, UR5 ;  /* 0x00000005001d7c82 */ /* 0x000fe20008000000 */
[----:B------:R-:W-:Y:S01]  /*11e0*/  STL [R1+0x1474], RZ ;  /* 0x001474ff01007387 */ /* 0x000fe20000100800 */
[----:B0-----:R-:W2:Y:S01]  /*11f0*/  LDC R12, c[0x0][0x28c] ;  /* 0x0000a300ff0c7b82 */ /* 0x001ea20000000800 */
[----:B------:R-:W-:-:S02]  /*1200*/  CS2R R236, SRZ ;  /* 0x0000000000ec7805 */ /* 0x000fc4000001ff00 */
[----:B------:R-:W-:Y:S01]  /*1210*/  CS2R R234, SRZ ;  /* 0x0000000000ea7805 */ /* 0x000fe2000001ff00 */
[----:B------:R-:W-:Y:S01]  /*1220*/  STL [R1+0x1470], RZ ;  /* 0x001470ff01007387 */ /* 0x000fe20000100800 */
[----:B------:R-:W-:Y:S02]  /*1230*/  CS2R R232, SRZ ;  /* 0x0000000000e87805 */ /* 0x000fe4000001ff00 */
[----:B------:R-:W-:Y:S02]  /*1240*/  CS2R R230, SRZ ;  /* 0x0000000000e67805 */ /* 0x000fe4000001ff00 */
[----:B------:R-:W-:Y:S01]  /*1250*/  CS2R R228, SRZ ;  /* 0x0000000000e47805 */ /* 0x000fe2000001ff00 */
[----:B------:R-:W-:Y:S01]  /*1260*/  STL [R1+0x146c], RZ ;  /* 0x00146cff01007387 */ /* 0x000fe20000100800 */
[----:B------:R-:W-:Y:S02]  /*1270*/  CS2R R226, SRZ ;  /* 0x0000000000e27805 */ /* 0x000fe4000001ff00 */
        /* <DEDUP_REMOVED lines=15> */
[----:B--2---:R-:W-:Y:S02]  /*1370*/  ISETP.GE.AND P0, PT, R12, 0x1, PT ;  /* 0x000000010c00780c */ /* 0x004fe40003f06270 */
        /* <DEDUP_REMOVED lines=126> */
[----:B------:R-:W-:Y:S04]  /*1b60*/  STL [R1+0x13dc], RZ ;  /* 0x0013dcff01007387 */ /* 0x000fe80000100800 */
        /* <DEDUP_REMOVED lines=1175> */
[----:B------:R-:W-:Y:S04]  /*64e0*/  STL [R1], RZ ;  /* 0x000000ff01007387 */ /* 0x000fe80000100800 */
[----:B------:R-:W-:Y:S04]  /*64f0*/  STL [R1+0x4], RZ ;  /* 0x000004ff01007387 */ /* 0x000fe80000100800 */
[----:B------:R-:W-:Y:S04]  /*6500*/  STL [R1+0x8], RZ ;  /* 0x000008ff01007387 */ /* 0x000fe80000100800 */
[----:B------:R-:W-:Y:S04]  /*6510*/  STL [R1+0xc], RZ ;  /* 0x00000cff01007387 */ /* 0x000fe80000100800 */
[----:B------:R-:W-:Y:S04]  /*6520*/  STL [R1+0x10], RZ ;  /* 0x000010ff01007387 */ /* 0x000fe80000100800 */
[----:B------:R-:W-:Y:S04]  /*6530*/  STL [R1+0x14], RZ ;  /* 0x000014ff01007387 */ /* 0x000fe80000100800 */
[----:B------:R-:W-:Y:S04]  /*6540*/  STL [R1+0x18], RZ ;  /* 0x000018ff01007387 */ /* 0x000fe80000100800 */
[----:B------:R-:W-:Y:S04]  /*6550*/  STL [R1+0x1c], RZ ;  /* 0x00001cff01007387 */ /* 0x000fe80000100800 */
[----:B------:R-:W-:Y:S01]  /*6560*/  STL [R1+0x20], RZ ;  /* 0x000020ff01007387 */ /* 0x000fe20000100800 */
[----:B------:R-:W2:Y:S03]  /*6570*/  S2R R11, SR_TID.X ;  /* 0x00000000000b7919 */ /* 0x000ea60000002100 */
        /* <DEDUP_REMOVED lines=8> */
[----:B--2---:R-:W-:-:S03]  /*6600*/  LOP3.LUT R11, R11, 0x80, RZ, 0xc0, !PT ;  /* 0x000000800b0b7812 */ /* 0x004fc600078ec0ff */
[----:B------:R-:W-:Y:S01]  /*6610*/  STL [R1+0x44], RZ ;  /* 0x000044ff01007387 */ /* 0x000fe20000100800 */
[----:B------:R-:W-:-:S03]  /*6620*/  SHF.R.U32.HI R11, RZ, 0x7, R11 ;  /* 0x00000007ff0b7819 */ /* 0x000fc6000001160b */
        /* <DEDUP_REMOVED lines=33> */
[----:B------:R-:W2:Y:S04]  /*6840*/  SHFL.IDX PT, R11, R11, RZ, 0x1f ;  /* 0x00001fff0b0b7589 */ /* 0x000ea800000e0000 */
[----:B------:R3:W-:Y:S04]  /*6850*/  STL [R1+0xcc], RZ ;  /* 0x0000ccff01007387 */ /* 0x0007e80000100800 */
[----:B------:R3:W-:Y:S04]  /*6860*/  STL [R1+0xd0], RZ ;  /* 0x0000d0ff01007387 */ /* 0x0007e80000100800 */
[----:B------:R3:W-:Y:S04]  /*6870*/  STL [R1+0xd4], RZ ;  /* 0x0000d4ff01007387 */ /* 0x0007e80000100800 */
[----:B------:R3:W-:Y:S04]  /*6880*/  STL [R1+0xd8], RZ ;  /* 0x0000d8ff01007387 */ /* 0x0007e80000100800 */
[----:B------:R3:W-:Y:S04]  /*6890*/  STL [R1+0xdc], RZ ;  /* 0x0000dcff01007387 */ /* 0x0007e80000100800 */
[----:B------:R3:W-:Y:S01]  /*68a0*/  STL [R1+0xe0], RZ ;  /* 0x0000e0ff01007387 */ /* 0x0007e20000100800 */
[----:B--2---:R-:W-:Y:S01]  /*68b0*/  R2UR UR15, R11 ;  /* 0x000000000b0f72ca */ /* 0x004fe200000e0000 */
[----:B------:R-:W-:-:S02]  /*68c0*/  IMAD.U32 R11, RZ, RZ, UR4 ;  /* 0x00000004ff0b7e24 */ /* 0x000fc4000f8e00ff */
[----:B------:R3:W-:Y:S04]  /*68d0*/  STL [R1+0xe4], RZ ;  /* 0x0000e4ff01007387 */ /* 0x0007e80000100800 */
[----:B------:R3:W-:Y:S04]  /*68e0*/  STL [R1+0xe8], RZ ;  /* 0x0000e8ff01007387 */ /* 0x0007e80000100800 */
[----:B------:R3:W-:Y:S02]  /*68f0*/  STL [R1+0xec], RZ ;  /* 0x0000ecff01007387 */ /* 0x0007e40000100800 */
[----:B------:R-:W-:-:S02]  /*6900*/  ULEA.HI UR14, UR15, UR15, URZ, 0x1 ;  /* 0x0000000f0f0e7291 */ /* 0x000fc4000f8f083f */
[----:B------:R3:W-:Y:S02]  /*6910*/  STL [R1+0xf0], RZ ;  /* 0x0000f0ff01007387 */ /* 0x0007e40000100800 */
[----:B------:R-:W-:Y:S02]  /*6920*/  ULOP3.LUT UR17, UR14, 0x1ffffe, URZ, 0xc0, !UPT ;  /* 0x001ffffe0e117892 */ /* 0x000fe4000f8ec03f */
[----:B------:R3:W-:Y:S01]  /*6930*/  STL [R1+0xf4], RZ ;  /* 0x0000f4ff01007387 */ /* 0x0007e20000100800 */
[----:B-1----:R-:W-:Y:S02]  /*6940*/  ULEA UR14, UR19, UR18, 0x18 ;  /* 0x00000012130e7291 */ /* 0x002fe4000f8ec03f */
[----:B------:R-:W-:Y:S01]  /*6950*/  UIADD3 UR17, UR15, -UR17, URZ ;  /* 0x800000110f117290 */ /* 0x000fe2000fffe03f */
[----:B------:R3:W-:Y:S03]  /*6960*/  STL [R1+0xf8], RZ ;  /* 0x0000f8ff01007387 */ /* 0x0007e60000100800 */
[----:B------:R-:W-:Y:S01]  /*6970*/  ULEA UR17, UR17, UR14, 0xb ;  /* 0x0000000e11117291 */ /* 0x000fe2000f8e583f */
[----:B------:R3:W-:Y:S03]  /*6980*/  STL [R1+0xfc], RZ ;  /* 0x0000fcff01007387 */ /* 0x0007e60000100800 */
[----:B------:R-:W-:Y:S01]  /*6990*/  UIADD3 UR17, UR17, 0x180, URZ ;  /* 0x0000018011117890 */ /* 0x000fe2000fffe03f */
[----:B------:R3:W-:Y:S03]  /*69a0*/  STL [R1+0x100], RZ ;  /* 0x000100ff01007387 */ /* 0x0007e60000100800 */
[----:B------:R-:W-:Y:S01]  /*69b0*/  USHF.R.U32.HI UR15, URZ, 0x4, UR17 ;  /* 0x000000043f0f7899 */ /* 0x000fe20008011611 */
[----:B------:R3:W-:Y:S03]  /*69c0*/  STL [R1+0x104], RZ ;  /* 0x000104ff01007387 */ /* 0x0007e60000100800 */
[----:B------:R-:W-:Y:S01]  /*69d0*/  ULOP3.LUT UR15, UR15, 0x3fff, URZ, 0xc0, !UPT ;  /* 0x00003fff0f0f7892 */ /* 0x000fe2000f8ec03f */
[----:B------:R3:W-:Y:S04]  /*69e0*/  STL [R1+0x108], RZ ;  /* 0x000108ff01007387 */ /* 0x0007e80000100800 */
        /* <DEDUP_REMOVED lines=28> */
[----:B------:R3:W-:Y:S01]  /*6bb0*/  STL [R1+0x17c], RZ ;  /* 0x00017cff01007387 */ /* 0x0007e20000100800 */
[----:B----4-:R-:W-:Y:S05]  /*6bc0*/  @!P0 BRA `(.L_x_14) ;  /* 0x000000d000708947 */ /* 0x010fea0003800000 */
[----:B------:R-:W-:-:S06]  /*6bd0*/  UISETP.NE.AND UP0, UPT, UR24, 0x3, UPT ;  /* 0x000000031800788c */ /* 0x000fcc000bf05270 */
[----:B------:R-:W-:-:S13]  /*6be0*/  PLOP3.LUT P1, PT, PT, PT, UP0, 0x80, 0x0 ;  /* 0x000000000000781c */ /* 0x000fda0003f2f008 */
[----:B------:R-:W-:Y:S05]  /*6bf0*/  @!P1 BRA `(.L_x_15) ;  /* 0x0000000000049947 */ /* 0x000fea0003800000 */
[----:B------:R-:W-:Y:S01]  /*6c00*/  BPT.TRAP 0x1 ;  /* 0x000000040000795c */ /* 0x000fe20000300000 */
.L_x_15:
[----:B------:R-:W-:Y:S01]  /*6c10*/  ULEA UR16, UR5, UR14, 0x3 ;  /* 0x0000000e05107291 */ /* 0x000fe2000f8e183f */
[----:B------:R-:W-:-:S05]  /*6c20*/  IMAD.U32 R11, RZ, RZ, UR4 ;  /* 0x00000004ff0b7e24 */ /* 0x000fca000f8e00ff */
[----:B------:R-:W-:-:S04]  /*6c30*/  SHF.L.U32 R11, R11, 0x1f, RZ ;  /* 0x0000001f0b0b7819 */ /* 0x000fc800000006ff */
[----:B------:R1:W2:Y:S01]  /*6c40*/  SYNCS.PHASECHK.TRANS64.TRYWAIT P0, [UR16], R11 ;  /* 0x0000000bff0075a7 */ /* 0x0002a20008000150 */
[----:B------:R-:W-:Y:S05]  /*6c50*/  @!P1 BRA `(.L_x_16) ;  /* 0x0000000000049947 */ /* 0x000fea0003800000 */
[----:B------:R-:W-:Y:S01]  /*6c60*/  BPT.TRAP 0x1 ;  /* 0x000000040000795c */ /* 0x000fe20000300000 */
.L_x_16:
[----:B------:R4:W-:Y:S01]  /*6c70*/  STL [R1+0x147c], RZ ;  /* 0x00147cff01007387 */ /* 0x0009e20000100800 */
[----:B------:R-:W-:Y:S01]  /*6c80*/  UMOV UR6, 0x1 ;  /* 0x0000000100067882 */ /* 0x000fe20000000000 */
[----:B--2---:R-:W-:Y:S05]  /*6c90*/  @P0 BRA `(.L_x_17) ;  /* 0x0000000000080947 */ /* 0x004fea0003800000 */
[----:B------:R-:W2:Y:S02]  /*6ca0*/  SYNCS.PHASECHK.TRANS64.TRYWAIT P0, [UR16], R11 ;  /* 0x0000000bff0075a7 */ /* 0x000ea40008000150 */
[----:B--2---:R-:W-:Y:S05]  /*6cb0*/  @!P0 BRA `(.L_x_18) ;  /* 0x0000089c00888947 */ /* 0x004fea0003800000 */
.L_x_17:
[----:B------:R-:W-:Y:S01]  /*6cc0*/  STL [R1+0x1478], RZ ;  /* 0x001478ff01007387 */ /* 0x000fe20000100800 */
[----:B------:R-:W-:Y:S01]  /*6cd0*/  UIADD3 UR16, UR14, 0x20180, URZ ;  /* 0x000201800e107890 */ /* 0x000fe2000fffe03f */
[----:B------:R-:W-:Y:S01]  /*6ce0*/  WARPGROUP.ARRIVE ;  /* 0x00000000000079c5 */ /* 0x000fe20000000000 */
[----:B------:R-:W-:Y:S01]  /*6cf0*/  ULOP3.LUT UR29, UR15, 0x10000, URZ, 0xfc, !UPT ;  /* 0x000100000f1d7892 */ /* 0x000fe2000f8efc3f */
[----:B------:R-:W-:Y:S01]  /*6d00*/  STL [R1+0x1474], RZ ;  /* 0x001474ff01007387 */ /* 0x000fe20000100800 */
[----:B------:R-:W-:Y:S01]  /*6d10*/  USHF.R.U32.HI UR16, URZ, 0x4, UR16 ;  /* 0x000000043f107899 */ /* 0x000fe20008011610 */
[----:B------:R-:W-:Y:S01]  /*6d20*/  CS2R R236, SRZ ;  /* 0x0000000000ec7805 */ /* 0x000fe2000001ff00 */
[----:B------:R-:W-:Y:S01]  /*6d30*/  ULEA UR29, UR5, UR29, 0xa ;  /* 0x0000001d051d7291 */ /* 0x000fe2000f8e503f */
[----:B------:R-:W-:Y:S01]  /*6d40*/  STL [R1+0x1470], RZ ;  /* 0x001470ff01007387 */ /* 0x000fe20000100800 */
[----:B------:R-:W-:Y:S01]  /*6d50*/  ULOP3.LUT UR16, UR16, 0x3fff, URZ, 0xc0, !UPT ;  /* 0x00003fff10107892 */ /* 0x000fe2000f8ec03f */
[----:B------:R-:W-:Y:S01]  /*6d60*/  CS2R R234, SRZ ;  /* 0x0000000000ea7805 */ /* 0x000fe2000001ff00 */
[----:B------:R-:W-:Y:S01]  /*6d70*/  UMOV UR17, 0xc0000010 ;  /* 0xc000001000117882 */ /* 0x000fe20000000000 */
[----:B------:R-:W-:Y:S01]  /*6d80*/  STL [R1+0x146c], RZ ;  /* 0x00146cff01007387 */ /* 0x000fe20000100800 */
[----:B------:R-:W-:Y:S01]  /*6d90*/  ULOP3.LUT UR16, UR16, 0x10000, URZ, 0xfc, !UPT ;  /* 0x0001000010107892 */ /* 0x000fe2000f8efc3f */
[----:B------:R-:W-:Y:S01]  /*6da0*/  CS2R R232, SRZ ;  /* 0x0000000000e87805 */ /* 0x000fe2000001ff00 */
[----:B------:R-:W-:Y:S01]  /*6db0*/  UMOV UR19, 0xc0000010 ;  /* 0xc000001000137882 */ /* 0x000fe20000000000 */
[----:B------:R-:W-:Y:S01]  /*6dc0*/  STL [R1+0x1468], RZ ;  /* 0x001468ff01007387 */ /* 0x000fe20000100800 */
[----:B------:R-:W-:Y:S01]  /*6dd0*/  UIMAD UR18, UR5, 0x300, UR16 ;  /* 0x00000300051278a4 */ /* 0x000fe2000f8e0210 */
[----:B------:R-:W-:Y:S01]  /*6de0*/  CS2R R230, SRZ ;  /* 0x0000000000e67805 */ /* 0x000fe2000001ff00 */
[----:B------:R-:W-:Y:S01]  /*6df0*/  UMOV UR21, UR17 ;  /* 0x0000001100157c82 */ /* 0x000fe20008000000 */
[----:B------:R-:W-:Y:S01]  /*6e00*/  STL [R1+0x1464], RZ ;  /* 0x001464ff01007387 */ /* 0x000fe20000100800 */
[----:B------:R-:W-:Y:S01]  /*6e10*/  UMOV UR16, UR29 ;  /* 0x0000001d00107c82 */ /* 0x000fe20008000000 */
[----:B------:R-:W-:Y:S01]  /*6e20*/  UIADD3 UR22, UR18, 0x180, URZ ;  /* 0x0000018012167890 */ /* 0x000fe2000fffe03f */
[----:B------:R-:W-:Y:S01]  /*6e30*/  CS2R R228, SRZ ;  /* 0x0000000000e47805 */ /* 0x000fe2000001ff00 */
[----:B------:R-:W-:Y:S01]  /*6e40*/  STL [R1+0x1460], RZ ;  /* 0x001460ff01007387 */ /* 0x000fe20000100800 */
[----:B------:R-:W-:Y:S01]  /*6e50*/  UMOV UR20, UR16 ;  /* 0x0000001000147c82 */ /* 0x000fe20008000000 */
[----:B------:R-:W-:Y:S01]  /*6e60*/  QGMMA.64x192x32.F32.E4M3.E4M3 R24, gdesc[UR16], RZ, !UPT, gsb0 ;  /* 0x02e00000101879f3 */ /* 0x000fe2000c0008ff */
[----:B------:R-:W-:Y:S01]  /*6e70*/  UMOV UR23, 0xc0000010 ;  /* 0xc000001000177882 */ /* 0x000fe20000000000 */
[----:B------:R-:W-:Y:S01]  /*6e80*/  STL [R1+0x145c], RZ ;  /* 0x00145cff01007387 */ /* 0x000fe20000100800 */
[----:B------:R-:W-:-:S02]  /*6e90*/  CS2R R226, SRZ ;  /* 0x0000000000e27805 */ /* 0x000fc4000001ff00 */
[----:B------:R-:W-:Y:S02]  /*6ea0*/  CS2R R224, SRZ ;  /* 0x0000000000e07805 */ /* 0x000fe4000001ff00 */
[----:B------:R-:W-:Y:S01]  /*6eb0*/  CS2R R222, SRZ ;  /* 0x0000000000de7805 */ /* 0x000fe2000001ff00 */
[----:B------:R-:W-:Y:S01]  /*6ec0*/  STL [R1+0x1458], RZ ;  /* 0x001458ff01007387 */ /* 0x000fe20000100800 */
[----:B------:R-:W-:Y:S02]  /*6ed0*/  CS2R R220, SRZ ;  /* 0x0000000000dc7805 */ /* 0x000fe4000001ff00 */
[----:B------:R-:W-:Y:S02]  /*6ee0*/  CS2R R218, SRZ ;  /* 0x0000000000da7805 */ /* 0x000fe4000001ff00 */
[----:B------:R-:W-:Y:S01]  /*6ef0*/  CS2R R216, SRZ ;  /* 0x0000000000d87805 */ /* 0x000fe2000001ff00 */
[----:B------:R-:W-:Y:S01]  /*6f00*/  STL [R1+0x1454], RZ ;  /* 0x001454ff01007387 */ /* 0x000fe20000100800 */
[----:B------:R-:W-:-:S03]  /*6f10*/  CS2R R14, SRZ ;  /* 0x00000000000e7805 */ /* 0x000fc6000001ff00 */
        /* <DEDUP_REMOVED lines=47> */
[----:B------:R-:W-:-:S03]  /*7210*/  WARPGROUP.DEPBAR.LE gsb0, 0x0 ;  /* 0x00008000000079c5 */ /* 0x000fc60000010000 */
        /* <DEDUP_REMOVED lines=600> */
[----:B------:R-:W-:Y:S04]  /*97a0*/  STL.64 [R1+0x780], R24 ;  /* 0x0007801801007387 */ /* 0x000fe80000100a00 */
        /* <DEDUP_REMOVED lines=46> */
[----:B------:R0:W-:Y:S04]  /*9a90*/  STL.64 [R1+0x8f8], R118 ;  /* 0x0008f87601007387 */ /* 0x0001e80000100a00 */
[----:B------:R-:W-:Y:S04]  /*9aa0*/  STL [R1+0xa34], RZ ;  /* 0x000a34ff01007387 */ /* 0x000fe80000100800 */
[----:B------:R-:W-:Y:S01]  /*9ab0*/  STL [R1+0xa30], RZ ;  /* 0x000a30ff01007387 */ /* 0x000fe20000100800 */
[----:B0-----:R-:W-:-:S03]  /*9ac0*/  WARPGROUP.ARRIVE ;  /* 0x00000000000079c5 */ /* 0x001fc60000000000 */
[----:B------:R-:W-:Y:S04]  /*9ad0*/  STL [R1+0xa2c], RZ ;  /* 0x000a2cff01007387 */ /* 0x000fe80000100800 */
[----:B------:R-:W-:Y:S01]  /*9ae0*/  STL [R1+0xa28], RZ ;  /* 0x000a28ff01007387 */ /* 0x000fe20000100800 */
[----:B------:R-:W-:Y:S01]  /*9af0*/  QGMMA.64x192x32.F32.E4M3.E4M3 R24, gdesc[UR20], RZ, !UPT, gsb0 ;  /* 0x02e00000141879f3 */ /* 0x000fe2000c0008ff */
[----:B------:R-:W-:Y:S02]  /*9b00*/  UIADD3 UR20, UR29, 0x100, URZ ;  /* 0x000001001d147890 */ /* 0x000fe4000fffe03f */
[----:B------:R-:W-:Y:S01]  /*9b10*/  STL [R1+0xa24], RZ ;  /* 0x000a24ff01007387 */ /* 0x000fe20000100800 */
[----:B------:R-:W-:Y:S02]  /*9b20*/  UMOV UR21, 0xc0000010 ;  /* 0xc000001000157882 */ /* 0x000fe40000000000 */
[----:B------:R-:W-:Y:S01]  /*9b30*/  UMOV UR17, UR21 ;  /* 0x0000001500117c82 */ /* 0x000fe20008000000 */
[----:B------:R-:W-:Y:S01]  /*9b40*/  STL [R1+0xa20], RZ ;  /* 0x000a20ff01007387 */ /* 0x000fe20000100800 */
[----:B------:R-:W-:-:S03]  /*9b50*/  UMOV UR16, UR20 ;  /* 0x0000001400107c82 */ /* 0x000fc60008000000 */
        /* <DEDUP_REMOVED lines=55> */
[----:B------:R-:W-:Y:S04]  /*9ed0*/  STL.64 [R1+0x2e0], R112 ;  /* 0x0002e07001007387 */ /* 0x000fe80000100a00 */
[----:B------:R-:W-:Y:S01]  /*9ee0*/  STL.64 [R1+0x2e8], R114 ;  /* 0x0002e87201007387 */ /* 0x000fe20000100a00 */
[----:B0-----:R-:W-:-:S03]  /*9ef0*/  WARPGROUP.ARRIVE ;  /* 0x00000000000079c5 */ /* 0x001fc60000000000 */
[----:B------:R-:W-:Y:S04]  /*9f00*/  STL.64 [R1+0x2f0], R116 ;  /* 0x0002f07401007387 */ /* 0x000fe80000100a00 */
[----:B------:R-:W-:Y:S01]  /*9f10*/  STL.64 [R1+0x2f8], R118 ;  /* 0x0002f87601007387 */ /* 0x000fe20000100a00 */
[----:B------:R-:W-:Y:S03]  /*9f20*/  QGMMA.64x192x32.F32.E4M3.E4M3 R16, gdesc[UR20], RZ, !UPT, gsb0 ;  /* 0x02e00000141079f3 */ /* 0x000fe6000c0008ff */
        /* <DEDUP_REMOVED lines=16> */
[----:B------:R0:W-:Y:S01]  /*a030*/  STL.64 [R1], R16 ;  /* 0x0000001001007387 */ /* 0x0001e20000100a00 */
[----:B------:R-:W-:Y:S02]  /*a040*/  IMAD.MOV.U32 R13, RZ, RZ, R109 ;  /* 0x000000ffff0d7224 */ /* 0x000fe400078e006d */
[----:B--2---:R-:W-:Y:S01]  /*a050*/  IMAD.MOV.U32 R12, RZ, RZ, R110 ;  /* 0x000000ffff0c7224 */ /* 0x004fe200078e006e */
[----:B------:R2:W-:Y:S01]  /*a060*/  STL.64 [R1+0x8], R18 ;  /* 0x0000081201007387 */ /* 0x0005e20000100a00 */
[----:B-1----:R-:W-:-:S03]  /*a070*/  IMAD.MOV.U32 R11, RZ, RZ, R111 ;  /* 0x000000ffff0b7224 */ /* 0x002fc600078e006f */
[----:B------:R1:W-:Y:S04]  /*a080*/  STL.64 [R1+0x10], R20 ;  /* 0x0000101401007387 */ /* 0x0003e80000100a00 */
[----:B------:R3:W-:Y:S01]  /*a090*/  STL.64 [R1+0x18], R22 ;  /* 0x0000181601007387 */ /* 0x0007e20000100a00 */
[----:B0-----:R-:W-:-:S03]  /*a0a0*/  CS2R R16, SRZ ;  /* 0x0000000000107805 */ /* 0x001fc6000001ff00 */
[----:B------:R-:W-:Y:S01]  /*a0b0*/  STL.64 [R1+0x20], R24 ;  /* 0x0000201801007387 */ /* 0x000fe20000100a00 */
[----:B--2---:R-:W-:-:S03]  /*a0c0*/  CS2R R18, SRZ ;  /* 0x0000000000127805 */ /* 0x004fc6000001ff00 */
[----:B------:R-:W-:Y:S01]  /*a0d0*/  STL.64 [R1+0x28], R26 ;  /* 0x0000281a01007387 */ /* 0x000fe20000100a00 */
[----:B-1----:R-:W-:-:S03]  /*a0e0*/  CS2R R20, SRZ ;  /* 0x0000000000147805 */ /* 0x002fc6000001ff00 */
[----:B------:R-:W-:Y:S01]  /*a0f0*/  STL.64 [R1+0x30], R28 ;  /* 0x0000301c01007387 */ /* 0x000fe20000100a00 */
[----:B---3--:R-:W-:-:S03]  /*a100*/  CS2R R22, SRZ ;  /* 0x0000000000167805 */ /* 0x008fc6000001ff00 */
        /* <DEDUP_REMOVED lines=120> */
[----:B------:R-:W-:Y:S02]  /*a890*/  ULDC UR16, c[0x0][0x50c] ;  /* 0x0001430000107ab9 */ /* 0x000fe40000000800 */
[----:B------:R-:W-:Y:S01]  /*a8a0*/  STL [R1+0x960], RZ ;  /* 0x000960ff01007387 */ /* 0x000fe20000100800 */
[----:B------:R-:W-:-:S03]  /*a8b0*/  UISETP.NE.AND UP0, UPT, UR16, 0x1, UPT ;  /* 0x000000011000788c */ /* 0x000fc6000bf05270 */
        /* <DEDUP_REMOVED lines=11> */
[----:B------:R-:W-:-:S02]  /*a970*/  WARPGROUP.DEPBAR.LE gsb0, 0x0 ;  /* 0x00008000000079c5 */ /* 0x000fc40000010000 */
[----:B------:R-:W-:Y:S01]  /*a980*/  WARPGROUP.ARRIVE ;  /* 0x00000000000079c5 */ /* 0x000fe20000000000 */
[----:B------:R-:W-:Y:S04]  /*a990*/  STL.64 [R1+0x480], R24 ;  /* 0x0004801801007387 */ /* 0x000fe80000100a00 */
[----:B------:R-:W-:Y:S01]  /*a9a0*/  STL.64 [R1+0x488], R26 ;  /* 0x0004881a01007387 */ /* 0x000fe20000100a00 */
[----:B------:R-:W-:Y:S01]  /*a9b0*/  QGMMA.64x192x32.F32.E4M3.E4M3 R120, gdesc[UR20], RZ, !UPT, gsb0 ;  /* 0x02e00000147879f3 */ /* 0x000fe2000c0008ff */
[----:B------:R-:W-:Y:S02]  /*a9c0*/  UIADD3 UR20, UR29, 0x300, URZ ;  /* 0x000003001d147890 */ /* 0x000fe4000fffe03f */
[----:B------:R-:W-:Y:S01]  /*a9d0*/  STL.64 [R1+0x490], R28 ;  /* 0x0004901c01007387 */ /* 0x000fe20000100a00 */
[----:B------:R-:W-:-:S02]  /*a9e0*/  UMOV UR21, 0xc0000010 ;  /* 0xc000001000157882 */ /* 0x000fc40000000000 */
[----:B------:R-:W-:Y:S01]  /*a9f0*/  UMOV UR17, UR21 ;  /* 0x0000001500117c82 */ /* 0x000fe20008000000 */
[----:B------:R-:W-:Y:S01]  /*aa00*/  STL.64 [R1+0x498], R30 ;  /* 0x0004981e01007387 */ /* 0x000fe20000100a00 */
[----:B------:R-:W-:-:S03]  /*aa10*/  UMOV UR16, UR20 ;  /* 0x0000001400107c82 */ /* 0x000fc60008000000 */
        /* <DEDUP_REMOVED lines=45> */
[----:B------:R-:W-:Y:S04]  /*acf0*/  STL [R1+0x92c], RZ ;  /* 0x00092cff01007387 */ /* 0x000fe80000100800 */
[----:B------:R-:W-:Y:S01]  /*ad00*/  STL [R1+0x928], RZ ;  /* 0x000928ff01007387 */ /* 0x000fe20000100800 */
[----:B------:R-:W-:-:S02]  /*ad10*/  WARPGROUP.DEPBAR.LE gsb0, 0x0 ;  /* 0x00008000000079c5 */ /* 0x000fc40000010000 */
[----:B0-----:R-:W-:Y:S01]  /*ad20*/  WARPGROUP.ARRIVE ;  /* 0x00000000000079c5 */ /* 0x001fe20000000000 */
[----:B------:R-:W-:Y:S04]  /*ad30*/  STL [R1+0x924], RZ ;  /* 0x000924ff01007387 */ /* 0x000fe80000100800 */
[----:B------:R-:W-:Y:S01]  /*ad40*/  STL [R1+0x920], RZ ;  /* 0x000920ff01007387 */ /* 0x000fe20000100800 */
[----:B------:R-:W-:Y:S01]  /*ad50*/  QGMMA.64x192x32.F32.E4M3.E4M3 R24, gdesc[UR20], RZ, !UPT, gsb0 ;  /* 0x02e00000141879f3 */ /* 0x000fe2000c0008ff */
[----:B------:R-:W-:Y:S02]  /*ad60*/  USEL UR22, URZ, 0x1, UP0 ;  /* 0x000000013f167887 */ /* 0x000fe40008000000 */
[----:B------:R-:W-:Y:S04]  /*ad70*/  STL [R1+0x91c], RZ ;  /* 0x00091cff01007387 */ /* 0x000fe80000100800 */
[----:B------:R-:W-:Y:S01]  /*ad80*/  STL [R1+0x918], RZ ;  /* 0x000918ff01007387 */ /* 0x000fe20000100800 */
[----:B------:R-:W-:-:S03]  /*ad90*/  ISETP.NE.AND P0, PT, RZ, UR22, PT ;  /* 0x00000016ff007c0c */ /* 0x000fc6000bf05270 */
        /* <DEDUP_REMOVED lines=46> */
[----:B------:R-:W-:Y:S01]  /*b080*/  STL.64 [R1+0x14d0], R134 ;  /* 0x0014d08601007387 */ /* 0x000fe20000100a00 */
[----:B------:R-:W-:-:S03]  /*b090*/  WARPGROUP.DEPBAR.LE gsb0, 0x0 ;  /* 0x00008000000079c5 */ /* 0x000fc60000010000 */
[----:B------:R-:W-:Y:S04]  /*b0a0*/  STL.64 [R1+0x14c8], R132 ;  /* 0x0014c88401007387 */ /* 0x000fe80000100a00 */
[----:B------:R-:W-:Y:S04]  /*b0b0*/  STL.64 [R1+0x14c0], R130 ;  /* 0x0014c08201007387 */ /* 0x000fe80000100a00 */
[----:B------:R-:W-:Y:S04]  /*b0c0*/  STL.64 [R1+0x14b8], R128 ;  /* 0x0014b88001007387 */ /* 0x000fe80000100a00 */
[----:B------:R-:W-:Y:S04]  /*b0d0*/  STL.64 [R1+0x14b0], R126 ;  /* 0x0014b07e01007387 */ /* 0x000fe80000100a00 */
[----:B------:R-:W-:Y:S04]  /*b0e0*/  STL.64 [R1+0x14a8], R124 ;  /* 0x0014a87c01007387 */ /* 0x000fe80000100a00 */
[----:B------:R-:W-:Y:S04]  /*b0f0*/  STL.64 [R1+0x14a0], R122 ;  /* 0x0014a07a01007387 */ /* 0x000fe80000100a00 */
[----:B------:R0:W-:Y:S02]  /*b100*/  STL.64 [R1+0x1498], R120 ;  /* 0x0014987801007387 */ /* 0x0001e40000100a00 */
[----:B0-----:R-:W-:-:S06]  /*b110*/  WARPGROUP.ARRIVE ;  /* 0x00000000000079c5 */ /* 0x001fcc0000000000 */
[----:B------:R-:W-:Y:S03]  /*b120*/  QGMMA.64x192x32.F32.E4M3.E4M3 R120, gdesc[UR16], RZ, !UPT, gsb0 ;  /* 0x02e00000107879f3 */ /* 0x000fe6000c0008ff */
[----:B------:R-:W-:Y:S02]  /*b130*/  WARPGROUP.DEPBAR.LE gsb0, 0x0 ;  /* 0x00008000000079c5 */ /* 0x000fe40000010000 */
        /* <DEDUP_REMOVED lines=48> */
[----:B0-----:R0:W5:Y:S04]  /*b440*/  LDL.LU.64 R214, [R1+0x1610] ;  /* 0x0016100001d67983 */ /* 0x0011680000300a00 */
[----:B------:R0:W5:Y:S04]  /*b450*/  LDL.LU.64 R212, [R1+0x1608] ;  /* 0x0016080001d47983 */ /* 0x0001680000300a00 */
        /* <DEDUP_REMOVED lines=45> */
[----:B------:R0:W5:Y:S01]  /*b730*/  LDL.LU.64 R120, [R1+0x1498] ;  /* 0x0014980001787983 */ /* 0x0001620000300a00 */
[----:B------:R-:W-:Y:S05]  /*b740*/  @!P0 BRA `(.L_x_19) ;  /* 0x0000008400748947 */ /* 0x000fea0003800000 */
[----:B------:R-:W2:Y:S04]  /*b750*/  LDL R14, [R1+0x780] ;  /* 0x00078000010e7983 */ /* 0x000ea80000100800 */
[----:B------:R-:W3:Y:S04]  /*b760*/  LDL R15, [R1+0x784] ;  /* 0x00078400010f7983 */ /* 0x000ee80000100800 */
[----:B------:R-:W4:Y:S04]  /*b770*/  LDL R16, [R1+0x788] ;  /* 0x0007880001107983 */ /* 0x000f280000100800 */
        /* <DEDUP_REMOVED lines=27> */
[----:B------:R1:W-:Y:S04]  /*b930*/  STL [R1+0x150c], R99 ;  /* 0x00150c6301007387 */ /* 0x0003e80000100800 */
[----:B-1----:R-:W4:Y:S04]  /*b940*/  LDL R99, [R1+0x838] ;  /* 0x0008380001637983 */ /* 0x002f280000100800 */
        /* <DEDUP_REMOVED lines=31> */
[----:B-1----:R-:W4:Y:S01]  /*bb40*/  LDL R115, [R1+0x7f8] ;  /* 0x0007f80001737983 */ /* 0x002f220000100800 */
[----:B------:R-:W-:-:S01]  /*bb50*/  FADD R13, RZ, R13 ;  /* 0x0000000dff0d7221 */ /* 0x000fc20000000000 */
[----:B------:R-:W-:Y:S01]  /*bb60*/  FADD R12, RZ, R12 ;  /* 0x0000000cff0c7221 */ /* 0x000fe20000000000 */
[----:B------:R-:W-:-:S01]  /*bb70*/  FADD R11, RZ, R11 ;  /* 0x0000000bff0b7221 */ /* 0x000fc20000000000 */
[----:B------:R-:W-:Y:S01]  /*bb80*/  STL [R1+0x14c8], R116 ;  /* 0x0014c87401007387 */ /* 0x000fe20000100800 */
[----:B--2---:R-:W-:-:S01]  /*bb90*/  FADD R14, RZ, R14 ;  /* 0x0000000eff0e7221 */ /* 0x004fc20000000000 */
[----:B---3--:R-:W-:Y:S01]  /*bba0*/  FADD R15, RZ, R15 ;  /* 0x0000000fff0f7221 */ /* 0x008fe20000000000 */
[----:B----4-:R-:W-:-:S01]  /*bbb0*/  FADD R16, RZ, R16 ;  /* 0x00000010ff107221 */ /* 0x010fc20000000000 */
[----:B------:R-:W-:Y:S01]  /*bbc0*/  STL [R1+0x14c4], R117 ;  /* 0x0014c47501007387 */ /* 0x000fe20000100800 */
[----:B------:R-:W-:-:S01]  /*bbd0*/  FADD R17, RZ, R17 ;  /* 0x00000011ff117221 */ /* 0x000fc20000000000 */
[----:B------:R-:W-:Y:S01]  /*bbe0*/  FADD R18, RZ, R18 ;  /* 0x00000012ff127221 */ /* 0x000fe20000000000 */
[----:B------:R-:W-:-:S01]  /*bbf0*/  FADD R19, RZ, R19 ;  /* 0x00000013ff137221 */ /* 0x000fc20000000000 */
        /* <DEDUP_REMOVED lines=22> */
[----:B------:R-:W-:-:S02]  /*bd60*/  FADD R228, RZ, R228 ;  /* 0x000000e4ffe47221 */ /* 0x000fc40000000000 */
[----:B------:R-:W-:Y:S01]  /*bd70*/  STL [R1+0x14a8], R6 ;  /* 0x0014a80601007387 */ /* 0x000fe20000100800 */
[----:B------:R-:W-:-:S03]  /*bd80*/  FADD R229, RZ, R229 ;  /* 0x000000e5ffe57221 */ /* 0x000fc60000000000 */
        /* <DEDUP_REMOVED lines=8> */
[----:B------:R1:W-:Y:S01]  /*be10*/  STL [R1+0x1494], R0 ;  /* 0x0014940001007387 */ /* 0x0003e20000100800 */
[----:B------:R-:W-:-:S01]  /*be20*/  FADD R234, RZ, R234 ;  /* 0x000000eaffea7221 */ /* 0x000fc20000000000 */
[----:B------:R-:W-:Y:S01]  /*be30*/  UMOV UR6, URZ ;  /* 0x0000003f00067c82 */ /* 0x000fe20008000000 */
[----:B------:R-:W-:-:S01]  /*be40*/  FADD R235, RZ, R235 ;  /* 0x000000ebffeb7221 */ /* 0x000fc20000000000 */
[----:B-1----:R-:W-:Y:S01]  /*be50*/  FADD R0, RZ, R111 ;  /* 0x0000006fff007221 */ /* 0x002fe20000000000 */
[----:B------:R-:W-:-:S01]  /*be60*/  FADD R3, RZ, R112 ;  /* 0x00000070ff037221 */ /* 0x000fc20000000000 */
[----:B------:R-:W-:-:S05]  /*be70*/  FADD R2, RZ, R113 ;  /* 0x00000071ff027221 */ /* 0x000fca0000000000 */
[----:B------:R1:W-:Y:S04]  /*be80*/  STL [R1+0x900], R2 ;  /* 0x0009000201007387 */ /* 0x0003e80000100800 */
[----:B------:R2:W-:Y:S04]  /*be90*/  STL [R1+0x904], R3 ;  /* 0x0009040301007387 */ /* 0x0005e80000100800 */
[----:B------:R3:W-:Y:S01]  /*bea0*/  STL [R1+0x908], R0 ;  /* 0x0009080001007387 */ /* 0x0007e20000100800 */
[----:B------:R-:W-:-:S01]  /*beb0*/  FADD R237, RZ, R114 ;  /* 0x00000072ffed7221 */ /* 0x000fc20000000000 */
[----:B-1----:R-:W-:Y:S01]  /*bec0*/  FADD R2, RZ, R110 ;  /* 0x0000006eff027221 */ /* 0x002fe20000000000 */
[----:B--2---:R-:W-:-:S04]  /*bed0*/  FADD R3, RZ, R109 ;  /* 0x0000006dff037221 */ /* 0x004fc80000000000 */
[----:B------:R1:W-:Y:S01]  /*bee0*/  STL [R1+0x90c], R2 ;  /* 0x00090c0201007387 */ /* 0x0003e20000100800 */
[----:B---3--:R-:W-:-:S03]  /*bef0*/  FADD R0, RZ, R108 ;  /* 0x0000006cff007221 */ /* 0x008fc60000000000 */
        /* <DEDUP_REMOVED lines=9> */
[----:B-1----:R-:W-:-:S01]  /*bf90*/  FADD R2, RZ, R104 ;  /* 0x00000068ff027221 */ /* 0x002fc20000000000 */
        /* <DEDUP_REMOVED lines=8> */
[----:B---3--:R-:W-:-:S03]  /*c020*/  IMAD.MOV.U32 R0, RZ, RZ, R99 ;  /* 0x000000ffff007224 */ /* 0x008fc600078e0063 */
[----:B-1----:R-:W2:Y:S04]  /*c030*/  LDL R2, [R1+0x83c] ;  /* 0x00083c0001027983 */ /* 0x002ea80000100800 */
[----:B------:R1:W-:Y:S04]  /*c040*/  STL [R1+0x934], R3 ;  /* 0x0009340301007387 */ /* 0x0003e80000100800 */
[----:B------:R-:W3:Y:S04]  /*c050*/  LDL R4, [R1+0x844] ;  /* 0x0008440001047983 */ /* 0x000ee80000100800 */
[----:B------:R-:W4:Y:S04]  /*c060*/  LDL R5, [R1+0x848] ;  /* 0x0008480001057983 */ /* 0x000f280000100800 */
[----:B-1----:R-:W3:Y:S04]  /*c070*/  LDL R3, [R1+0x840] ;  /* 0x0008400001037983 */ /* 0x002ee80000100800 */
        /* <DEDUP_REMOVED lines=25> */
[----:B------:R-:W4:Y:S01]  /*c210*/  LDL R99, [R1+0x8b0] ;  /* 0x0008b00001637983 */ /* 0x000f220000100800 */
[----:B------:R-:W-:-:S05]  /*c220*/  FADD R0, RZ, R0 ;  /* 0x00000000ff007221 */ /* 0x000fca0000000000 */
[----:B------:R2:W-:Y:S02]  /*c230*/  STL [R1+0x938], R0 ;  /* 0x0009380001007387 */ /* 0x0005e40000100800 */
[----:B--2---:R-:W-:-:S05]  /*c240*/  FADD R0, RZ, R2 ;  /* 0x00000002ff007221 */ /* 0x004fca0000000000 */
[----:B------:R4:W-:Y:S01]  /*c250*/  STL [R1+0x93c], R0 ;  /* 0x00093c0001007387 */ /* 0x0009e20000100800 */
[----:B---3--:R-:W-:-:S01]  /*c260*/  FADD R2, RZ, R3 ;  /* 0x00000003ff027221 */ /* 0x008fc20000000000 */
[----:B------:R-:W-:Y:S01]  /*c270*/  FADD R3, RZ, R4 ;  /* 0x00000004ff037221 */ /* 0x000fe20000000000 */
[----:B----4-:R-:W-:-:S03]  /*c280*/  FADD R0, RZ, R5 ;  /* 0x00000005ff007221 */ /* 0x010fc60000000000 */
[----:B------:R1:W-:Y:S04]  /*c290*/  STL [R1+0x940], R2 ;  /* 0x0009400201007387 */ /* 0x0003e80000100800 */
        /* <DEDUP_REMOVED lines=51> */
[----:B--2---:R-:W-:Y:S02]  /*c5d0*/  FADD R3, RZ, R99 ;  /* 0x00000063ff037221 */ /* 0x004fe40000000000 */
[----:B---3--:R-:W2:Y:S04]  /*c5e0*/  LDL R0, [R1+0x8b4] ;  /* 0x0008b40001007983 */ /* 0x008ea80000100800 */
[----:B------:R1:W-:Y:S04]  /*c5f0*/  STL [R1+0x9ac], R2 ;  /* 0x0009ac0201007387 */ /* 0x0003e80000100800 */
[----:B-1----:R-:W3:Y:S04]  /*c600*/  LDL R2, [R1+0x8b8] ;  /* 0x0008b80001027983 */ /* 0x002ee80000100800 */
[----:B------:R1:W-:Y:S04]  /*c610*/  STL [R1+0x9b0], R3 ;  /* 0x0009b00301007387 */ /* 0x0003e80000100800 */
[----:B------:R-:W4:Y:S04]  /*c620*/  LDL R4, [R1+0x8c0] ;  /* 0x0008c00001047983 */ /* 0x000f280000100800 */
[----:B------:R-:W4:Y:S04]  /*c630*/  LDL R5, [R1+0x8c4] ;  /* 0x0008c40001057983 */ /* 0x000f280000100800 */
[----:B-1----:R-:W4:Y:S04]  /*c640*/  LDL R3, [R1+0x8bc] ;  /* 0x0008bc0001037983 */ /* 0x002f280000100800 */
        /* <DEDUP_REMOVED lines=26> */
[----:B--2---:R-:W-:-:S05]  /*c7f0*/  FADD R0, RZ, R0 ;  /* 0x00000000ff007221 */ /* 0x004fca0000000000 */
[----:B------:R3:W-:Y:S02]  /*c800*/  STL [R1+0x9b4], R0 ;  /* 0x0009b40001007387 */ /* 0x0007e40000100800 */
[----:B---3--:R-:W-:-:S05]  /*c810*/  FADD R0, RZ, R2 ;  /* 0x00000002ff007221 */ /* 0x008fca0000000000 */
[----:B------:R1:W-:Y:S01]  /*c820*/  STL [R1+0x9b8], R0 ;  /* 0x0009b80001007387 */ /* 0x0003e20000100800 */
[----:B----4-:R-:W-:-:S01]  /*c830*/  FADD R2, RZ, R3 ;  /* 0x00000003ff027221 */ /* 0x010fc20000000000 */
[----:B------:R-:W-:Y:S01]  /*c840*/  FADD R3, RZ, R4 ;  /* 0x00000004ff037221 */ /* 0x000fe20000000000 */
[----:B-1----:R-:W-:-:S03]  /*c850*/  FADD R0, RZ, R5 ;  /* 0x00000005ff007221 */ /* 0x002fc60000000000 */
        /* <DEDUP_REMOVED lines=1169> */
[----:B---3--:R-:W2:Y:S04]  /*11170*/  LDL R0, [R1] ;  /* 0x0000000001007983 */ /* 0x008ea80000100800 */
        /* <DEDUP_REMOVED lines=130> */
[----:B-1----:R-:W-:Y:S01]  /*119a0*/  FADD R0, RZ, R4 ;  /* 0x00000004ff007221 */ /* 0x002fe20000000000 */
[----:B------:R-:W-:-:S03]  /*119b0*/  FADD R3, RZ, R5 ;  /* 0x00000005ff037221 */ /* 0x000fc60000000000 */
[----:B------:R1:W-:Y:S04]  /*119c0*/  STL [R1+0x1084], R2 ;  /* 0x0010840201007387 */ /* 0x0003e80000100800 */
[----:B------:R2:W-:Y:S01]  /*119d0*/  STL [R1+0x1088], R0 ;  /* 0x0010880001007387 */ /* 0x0005e20000100800 */
[----:B-1----:R-:W-:-:S03]  /*119e0*/  FADD R2, RZ, R6 ;  /* 0x00000006ff027221 */ /* 0x002fc60000000000 */
[----:B------:R1:W-:Y:S01]  /*119f0*/  STL [R1+0x108c], R3 ;  /* 0x00108c0301007387 */ /* 0x0003e20000100800 */
[----:B--2---:R-:W-:-:S03]  /*11a00*/  FADD R0, RZ, R7 ;  /* 0x00000007ff007221 */ /* 0x004fc60000000000 */
        /* <DEDUP_REMOVED lines=48> */
[----:B------:R-:W2:Y:S04]  /*11d10*/  LDL R99, [R1+0xf8] ;  /* 0x0000f80001637983 */ /* 0x000ea80000100800 */
[----:B------:R3:W-:Y:S04]  /*11d20*/  STL [R1+0x10f0], R2 ;  /* 0x0010f00201007387 */ /* 0x0007e80000100800 */
[----:B------:R-:W4:Y:S04]  /*11d30*/  LDL R100, [R1+0xfc] ;  /* 0x0000fc0001647983 */ /* 0x000f280000100800 */
[----:B------:R0:W-:Y:S04]  /*11d40*/  STL [R1+0x10f4], R0 ;  /* 0x0010f40001007387 */ /* 0x0001e80000100800 */
        /* <DEDUP_REMOVED lines=26> */
[----:B-1----:R-:W4:Y:S04]  /*11ef0*/  LDL R3, [R1+0x168] ;  /* 0x0001680001037983 */ /* 0x002f280000100800 */
[----:B---3--:R-:W3:Y:S04]  /*11f00*/  LDL R2, [R1+0x16c] ;  /* 0x00016c0001027983 */ /* 0x008ee80000100800 */
[----:B0-----:R-:W3:Y:S01]  /*11f10*/  LDL R0, [R1+0x170] ;  /* 0x0001700001007983 */ /* 0x001ee20000100800 */
[----:B--2---:R-:W-:-:S05]  /*11f20*/  FADD R99, RZ, R99 ;  /* 0x00000063ff637221 */ /* 0x004fca0000000000 */
[----:B------:R0:W-:Y:S01]  /*11f30*/  STL [R1+0x10f8], R99 ;  /* 0x0010f86301007387 */ /* 0x0001e20000100800 */
[----:B----4-:R-:W-:-:S03]  /*11f40*/  FADD R100, RZ, R100 ;  /* 0x00000064ff647221 */ /* 0x010fc60000000000 */
[----:B0-----:R-:W2:Y:S01]  /*11f50*/  LDL.LU R99, [R1+0x150c] ;  /* 0x00150c0001637983 */ /* 0x001ea20000300800 */
[----:B------:R-:W-:-:S03]  /*11f60*/  FADD R101, RZ, R101 ;  /* 0x00000065ff657221 */ /* 0x000fc60000000000 */
[----:B------:R0:W-:Y:S01]  /*11f70*/  STL [R1+0x10fc], R100 ;  /* 0x0010fc6401007387 */ /* 0x0001e20000100800 */
[----:B------:R-:W-:-:S01]  /*11f80*/  FADD R102, RZ, R102 ;  /* 0x00000066ff667221 */ /* 0x000fc20000000000 */
[----:B------:R-:W-:Y:S02]  /*11f90*/  FADD R103, RZ, R103 ;  /* 0x00000067ff677221 */ /* 0x000fe40000000000 */
[----:B0-----:R-:W4:Y:S01]  /*11fa0*/  LDL.LU R100, [R1+0x1508] ;  /* 0x0015080001647983 */ /* 0x001f220000300800 */
[----:B------:R-:W-:-:S03]  /*11fb0*/  FADD R104, RZ, R104 ;  /* 0x00000068ff687221 */ /* 0x000fc60000000000 */
[----:B------:R0:W-:Y:S01]  /*11fc0*/  STL [R1+0x1100], R101 ;  /* 0x0011006501007387 */ /* 0x0001e20000100800 */
[----:B------:R-:W-:-:S01]  /*11fd0*/  FADD R105, RZ, R105 ;  /* 0x00000069ff697221 */ /* 0x000fc20000000000 */
[----:B------:R-:W-:Y:S02]  /*11fe0*/  FADD R106, RZ, R106 ;  /* 0x0000006aff6a7221 */ /* 0x000fe40000000000 */
[----:B0-----:R-:W4:Y:S04]  /*11ff0*/  LDL.LU R101, [R1+0x1504] ;  /* 0x0015040001657983 */ /* 0x001f280000300800 */
[----:B------:R0:W-:Y:S01]  /*12000*/  STL [R1+0x1104], R102 ;  /* 0x0011046601007387 */ /* 0x0001e20000100800 */
[----:B------:R-:W-:-:S01]  /*12010*/  FADD R107, RZ, R107 ;  /* 0x0000006bff6b7221 */ /* 0x000fc20000000000 */
[----:B------:R-:W-:-:S02]  /*12020*/  FADD R108, RZ, R108 ;  /* 0x0000006cff6c7221 */ /* 0x000fc40000000000 */
[----:B0-----:R-:W4:Y:S04]  /*12030*/  LDL.LU R102, [R1+0x1500] ;  /* 0x0015000001667983 */ /* 0x001f280000300800 */
[----:B------:R0:W-:Y:S01]  /*12040*/  STL [R1+0x1108], R103 ;  /* 0x0011086701007387 */ /* 0x0001e20000100800 */
[----:B------:R-:W-:-:S01]  /*12050*/  FADD R109, RZ, R109 ;  /* 0x0000006dff6d7221 */ /* 0x000fc20000000000 */
[----:B------:R-:W-:Y:S02]  /*12060*/  FADD R110, RZ, R110 ;  /* 0x0000006eff6e7221 */ /* 0x000fe40000000000 */
[----:B0-----:R-:W4:Y:S04]  /*12070*/  LDL.LU R103, [R1+0x14fc] ;  /* 0x0014fc0001677983 */ /* 0x001f280000300800 */
[----:B------:R0:W-:Y:S01]  /*12080*/  STL [R1+0x110c], R104 ;  /* 0x00110c6801007387 */ /* 0x0001e20000100800 */
[----:B------:R-:W-:-:S03]  /*12090*/  FADD R111, RZ, R111 ;  /* 0x0000006fff6f7221 */ /* 0x000fc60000000000 */
        /* <DEDUP_REMOVED lines=48> */
[----:B0-----:R1:W5:Y:S04]  /*123a0*/  LDL.LU R10, [R1+0x14b8] ;  /* 0x0014b800010a7983 */ /* 0x0013680000300800 */
[----:B------:R0:W-:Y:S01]  /*123b0*/  STL [R1+0x1150], R9 ;  /* 0x0011500901007387 */ /* 0x0001e20000100800 */
[----:B---3--:R-:W-:-:S03]  /*123c0*/  FADD R2, RZ, R2 ;  /* 0x00000002ff027221 */ /* 0x008fc60000000000 */
[----:B0-----:R1:W5:Y:S04]  /*123d0*/  LDL.LU R9, [R1+0x14b4] ;  /* 0x0014b40001097983 */ /* 0x0013680000300800 */
[----:B------:R0:W-:Y:S01]  /*123e0*/  STL [R1+0x1154], R8 ;  /* 0x0011540801007387 */ /* 0x0001e20000100800 */
[----:B------:R-:W-:-:S03]  /*123f0*/  FADD R0, RZ, R0 ;  /* 0x00000000ff007221 */ /* 0x000fc60000000000 */
[----:B0-----:R1:W5:Y:S04]  /*12400*/  LDL.LU R8, [R1+0x14b0] ;  /* 0x0014b00001087983 */ /* 0x0013680000300800 */
[----:B------:R0:W-:Y:S04]  /*12410*/  STL [R1+0x1158], R7 ;  /* 0x0011580701007387 */ /* 0x0001e80000100800 */
        /* <DEDUP_REMOVED lines=14> */
[----:B------:R3:W-:Y:S04]  /*12500*/  STL [R1+0x1178], R12 ;  /* 0x0011780c01007387 */ /* 0x0007e80000100800 */
[----:B------:R2:W-:Y:S01]  /*12510*/  STL [R1+0x117c], R11 ;  /* 0x00117c0b01007387 */ /* 0x0005e20000100800 */
[----:B0----5:R-:W-:-:S01]  /*12520*/  FADD R13, RZ, R120 ;  /* 0x00000078ff0d7221 */ /* 0x021fc20000000000 */
[----:B---3--:R-:W-:-:S04]  /*12530*/  FADD R12, RZ, R121 ;  /* 0x00000079ff0c7221 */ /* 0x008fc80000000000 */
[----:B------:R0:W-:Y:S01]  /*12540*/  STL [R1+0x1180], R13 ;  /* 0x0011800d01007387 */ /* 0x0001e20000100800 */
[----:B--2---:R-:W-:-:S03]  /*12550*/  FADD R11, RZ, R122 ;  /* 0x0000007aff0b7221 */ /* 0x004fc60000000000 */
[----:B------:R2:W-:Y:S04]  /*12560*/  STL [R1+0x1184], R12 ;  /* 0x0011840c01007387 */ /* 0x0005e80000100800 */
[----:B------:R3:W-:Y:S01]  /*12570*/  STL [R1+0x1188], R11 ;  /* 0x0011880b01007387 */ /* 0x0007e20000100800 */
[----:B0-----:R-:W-:-:S01]  /*12580*/  FADD R13, RZ, R123 ;  /* 0x0000007bff0d7221 */ /* 0x001fc20000000000 */
[----:B--2---:R-:W-:-:S04]  /*12590*/  FADD R12, RZ, R124 ;  /* 0x0000007cff0c7221 */ /* 0x004fc80000000000 */
[----:B------:R0:W-:Y:S01]  /*125a0*/  STL [R1+0x118c], R13 ;  /* 0x00118c0d01007387 */ /* 0x0001e20000100800 */
[----:B---3--:R-:W-:-:S03]  /*125b0*/  FADD R11, RZ, R125 ;  /* 0x0000007dff0b7221 */ /* 0x008fc60000000000 */
        /* <DEDUP_REMOVED lines=333> */
[----:B----4-:R-:W-:-:S04]  /*13a90*/  FADD R12, RZ, R100 ;  /* 0x00000064ff0c7221 */ /* 0x010fc80000000000 */
        /* <DEDUP_REMOVED lines=39> */
[----:B------:R1:W-:Y:S02]  /*13d10*/  STL [R1+0x147c], R11 ;  /* 0x00147c0b01007387 */ /* 0x0003e40000100800 */
.L_x_19:
[----:B------:R-:W-:-:S04]  /*13d20*/  UIADD3 UR29, UR5, 0x1, URZ ;  /* 0x00000001051d7890 */ /* 0x000fc8000fffe03f */
[----:B------:R-:W-:-:S04]  /*13d30*/  UISETP.NE.AND UP0, UPT, UR29, 0x8, UPT ;  /* 0x000000081d00788c */ /* 0x000fc8000bf05270 */
[----:B------:R-:W-:Y:S02]  /*13d40*/  USEL UR16, URZ, 0x1, UP0 ;  /* 0x000000013f107887 */ /* 0x000fe40008000000 */
[----:B------:R-:W-:Y:S02]  /*13d50*/  USEL UR29, UR29, URZ, UP0 ;  /* 0x0000003f1d1d7287 */ /* 0x000fe40008000000 */
[----:B------:R-:W-:-:S06]  /*13d60*/  ULOP3.LUT UR16, UR4, UR16, URZ, 0x3c, !UPT ;  /* 0x0000001004107292 */ /* 0x000fcc000f8e3c3f */
[----:B-1----:R-:W-:Y:S01]  /*13d70*/  IMAD.U32 R11, RZ, RZ, UR16 ;  /* 0x00000010ff0b7e24 */ /* 0x002fe2000f8e00ff */
[----:B------:R-:W-:-:S06]  /*13d80*/  UMOV UR16, 0x1 ;  /* 0x0000000100107882 */ /* 0x000fcc0000000000 */
.L_x_14:
[----:B------:R-:W-:-:S04]  /*13d90*/  UISETP.LT.AND UP0, UPT, UR25, 0x1, UPT ;  /* 0x000000011900788c */ /* 0x000fc8000bf01270 */
[----:B------:R-:W-:-:S04]  /*13da0*/  USEL UR17, UR25, 0x1, UP0 ;  /* 0x0000000119117887 */ /* 0x000fc80008000000 */
[----:B------:R-:W-:-:S04]  /*13db0*/  UIADD3 UR17, UR25, -UR17, URZ ;  /* 0x8000001119117290 */ /* 0x000fc8000fffe03f */
[----:B------:R-:W-:-:S06]  /*13dc0*/  UISETP.GE.AND UP0, UPT, UR17, 0x1, UPT ;  /* 0x000000011100788c */ /* 0x000fcc000bf06270 */
[----:B------:R-:W-:-:S13]  /*13dd0*/  PLOP3.LUT P0, PT, PT, PT, UP0, 0x80, 0x0 ;  /* 0x000000000000781c */ /* 0x000fda0003f0f008 */
[----:B------:R-:W-:Y:S05]  /*13de0*/  @!P0 BRA `(.L_x_20) ;  /* 0x00000104007c8947 */ /* 0x000fea0003800000 */
[----:B------:R-:W-:Y:S01]  /*13df0*/  IMAD.U32 R12, RZ, RZ, UR17 ;  /* 0x00000011ff0c7e24 */ /* 0x000fe2000f8e00ff */
[----:B------:R-:W-:Y:S01]  /*13e00*/  UMOV UR32, UR5 ;  /* 0x0000000500207c82 */ /* 0x000fe20008000000 */
[----:B------:R-:W-:-:S05]  /*13e10*/  ULDC UR34, c[0x0][0x50c] ;  /* 0x0001430000227ab9 */ /* 0x000fca0000000800 */
.L_x_28:
[----:B------:R-:W-:-:S06]  /*13e20*/  UISETP.NE.AND UP0, UPT, UR24, 0x3, UPT ;  /* 0x000000031800788c */ /* 0x000fcc000bf05270 */
[----:B------:R-:W-:-:S13]  /*13e30*/  PLOP3.LUT P1, PT, PT, PT, UP0, 0x80, 0x0 ;  /* 0x000000000000781c */ /* 0x000fda0003f2f008 */
[----:B-1----:R-:W-:Y:S05]  /*13e40*/  @!P1 BRA `(.L_x_21) ;  /* 0x0000000000049947 */ /* 0x002fea0003800000 */
[----:B------:R-:W-:Y:S01]  /*13e50*/  BPT.TRAP 0x1 ;  /* 0x000000040000795c */ /* 0x000fe20000300000 */
.L_x_21:
[----:B------:R-:W1:Y:S01]  /*13e60*/  S2UR UR17, SR_CgaCtaId ;  /* 0x00000000001179c3 */ /* 0x000e620000008800 */
[----:B------:R-:W-:Y:S01]  /*13e70*/  UMOV UR14, 0x400 ;  /* 0x00000400000e7882 */ /* 0x000fe20000000000 */
[----:B------:R-:W-:Y:S01]  /*13e80*/  SHF.L.U32 R13, R11, 0x1f, RZ ;  /* 0x0000001f0b0d7819 */ /* 0x000fe200000006ff */
[----:B-1----:R-:W-:-:S04]  /*13e90*/  ULEA UR14, UR17, UR14, 0x18 ;  /* 0x0000000e110e7291 */ /* 0x002fc8000f8ec03f */
[----:B------:R-:W-:-:S09]  /*13ea0*/  ULEA UR17, UR29, UR14, 0x3 ;  /* 0x0000000e1d117291 */ /* 0x000fd2000f8e183f */
[----:B------:R1:W2:Y:S01]  /*13eb0*/  SYNCS.PHASECHK.TRANS64.TRYWAIT P0, [UR17], R13 ;  /* 0x0000000dff0075a7 */ /* 0x0002a20008000151 */
[----:B------:R-:W-:Y:S05]  /*13ec0*/  @!P1 BRA `(.L_x_22) ;  /* 0x0000000000049947 */ /* 0x000fea0003800000 */
[----:B------:R-:W-:Y:S01]  /*13ed0*/  BPT.TRAP 0x1 ;  /* 0x000000040000795c */ /* 0x000fe20000300000 */
.L_x_22:
[----:B--2---:R-:W-:Y:S05]  /*13ee0*/  @P0 BRA `(.L_x_23) ;  /* 0x0000000000080947 */ /* 0x004fea0003800000 */
[----:B------:R-:W2:Y:S02]  /*13ef0*/  SYNCS.PHASECHK.TRANS64.TRYWAIT P0, [UR17], R13 ;  /* 0x0000000dff0075a7 */ /* 0x000ea40008000151 */
[----:B--2---:R-:W-:Y:S05]  /*13f00*/  @!P0 BRA `(.L_x_24) ;  /* 0x000007cc000c8947 */ /* 0x004fea0003800000 */
.L_x_23:
        /* <DEDUP_REMOVED lines=10> */
[----:B-----5:R-:W-:Y:S04]  /*13fb0*/  STL.64 [R1+0x18c0], R214 ;  /* 0x0018c0d601007387 */ /* 0x020fe80000100a00 */
        /* <DEDUP_REMOVED lines=37> */
[----:B--2---:R-:W2:Y:S04]  /*14210*/  LDL.LU.64 R140, [R1+0x600] ;  /* 0x00060000018c7983 */ /* 0x004ea80000300a00 */
[----:B------:R-:W3:Y:S04]  /*14220*/  LDL.LU.64 R142, [R1+0x608] ;  /* 0x00060800018e7983 */ /* 0x000ee80000300a00 */
[----:B------:R-:W4:Y:S04]  /*14230*/  LDL.LU.64 R144, [R1+0x610] ;  /* 0x0006100001907983 */ /* 0x000f280000300a00 */
[----:B------:R-:W2:Y:S04]  /*14240*/  LDL.LU.64 R146, [R1+0x618] ;  /* 0x0006180001927983 */ /* 0x000ea80000300a00 */
        /* <DEDUP_REMOVED lines=34> */
[----:B---3--:R-:W-:Y:S04]  /*14470*/  STL.64 [R1+0x1a90], R214 ;  /* 0x001a90d601007387 */ /* 0x008fe80000100a00 */
[----:B--2---:R-:W-:Y:S04]  /*14480*/  STL.64 [R1+0x1a88], R212 ;  /* 0x001a88d401007387 */ /* 0x004fe80000100a00 */
[----:B----4-:R-:W-:Y:S04]  /*14490*/  STL.64 [R1+0x1a80], R210 ;  /* 0x001a80d201007387 */ /* 0x010fe80000100a00 */
        /* <DEDUP_REMOVED lines=45> */
[----:B--2---:R-:W2:Y:S04]  /*14770*/  LDL.LU.64 R120, [R1] ;  /* 0x0000000001787983 */ /* 0x004ea80000300a00 */
        /* <DEDUP_REMOVED lines=47> */
[----:B----4-:R-:W-:Y:S04]  /*14a70*/  STL.64 [R1+0x1c10], R214 ;  /* 0x001c10d601007387 */ /* 0x010fe80000100a00 */
[----:B---3--:R-:W-:Y:S04]  /*14a80*/  STL.64 [R1+0x1c08], R212 ;  /* 0x001c08d401007387 */ /* 0x008fe80000100a00 */
[----:B--2---:R-:W-:Y:S04]  /*14a90*/  STL.64 [R1+0x1c00], R210 ;  /* 0x001c00d201007387 */ /* 0x004fe80000100a00 */
        /* <DEDUP_REMOVED lines=142> */
[----:B------:R-:W2:Y:S04]  /*15380*/  LDL.LU.64 R122, [R1+0x788] ;  /* 0x00078800017a7983 */ /* 0x000ea80000300a00 */
        /* <DEDUP_REMOVED lines=45> */
[----:B------:R-:W2:Y:S01]  /*15660*/  LDL.LU.64 R214, [R1+0x8f8] ;  /* 0x0008f80001d67983 */ /* 0x000ea20000300a00 */
[----:B------:R-:W-:-:S02]  /*15670*/  UIADD3 UR17, UR14, 0x20180, URZ ;  /* 0x000201800e117890 */ /* 0x000fc4000fffe03f */
[----:B------:R-:W-:Y:S01]  /*15680*/  UISETP.NE.AND UP0, UPT, UR22, URZ, UPT ;  /* 0x0000003f1600728c */ /* 0x000fe2000bf05270 */
[----:B------:R-:W3:Y:S01]  /*15690*/  LDL.LU.64 R216, [R1+0x730] ;  /* 0x0007300001d87983 */ /* 0x000ee20000300a00 */
[----:B------:R-:W-:Y:S02]  /*156a0*/  USHF.R.U32.HI UR17, URZ, 0x4, UR17 ;  /* 0x000000043f117899 */ /* 0x000fe40008011611 */
[----:B------:R-:W-:Y:S01]  /*156b0*/  USEL UR16, UR16, URZ, !UP0 ;  /* 0x0000003f10107287 */ /* 0x000fe2000c000000 */
[----:B------:R-:W3:Y:S01]  /*156c0*/  LDL.LU.64 R218, [R1+0x738] ;  /* 0x0007380001da7983 */ /* 0x000ee20000300a00 */
[----:B------:R-:W-:Y:S02]  /*156d0*/  ULOP3.LUT UR17, UR17, 0x3fff, URZ, 0xc0, !UPT ;  /* 0x00003fff11117892 */ /* 0x000fe4000f8ec03f */
[----:B------:R-:W-:Y:S01]  /*156e0*/  ULOP3.LUT UR33, UR15, 0x10000, URZ, 0xfc, !UPT ;  /* 0x000100000f217892 */ /* 0x000fe2000f8efc3f */
[----:B------:R-:W3:Y:S01]  /*156f0*/  LDL.LU.64 R220, [R1+0x740] ;  /* 0x0007400001dc7983 */ /* 0x000ee20000300a00 */
[----:B------:R-:W-:-:S02]  /*15700*/  ULOP3.LUT UR17, UR17, 0x10000, URZ, 0xfc, !UPT ;  /* 0x0001000011117892 */ /* 0x000fc4000f8efc3f */
[----:B------:R-:W-:Y:S01]  /*15710*/  UISETP.NE.U32.AND UP0, UPT, UR16, URZ, UPT ;  /* 0x0000003f1000728c */ /* 0x000fe2000bf05070 */
[----:B------:R-:W3:Y:S01]  /*15720*/  LDL.LU.64 R222, [R1+0x748] ;  /* 0x0007480001de7983 */ /* 0x000ee20000300a00 */
[----:B------:R-:W-:Y:S02]  /*15730*/  ULEA UR33, UR29, UR33, 0xa ;  /* 0x000000211d217291 */ /* 0x000fe4000f8e503f */
[----:B------:R-:W-:Y:S01]  /*15740*/  UIMAD UR18, UR29, 0x300, UR17 ;  /* 0x000003001d1278a4 */ /* 0x000fe2000f8e0211 */
[----:B------:R-:W3:Y:S01]  /*15750*/  LDL.LU.64 R224, [R1+0x750] ;  /* 0x0007500001e07983 */ /* 0x000ee20000300a00 */
[----:B------:R-:W-:Y:S01]  /*15760*/  UMOV UR19, 0xc0000010 ;  /* 0xc000001000137882 */ /* 0x000fe20000000000 */
[----:B------:R-:W-:Y:S02]  /*15770*/  UMOV UR17, 0xc0000010 ;  /* 0xc000001000117882 */ /* 0x000fe40000000000 */
[----:B------:R-:W-:Y:S01]  /*15780*/  UMOV UR16, UR33 ;  /* 0x0000002100107c82 */ /* 0x000fe20008000000 */
[----:B------:R-:W3:Y:S04]  /*15790*/  LDL.LU.64 R226, [R1+0x758] ;  /* 0x0007580001e27983 */ /* 0x000ee80000300a00 */
[----:B------:R-:W3:Y:S04]  /*157a0*/  LDL.LU.64 R228, [R1+0x760] ;  /* 0x0007600001e47983 */ /* 0x000ee80000300a00 */
[----:B------:R-:W3:Y:S04]  /*157b0*/  LDL.LU.64 R230, [R1+0x768] ;  /* 0x0007680001e67983 */ /* 0x000ee80000300a00 */
[----:B------:R-:W3:Y:S04]  /*157c0*/  LDL.LU.64 R232, [R1+0x770] ;  /* 0x0007700001e87983 */ /* 0x000ee80000300a00 */
[----:B------:R-:W3:Y:S04]  /*157d0*/  LDL.LU.64 R234, [R1+0x778] ;  /* 0x0007780001ea7983 */ /* 0x000ee80000300a00 */
        /* <DEDUP_REMOVED lines=48> */
[----:B----4-:R-:W4:Y:S04]  /*15ae0*/  LDL.LU.64 R24, [R1+0x480] ;  /* 0x0004800001187983 */ /* 0x010f280000300a00 */
[----:B------:R-:W4:Y:S04]  /*15af0*/  LDL.LU.64 R26, [R1+0x488] ;  /* 0x00048800011a7983 */ /* 0x000f280000300a00 */
        /* <DEDUP_REMOVED lines=11> */
[----:B------:R-:W4:Y:S01]  /*15bb0*/  LDL.LU.64 R50, [R1+0x4e8] ;  /* 0x0004e80001327983 */ /* 0x000f220000300a00 */
[----:B--2---:R-:W-:-:S03]  /*15bc0*/  WARPGROUP.ARRIVE ;  /* 0x00000000000079c5 */ /* 0x004fc60000000000 */
[----:B------:R-:W4:Y:S04]  /*15bd0*/  LDL.LU.64 R52, [R1+0x4f0] ;  /* 0x0004f00001347983 */ /* 0x000f280000300a00 */
[----:B------:R-:W4:Y:S01]  /*15be0*/  LDL.LU.64 R54, [R1+0x4f8] ;  /* 0x0004f80001367983 */ /* 0x000f220000300a00 */
[----:B------:R-:W-:Y:S03]  /*15bf0*/  QGMMA.64x192x32.F32.E4M3.E4M3 R120, gdesc[UR16], R120, UP0, gsb0 ;  /* 0x02e00000107879f3 */ /* 0x000fe6000b800878 */
        /* <DEDUP_REMOVED lines=129> */
[----:B------:R-:W-:Y:S01]  /*16410*/  UIADD3 UR22, UR18, 0x180, URZ ;  /* 0x0000018012167890 */ /* 0x000fe2000fffe03f */
[----:B------:R-:W-:Y:S01]  /*16420*/  UMOV UR20, UR16 ;  /* 0x0000001000147c82 */ /* 0x000fe20008000000 */
[----:B------:R-:W-:Y:S01]  /*16430*/  UMOV UR21, UR17 ;  /* 0x0000001100157c82 */ /* 0x000fe20008000000 */
[----:B------:R-:W-:Y:S01]  /*16440*/  UMOV UR23, 0xc0000010 ;  /* 0xc000001000177882 */ /* 0x000fe20000000000 */
[----:B--2---:R-:W-:-:S06]  /*16450*/  WARPGROUP.ARRIVE ;  /* 0x00000000000079c5 */ /* 0x004fcc0000000000 */
[----:B------:R-:W-:Y:S03]  /*16460*/  QGMMA.64x192x32.F32.E4M3.E4M3 R120, gdesc[UR20], R120, UP0, gsb0 ;  /* 0x02e00000147879f3 */ /* 0x000fe6000b800878 */
        /* <DEDUP_REMOVED lines=98> */
[----:B------:R-:W-:Y:S01]  /*16a90*/  UMOV UR21, 0xc0000010 ;  /* 0xc000001000157882 */ /* 0x000fe20000000000 */
[----:B--2---:R-:W-:-:S07]  /*16aa0*/  WARPGROUP.ARRIVE ;  /* 0x00000000000079c5 */ /* 0x004fce0000000000 */
[----:B------:R-:W-:Y:S03]  /*16ab0*/  QGMMA.64x192x32.F32.E4M3.E4M3 R120, gdesc[UR20], R120, UP0, gsb0 ;  /* 0x02e00000147879f3 */ /* 0x000fe6000b800878 */
[----:B------:R-:W-:Y:S02]  /*16ac0*/  WARPGROUP.DEPBAR.LE gsb0, 0x0 ;  /* 0x00008000000079c5 */ /* 0x000fe40000010000 */
[----:B------:R-:W-:Y:S01]  /*16ad0*/  STL.64 [R1], R120 ;  /* 0x0000007801007387 */ /* 0x000fe20000100a00 */
[----:B-1----:R-:W-:-:S03]  /*16ae0*/  IMAD.MOV.U32 R13, RZ, RZ, R215 ;  /* 0x000000ffff0d7224 */ /* 0x002fc600078e00d7 */
        /* <DEDUP_REMOVED lines=47> */
[----:B-1----:R-:W3:Y:S04]  /*16de0*/  LDL.LU.64 R214, [R1+0x1a90] ;  /* 0x001a900001d67983 */ /* 0x002ee80000300a00 */
[----:B------:R-:W3:Y:S04]  /*16df0*/  LDL.LU.64 R212, [R1+0x1a88] ;  /* 0x001a880001d47983 */ /* 0x000ee80000300a00 */
        /* <DEDUP_REMOVED lines=35> */
[----:B------:R-:W3:Y:S01]  /*17030*/  LDL.LU.64 R140, [R1+0x1968] ;  /* 0x00196800018c7983 */ /* 0x000ee20000300a00 */
[----:B------:R-:W-:Y:S01]  /*17040*/  UMOV UR16, UR20 ;  /* 0x0000001400107c82 */ /* 0x000fe20008000000 */
[----:B------:R-:W-:-:S02]  /*17050*/  UMOV UR17, UR21 ;  /* 0x0000001500117c82 */ /* 0x000fc40008000000 */
        /* <DEDUP_REMOVED lines=10> */
[----:B---3--:R-:W-:-:S06]  /*17100*/  WARPGROUP.ARRIVE ;  /* 0x00000000000079c5 */ /* 0x008fcc0000000000 */
        /* <DEDUP_REMOVED lines=99> */
[----:B----4-:R-:W-:Y:S01]  /*17740*/  WARPGROUP.ARRIVE ;  /* 0x00000000000079c5 */ /* 0x010fe20000000000 */
[----:B------:R-:W-:-:S07]  /*17750*/  UMOV UR17, 0xc0000010 ;  /* 0xc000001000117882 */ /* 0x000fce0000000000 */
[----:B------:R-:W-:Y:S01]  /*17760*/  QGMMA.64x192x32.F32.E4M3.E4M3 R24, gdesc[UR16], R24, UP0, gsb0 ;  /* 0x02e00000101879f3 */ /* 0x000fe2000b800818 */
[----:B------:R-:W-:Y:S01]  /*17770*/  UMOV UR20, UR16 ;  /* 0x0000001000147c82 */ /* 0x000fe20008000000 */
[----:B------:R-:W-:Y:S01]  /*17780*/  UMOV UR21, UR17 ;  /* 0x0000001100157c82 */ /* 0x000fe20008000000 */
        /* <DEDUP_REMOVED lines=24> */
[----:B--2---:R-:W-:-:S03]  /*17910*/  WARPGROUP.ARRIVE ;  /* 0x00000000000079c5 */ /* 0x004fc60000000000 */
[----:B------:R-:W-:Y:S03]  /*17920*/  STL.64 [R1+0x538], R70 ;  /* 0x0005384601007387 */ /* 0x000fe60000100a00 */
[----:B------:R-:W-:Y:S01]  /*17930*/  QGMMA.64x192x32.F32.E4M3.E4M3 R120, gdesc[UR20], R120, UP0, gsb0 ;  /* 0x02e00000147879f3 */ /* 0x000fe2000b800878 */
        /* <DEDUP_REMOVED lines=24> */
[----:B-1----:R-:W2:Y:S04]  /*17ac0*/  LDL.LU.64 R118, [R1+0x1790] ;  /* 0x0017900001767983 */ /* 0x002ea80000300a00 */
        /* <DEDUP_REMOVED lines=47> */
[----:B------:R-:W-:-:S03]  /*17dc0*/  WARPGROUP.DEPBAR.LE gsb0, 0x0 ;  /* 0x00008000000079c5 */ /* 0x000fc60000010000 */
[----:B---3--:R-:W-:Y:S04]  /*17dd0*/  STL.64 [R1+0x1610], R234 ;  /* 0x001610ea01007387 */ /* 0x008fe80000100a00 */
        /* <DEDUP_REMOVED lines=95> */
[----:B------:R-:W-:Y:S01]  /*183d0*/  UIADD3 UR20, UR33, 0x300, URZ ;  /* 0x0000030021147890 */ /* 0x000fe2000fffe03f */
[----:B--2---:R-:W-:Y:S01]  /*183e0*/  WARPGROUP.ARRIVE ;  /* 0x00000000000079c5 */ /* 0x004fe20000000000 */
[----:B------:R-:W-:-:S02]  /*183f0*/  UMOV UR21, 0xc0000010 ;  /* 0xc000001000157882 */ /* 0x000fc40000000000 */
[----:B------:R-:W-:-:S03]  /*18400*/  UMOV UR17, UR21 ;  /* 0x0000001500117c82 */ /* 0x000fc60008000000 */
[----:B------:R-:W-:Y:S02]  /*18410*/  UMOV UR16, UR20 ;  /* 0x0000001400107c82 */ /* 0x000fe40008000000 */
[----:B------:R-:W-:Y:S03]  /*18420*/  QGMMA.64x192x32.F32.E4M3.E4M3 R24, gdesc[UR20], R24, UP0, gsb0 ;  /* 0x02e00000141879f3 */ /* 0x000fe6000b800818 */
[----:B------:R-:W-:Y:S02]  /*18430*/  WARPGROUP.DEPBAR.LE gsb0, 0x0 ;  /* 0x00008000000079c5 */ /* 0x000fe40000010000 */
[----:B---3--:R-:W-:-:S15]  /*18440*/  WARPGROUP.ARRIVE ;  /* 0x00000000000079c5 */ /* 0x008fde0000000000 */
        /* <DEDUP_REMOVED lines=50> */
[----:B-1----:R1:W5:Y:S04]  /*18770*/  LDL.LU.64 R234, [R1+0x1610] ;  /* 0x0016100001ea7983 */ /* 0x0023680000300a00 */
        /* <DEDUP_REMOVED lines=47> */
[----:B------:R-:W-:-:S04]  /*18a70*/  UIADD3 UR6, UR6, 0x1, URZ ;  /* 0x0000000106067890 */ /* 0x000fc8000fffe03f */
[----:B------:R-:W-:-:S04]  /*18a80*/  UISETP.NE.AND UP0, UPT, UR6, UR34, UPT ;  /* 0x000000220600728c */ /* 0x000fc8000bf05270 */
[----:B------:R-:W-:-:S06]  /*18a90*/  USEL UR22, URZ, 0x1, UP0 ;  /* 0x000000013f167887 */ /* 0x000fcc0008000000 */
[----:B------:R-:W-:-:S13]  /*18aa0*/  ISETP.NE.AND P0, PT, RZ, UR22, PT ;  /* 0x00000016ff007c0c */ /* 0x000fda000bf05270 */
[----:B-1----:R-:W-:Y:S05]  /*18ab0*/  @!P0 BRA `(.L_x_25) ;  /* 0x000000b400f08947 */ /* 0x002fea0003800000 */
[----:B------:R1:W-:Y:S04]  /*18ac0*/  STL [R1+0x1588], R70 ;  /* 0x0015884601007387 */ /* 0x0003e80000100800 */
[----:B-1----:R-:W2:Y:S04]  /*18ad0*/  LDL.LU R70, [R1+0x904] ;  /* 0x0009040001467983 */ /* 0x002ea80000300800 */
[----:B------:R1:W-:Y:S04]  /*18ae0*/  STL [R1+0x1584], R71 ;  /* 0x0015844701007387 */ /* 0x0003e80000100800 */
[----:B-1----:R-:W2:Y:S04]  /*18af0*/  LDL R71, [R1+0x804] ;  /* 0x0008040001477983 */ /* 0x002ea80000100800 */
[----:B------:R1:W-:Y:S04]  /*18b00*/  STL [R1+0x1580], R72 ;  /* 0x0015804801007387 */ /* 0x0003e80000100800 */
[----:B-1----:R-:W3:Y:S04]  /*18b10*/  LDL.LU R72, [R1+0x900] ;  /* 0x0009000001487983 */ /* 0x002ee80000300800 */
[----:B------:R1:W-:Y:S04]  /*18b20*/  STL [R1+0x157c], R73 ;  /* 0x00157c4901007387 */ /* 0x0003e80000100800 */
[----:B-1----:R-:W3:Y:S04]  /*18b30*/  LDL R73, [R1+0x800] ;  /* 0x0008000001497983 */ /* 0x002ee80000100800 */
        /* <DEDUP_REMOVED lines=64> */
[----:B---3--:R-:W-:-:S01]  /*18f40*/  FADD R72, R73, R72 ;  /* 0x0000004849487221 */ /* 0x008fc20000000000 */
[----:B--2---:R-:W-:Y:S01]  /*18f50*/  FADD R70, R71, R70 ;  /* 0x0000004647467221 */ /* 0x004fe20000000000 */
[----:B----45:R-:W-:-:S01]  /*18f60*/  FADD R228, R83, R228 ;  /* 0x000000e453e47221 */ /* 0x030fc20000000000 */
[----:B------:R-:W-:Y:S01]  /*18f70*/  STL [R1+0x14f8], R106 ;  /* 0x0014f86a01007387 */ /* 0x000fe20000100800 */
[----:B------:R-:W-:-:S01]  /*18f80*/  FADD R229, R82, R229 ;  /* 0x000000e552e57221 */ /* 0x000fc20000000000 */
[----:B------:R-:W-:Y:S01]  /*18f90*/  FADD R227, R84, R227 ;  /* 0x000000e354e37221 */ /* 0x000fe20000000000 */
[----:B------:R-:W-:-:S01]  /*18fa0*/  FADD R230, R81, R230 ;  /* 0x000000e651e67221 */ /* 0x000fc20000000000 */
        /* <DEDUP_REMOVED lines=9> */
[----:B------:R-:W-:-:S03]  /*19040*/  FADD R237, R74, R237 ;  /* 0x000000ed4aed7221 */ /* 0x000fc60000000000 */
[----:B------:R-:W-:Y:S01]  /*19050*/  STL [R1+0x14e8], R110 ;  /* 0x0014e86e01007387 */ /* 0x000fe20000100800 */
[----:B------:R-:W-:-:S03]  /*19060*/  FADD R226, R85, R226 ;  /* 0x000000e255e27221 */ /* 0x000fc60000000000 */
[----:B------:R-:W-:Y:S04]  /*19070*/  STL [R1+0x14e4], R111 ;  /* 0x0014e46f01007387 */ /* 0x000fe80000100800 */
[----:B------:R-:W-:Y:S04]  /*19080*/  STL [R1+0x14e0], R112 ;  /* 0x0014e07001007387 */ /* 0x000fe80000100800 */
[----:B------:R-:W-:Y:S01]  /*19090*/  STL [R1+0x14dc], R113 ;  /* 0x0014dc7101007387 */ /* 0x000fe20000100800 */
[----:B------:R-:W-:-:S03]  /*190a0*/  FADD R225, R86, R225 ;  /* 0x000000e156e17221 */ /* 0x000fc60000000000 */
[----:B------:R-:W-:Y:S04]  /*190b0*/  STL [R1+0x14d8], R114 ;  /* 0x0014d87201007387 */ /* 0x000fe80000100800 */
[----:B------:R-:W-:Y:S04]  /*190c0*/  STL [R1+0x14d4], R115 ;  /* 0x0014d47301007387 */ /* 0x000fe80000100800 */
[----:B------:R-:W-:Y:S04]  /*190d0*/  STL [R1+0x14d0], R116 ;  /* 0x0014d07401007387 */ /* 0x000fe80000100800 */
[----:B------:R-:W-:Y:S01]  /*190e0*/  STL [R1+0x14cc], R117 ;  /* 0x0014cc7501007387 */ /* 0x000fe20000100800 */
[----:B------:R-:W-:-:S03]  /*190f0*/  FADD R224, R87, R224 ;  /* 0x000000e057e07221 */ /* 0x000fc60000000000 */
[----:B------:R-:W-:Y:S04]  /*19100*/  STL [R1+0x14c8], R118 ;  /* 0x0014c87601007387 */ /* 0x000fe80000100800 */
[----:B------:R1:W-:Y:S04]  /*19110*/  STL [R1+0x14c4], R119 ;  /* 0x0014c47701007387 */ /* 0x0003e80000100800 */
[----:B------:R2:W-:Y:S01]  /*19120*/  STL [R1+0x14c0], R12 ;  /* 0x0014c00c01007387 */ /* 0x0005e20000100800 */
[----:B------:R-:W-:-:S03]  /*19130*/  FADD R223, R88, R223 ;  /* 0x000000df58df7221 */ /* 0x000fc60000000000 */
[----:B------:R3:W-:Y:S04]  /*19140*/  STL [R1+0x14bc], R11 ;  /* 0x0014bc0b01007387 */ /* 0x0007e80000100800 */
[----:B------:R4:W-:Y:S04]  /*19150*/  STL [R1+0x14b8], R10 ;  /* 0x0014b80a01007387 */ /* 0x0009e80000100800 */
[----:B------:R0:W-:Y:S04]  /*19160*/  STL [R1+0x14b4], R9 ;  /* 0x0014b40901007387 */ /* 0x0001e80000100800 */
[----:B------:R0:W-:Y:S01]  /*19170*/  STL [R1+0x14b0], R8 ;  /* 0x0014b00801007387 */ /* 0x0001e20000100800 */
[----:B------:R-:W-:-:S03]  /*19180*/  FADD R222, R89, R222 ;  /* 0x000000de59de7221 */ /* 0x000fc60000000000 */
[----:B------:R0:W-:Y:S04]  /*19190*/  STL [R1+0x14ac], R7 ;  /* 0x0014ac0701007387 */ /* 0x0001e80000100800 */
[----:B------:R0:W-:Y:S04]  /*191a0*/  STL [R1+0x14a8], R6 ;  /* 0x0014a80601007387 */ /* 0x0001e80000100800 */
[----:B------:R0:W-:Y:S01]  /*191b0*/  STL [R1+0x14a4], R5 ;  /* 0x0014a40501007387 */ /* 0x0001e20000100800 */
[----:B------:R-:W-:-:S03]  /*191c0*/  FADD R221, R90, R221 ;  /* 0x000000dd5add7221 */ /* 0x000fc60000000000 */
[----:B------:R0:W-:Y:S04]  /*191d0*/  STL [R1+0x14a0], R4 ;  /* 0x0014a00401007387 */ /* 0x0001e80000100800 */
[----:B------:R-:W-:Y:S04]  /*191e0*/  STL [R1+0x149c], R3 ;  /* 0x00149c0301007387 */ /* 0x000fe80000100800 */
[----:B------:R-:W-:Y:S04]  /*191f0*/  STL [R1+0x1498], R2 ;  /* 0x0014980201007387 */ /* 0x000fe80000100800 */
[----:B------:R-:W-:Y:S01]  /*19200*/  STL [R1+0x1494], R0 ;  /* 0x0014940001007387 */ /* 0x000fe20000100800 */
[----:B------:R-:W-:-:S03]  /*19210*/  FADD R220, R91, R220 ;  /* 0x000000dc5bdc7221 */ /* 0x000fc60000000000 */
[----:B-1----:R-:W4:Y:S04]  /*19220*/  LDL R119, [R1+0x808] ;  /* 0x0008080001777983 */ /* 0x002f280000100800 */
[----:B------:R-:W4:Y:S04]  /*19230*/  LDL.LU R118, [R1+0x908] ;  /* 0x0009080001767983 */ /* 0x000f280000300800 */
[----:B------:R1:W-:Y:S01]  /*19240*/  STL [R1+0x900], R72 ;  /* 0x0009004801007387 */ /* 0x0003e20000100800 */
[----:B------:R-:W-:-:S03]  /*19250*/  FADD R219, R92, R219 ;  /* 0x000000db5cdb7221 */ /* 0x000fc60000000000 */
[----:B------:R-:W4:Y:S04]  /*19260*/  LDL R117, [R1+0x80c] ;  /* 0x00080c0001757983 */ /* 0x000f280000100800 */
[----:B------:R1:W-:Y:S04]  /*19270*/  STL [R1+0x904], R70 ;  /* 0x0009044601007387 */ /* 0x0003e80000100800 */
[----:B------:R-:W4:Y:S04]  /*19280*/  LDL.LU R116, [R1+0x90c] ;  /* 0x00090c0001747983 */ /* 0x000f280000300800 */
[----:B------:R-:W4:Y:S01]  /*19290*/  LDL R115, [R1+0x810] ;  /* 0x0008100001737983 */ /* 0x000f220000100800 */
[----:B------:R-:W-:-:S03]  /*192a0*/  FADD R218, R93, R218 ;  /* 0x000000da5dda7221 */ /* 0x000fc60000000000 */
[----:B------:R-:W4:Y:S04]  /*192b0*/  LDL.LU R114, [R1+0x910] ;  /* 0x0009100001727983 */ /* 0x000f280000300800 */
[----:B------:R-:W4:Y:S04]  /*192c0*/  LDL R113, [R1+0x814] ;  /* 0x0008140001717983 */ /* 0x000f280000100800 */
[----:B------:R-:W4:Y:S01]  /*192d0*/  LDL.LU R112, [R1+0x914] ;  /* 0x0009140001707983 */ /* 0x000f220000300800 */
[----:B------:R-:W-:-:S03]  /*192e0*/  FADD R217, R94, R217 ;  /* 0x000000d95ed97221 */ /* 0x000fc60000000000 */
[----:B------:R-:W4:Y:S04]  /*192f0*/  LDL R111, [R1+0x818] ;  /* 0x00081800016f7983 */ /* 0x000f280000100800 */
[----:B------:R-:W4:Y:S04]  /*19300*/  LDL.LU R110, [R1+0x918] ;  /* 0x00091800016e7983 */ /* 0x000f280000300800 */
[----:B------:R-:W4:Y:S04]  /*19310*/  LDL R109, [R1+0x81c] ;  /* 0x00081c00016d7983 */ /* 0x000f280000100800 */
[----:B------:R-:W4:Y:S01]  /*19320*/  LDL.LU R108, [R1+0x91c] ;  /* 0x00091c00016c7983 */ /* 0x000f220000300800 */
[----:B------:R-:W-:-:S03]  /*19330*/  FADD R216, R95, R216 ;  /* 0x000000d85fd87221 */ /* 0x000fc60000000000 */
[----:B------:R-:W4:Y:S04]  /*19340*/  LDL R107, [R1+0x820] ;  /* 0x00082000016b7983 */ /* 0x000f280000100800 */
[----:B------:R-:W4:Y:S01]  /*19350*/  LDL.LU R106, [R1+0x920] ;  /* 0x00092000016a7983 */ /* 0x000f220000300800 */
[----:B------:R-:W-:-:S01]  /*19360*/  FADD R23, R96, R23 ;  /* 0x0000001760177221 */ /* 0x000fc20000000000 */
[----:B------:R-:W-:Y:S01]  /*19370*/  FADD R22, R97, R22 ;  /* 0x0000001661167221 */ /* 0x000fe20000000000 */
[----:B------:R-:W-:-:S01]  /*19380*/  FADD R21, R98, R21 ;  /* 0x0000001562157221 */ /* 0x000fc20000000000 */
[----:B------:R-:W-:Y:S01]  /*19390*/  FADD R20, R99, R20 ;  /* 0x0000001463147221 */ /* 0x000fe20000000000 */
[----:B------:R-:W-:-:S01]  /*193a0*/  FADD R19, R100, R19 ;  /* 0x0000001364137221 */ /* 0x000fc20000000000 */
[----:B------:R-:W-:Y:S01]  /*193b0*/  FADD R18, R101, R18 ;  /* 0x0000001265127221 */ /* 0x000fe20000000000 */
[----:B------:R-:W-:-:S01]  /*193c0*/  FADD R17, R102, R17 ;  /* 0x0000001166117221 */ /* 0x000fc20000000000 */
[----:B------:R-:W-:Y:S01]  /*193d0*/  FADD R16, R103, R16 ;  /* 0x0000001067107221 */ /* 0x000fe20000000000 */
[----:B------:R-:W-:-:S01]  /*193e0*/  FADD R15, R104, R15 ;  /* 0x0000000f680f7221 */ /* 0x000fc20000000000 */
[----:B------:R-:W-:-:S02]  /*193f0*/  FADD R14, R105, R14 ;  /* 0x0000000e690e7221 */ /* 0x000fc40000000000 */
[----:B------:R-:W4:Y:S04]  /*19400*/  LDL R105, [R1+0x824] ;  /* 0x0008240001697983 */ /* 0x000f280000100800 */
[----:B------:R-:W4:Y:S04]  /*19410*/  LDL.LU R104, [R1+0x924] ;  /* 0x0009240001687983 */ /* 0x000f280000300800 */
        /* <DEDUP_REMOVED lines=23> */
[----:B--2---:R-:W2:Y:S04]  /*19590*/  LDL.LU R12, [R1+0x954] ;  /* 0x00095400010c7983 */ /* 0x004ea80000300800 */
[----:B------:R-:W2:Y:S04]  /*195a0*/  LDL R80, [R1+0x858] ;  /* 0x0008580001507983 */ /* 0x000ea80000100800 */
[----:B---3--:R-:W3:Y:S04]  /*195b0*/  LDL.LU R11, [R1+0x958] ;  /* 0x00095800010b7983 */ /* 0x008ee80000300800 */
[----:B------:R-:W3:Y:S04]  /*195c0*/  LDL R79, [R1+0x85c] ;  /* 0x00085c00014f7983 */ /* 0x000ee80000100800 */
[----:B----4-:R-:W4:Y:S04]  /*195d0*/  LDL.LU R10, [R1+0x95c] ;  /* 0x00095c00010a7983 */ /* 0x010f280000300800 */
[----:B------:R-:W4:Y:S04]  /*195e0*/  LDL R78, [R1+0x860] ;  /* 0x00086000014e7983 */ /* 0x000f280000100800 */
[----:B0-----:R-:W4:Y:S04]  /*195f0*/  LDL.LU R9, [R1+0x960] ;  /* 0x0009600001097983 */ /* 0x001f280000300800 */
        /* <DEDUP_REMOVED lines=10> */
[----:B-1----:R-:W4:Y:S04]  /*196a0*/  LDL R72, [R1+0x878] ;  /* 0x0008780001487983 */ /* 0x002f280000100800 */
[----:B------:R-:W4:Y:S04]  /*196b0*/  LDL.LU R3, [R1+0x978] ;  /* 0x0009780001037983 */ /* 0x000f280000300800 */
[----:B------:R-:W4:Y:S04]  /*196c0*/  LDL R71, [R1+0x87c] ;  /* 0x00087c0001477983 */ /* 0x000f280000100800 */
[----:B------:R-:W4:Y:S04]  /*196d0*/  LDL.LU R2, [R1+0x97c] ;  /* 0x00097c0001027983 */ /* 0x000f280000300800 */
[----:B------:R-:W4:Y:S04]  /*196e0*/  LDL R70, [R1+0x880] ;  /* 0x0008800001467983 */ /* 0x000f280000100800 */
[----:B------:R-:W4:Y:S01]  /*196f0*/  LDL.LU R0, [R1+0x980] ;  /* 0x0009800001007983 */ /* 0x000f220000300800 */
[----:B------:R-:W-:-:S01]  /*19700*/  FADD R118, R119, R118 ;  /* 0x0000007677767221 */ /* 0x000fc20000000000 */
[----:B------:R-:W-:Y:S01]  /*19710*/  FADD R116, R117, R116 ;  /* 0x0000007475747221 */ /* 0x000fe20000000000 */
[----:B------:R-:W-:-:S01]  /*19720*/  FADD R114, R115, R114 ;  /* 0x0000007273727221 */ /* 0x000fc20000000000 */
[----:B------:R-:W-:Y:S01]  /*19730*/  FADD R112, R113, R112 ;  /* 0x0000007071707221 */ /* 0x000fe20000000000 */
[----:B------:R-:W-:-:S01]  /*19740*/  FADD R110, R111, R110 ;  /* 0x0000006e6f6e7221 */ /* 0x000fc20000000000 */
[----:B------:R0:W-:Y:S01]  /*19750*/  STL [R1+0x908], R118 ;  /* 0x0009087601007387 */ /* 0x0001e20000100800 */
[----:B------:R-:W-:-:S01]  /*19760*/  FADD R108, R109, R108 ;  /* 0x0000006c6d6c7221 */ /* 0x000fc20000000000 */
[----:B------:R-:W-:-:S02]  /*19770*/  FADD R106, R107, R106 ;  /* 0x0000006a6b6a7221 */ /* 0x000fc40000000000 */
[----:B------:R1:W-:Y:S04]  /*19780*/  STL [R1+0x90c], R116 ;  /* 0x00090c7401007387 */ /* 0x0003e80000100800 */
[----:B------:R1:W-:Y:S04]  /*19790*/  STL [R1+0x910], R114 ;  /* 0x0009107201007387 */ /* 0x0003e80000100800 */
[----:B------:R1:W-:Y:S04]  /*197a0*/  STL [R1+0x914], R112 ;  /* 0x0009147001007387 */ /* 0x0003e80000100800 */
[----:B------:R1:W-:Y:S04]  /*197b0*/  STL [R1+0x918], R110 ;  /* 0x0009186e01007387 */ /* 0x0003e80000100800 */
[----:B------:R1:W-:Y:S04]  /*197c0*/  STL [R1+0x91c], R108 ;  /* 0x00091c6c01007387 */ /* 0x0003e80000100800 */
[----:B------:R1:W-:Y:S01]  /*197d0*/  STL [R1+0x920], R106 ;  /* 0x0009206a01007387 */ /* 0x0003e20000100800 */
[----:B------:R-:W-:-:S01]  /*197e0*/  FADD R104, R105, R104 ;  /* 0x0000006869687221 */ /* 0x000fc20000000000 */
[----:B------:R-:W-:-:S04]  /*197f0*/  FADD R102, R103, R102 ;  /* 0x0000006667667221 */ /* 0x000fc80000000000 */
[----:B------:R1:W-:Y:S01]  /*19800*/  STL [R1+0x924], R104 ;  /* 0x0009246801007387 */ /* 0x0003e20000100800 */
[----:B------:R-:W-:-:S03]  /*19810*/  FADD R100, R101, R100 ;  /* 0x0000006465647221 */ /* 0x000fc60000000000 */
        /* <DEDUP_REMOVED lines=19> */
[----:B--2---:R-:W-:-:S03]  /*19950*/  FADD R12, R81, R12 ;  /* 0x0000000c510c7221 */ /* 0x004fc60000000000 */
[----:B------:R2:W-:Y:S01]  /*19960*/  STL [R1+0x950], R82 ;  /* 0x0009505201007387 */ /* 0x0005e20000100800 */
[----:B---3--:R-:W-:-:S03]  /*19970*/  FADD R11, R80, R11 ;  /* 0x0000000b500b7221 */ /* 0x008fc60000000000 */
[----:B------:R3:W-:Y:S01]  /*19980*/  STL [R1+0x954], R12 ;  /* 0x0009540c01007387 */ /* 0x0007e20000100800 */
[----:B----4-:R-:W-:-:S03]  /*19990*/  FADD R10, R79, R10 ;  /* 0x0000000a4f0a7221 */ /* 0x010fc60000000000 */
        /* <DEDUP_REMOVED lines=12> */
[----:B------:R4:W-:Y:S04]  /*19a60*/  STL [R1+0x970], R5 ;  /* 0x0009700501007387 */ /* 0x0009e80000100800 */
[----:B------:R4:W-:Y:S01]  /*19a70*/  STL [R1+0x974], R4 ;  /* 0x0009740401007387 */ /* 0x0009e20000100800 */
[----:B------:R-:W-:-:S03]  /*19a80*/  FADD R3, R72, R3 ;  /* 0x0000000348037221 */ /* 0x000fc60000000000 */
[----:B------:R-:W4:Y:S04]  /*19a90*/  LDL R119, [R1+0x884] ;  /* 0x0008840001777983 */ /* 0x000f280000100800 */
[----:B------:R4:W-:Y:S01]  /*19aa0*/  STL [R1+0x978], R3 ;  /* 0x0009780301007387 */ /* 0x0009e20000100800 */
[----:B------:R-:W-:-:S03]  /*19ab0*/  FADD R2, R71, R2 ;  /* 0x0000000247027221 */ /* 0x000fc60000000000 */
[----:B0-----:R-:W4:Y:S04]  /*19ac0*/  LDL.LU R118, [R1+0x984] ;  /* 0x0009840001767983 */ /* 0x001f280000300800 */
[----:B------:R0:W-:Y:S01]  /*19ad0*/  STL [R1+0x97c], R2 ;  /* 0x00097c0201007387 */ /* 0x0001e20000100800 */
[----:B------:R-:W-:-:S03]  /*19ae0*/  FADD R0, R70, R0 ;  /* 0x0000000046007221 */ /* 0x000fc60000000000 */
[----:B------:R-:W4:Y:S04]  /*19af0*/  LDL R117, [R1+0x888] ;  /* 0x0008880001757983 */ /* 0x000f280000100800 */
[----:B------:R0:W-:Y:S04]  /*19b00*/  STL [R1+0x980], R0 ;  /* 0x0009800001007387 */ /* 0x0001e80000100800 */
[----:B-1----:R-:W4:Y:S04]  /*19b10*/  LDL.LU R116, [R1+0x988] ;  /* 0x0009880001747983 */ /* 0x002f280000300800 */
        /* <DEDUP_REMOVED lines=55> */
[----:B0-----:R-:W4:Y:S04]  /*19e90*/  LDL.LU R2, [R1+0x9f8] ;  /* 0x0009f80001027983 */ /* 0x001f280000300800 */
[----:B------:R-:W4:Y:S04]  /*19ea0*/  LDL R70, [R1+0x8fc] ;  /* 0x0008fc0001467983 */ /* 0x000f280000100800 */
[----:B------:R-:W4:Y:S01]  /*19eb0*/  LDL.LU R0, [R1+0x9fc] ;  /* 0x0009fc0001007983 */ /* 0x000f220000300800 */
[----:B------:R-:W-:-:S05]  /*19ec0*/  FADD R118, R119, R118 ;  /* 0x0000007677767221 */ /* 0x000fca0000000000 */
[----:B------:R-:W-:Y:S01]  /*19ed0*/  STL [R1+0x984], R118 ;  /* 0x0009847601007387 */ /* 0x000fe20000100800 */
        /* <DEDUP_REMOVED lines=178> */
[----:B------:R-:W4:Y:S04]  /*1aa00*/  LDL.LU R118, [R1+0xa78] ;  /* 0x000a780001767983 */ /* 0x000f280000300800 */
[----:B------:R4:W-:Y:S01]  /*1aa10*/  STL [R1+0xa70], R2 ;  /* 0x000a700201007387 */ /* 0x0009e20000100800 */
[----:B------:R-:W-:-:S03]  /*1aa20*/  FADD R0, R70, R0 ;  /* 0x0000000046007221 */ /* 0x000fc60000000000 */
[----:B------:R-:W4:Y:S04]  /*1aa30*/  LDL R117, [R1+0x67c] ;  /* 0x00067c0001757983 */ /* 0x000f280000100800 */
[----:B------:R4:W-:Y:S04]  /*1aa40*/  STL [R1+0xa74], R0 ;  /* 0x000a740001007387 */ /* 0x0009e80000100800 */
[----:B0-----:R-:W4:Y:S04]  /*1aa50*/  LDL.LU R116, [R1+0xa7c] ;  /* 0x000a7c0001747983 */ /* 0x001f280000300800 */
[----:B------:R-:W4:Y:S04]  /*1aa60*/  LDL R115, [R1+0x680] ;  /* 0x0006800001737983 */ /* 0x000f280000100800 */
        /* <DEDUP_REMOVED lines=1301> */
[----:B------:R-:W-:Y:S01]  /*1fbc0*/  STL [R1+0xf54], R116 ;  /* 0x000f547401007387 */ /* 0x000fe20000100800 */
[----:B------:R-:W-:-:S03]  /*1fbd0*/  FADD R112, R113, R112 ;  /* 0x0000007071707221 */ /* 0x000fc60000000000 */
[----:B------:R-:W-:Y:S01]  /*1fbe0*/  STL [R1+0xf58], R114 ;  /* 0x000f587201007387 */ /* 0x000fe20000100800 */
[----:B------:R-:W-:-:S03]  /*1fbf0*/  FADD R110, R111, R110 ;  /* 0x0000006e6f6e7221 */ /* 0x000fc60000000000 */
[----:B------:R-:W-:Y:S01]  /*1fc00*/  STL [R1+0xf5c], R112 ;  /* 0x000f5c7001007387 */ /* 0x000fe20000100800 */
[----:B------:R-:W-:-:S03]  /*1fc10*/  FADD R108, R109, R108 ;  /* 0x0000006c6d6c7221 */ /* 0x000fc60000000000 */
[----:B------:R-:W-:Y:S01]  /*1fc20*/  STL [R1+0xf60], R110 ;  /* 0x000f606e01007387 */ /* 0x000fe20000100800 */
[----:B--2---:R-:W-:-:S03]  /*1fc30*/  FADD R106, R107, R106 ;  /* 0x0000006a6b6a7221 */ /* 0x004fc60000000000 */
[----:B------:R-:W-:Y:S01]  /*1fc40*/  STL [R1+0xf64], R108 ;  /* 0x000f646c01007387 */ /* 0x000fe20000100800 */
[----:B---3--:R-:W-:-:S03]  /*1fc50*/  FADD R104, R105, R104 ;  /* 0x0000006869687221 */ /* 0x008fc60000000000 */
[----:B------:R-:W-:Y:S01]  /*1fc60*/  STL [R1+0xf68], R106 ;  /* 0x000f686a01007387 */ /* 0x000fe20000100800 */
[----:B----4-:R-:W-:-:S03]  /*1fc70*/  FADD R102, R103, R102 ;  /* 0x0000006667667221 */ /* 0x010fc60000000000 */
[----:B------:R-:W-:Y:S01]  /*1fc80*/  STL [R1+0xf6c], R104 ;  /* 0x000f6c6801007387 */ /* 0x000fe20000100800 */
[----:B------:R-:W-:-:S03]  /*1fc90*/  FADD R100, R101, R100 ;  /* 0x0000006465647221 */ /* 0x000fc60000000000 */
        /* <DEDUP_REMOVED lines=38> */
[----:B------:R-:W-:-:S01]  /*1ff00*/  FADD R3, R72, R3 ;  /* 0x0000000348037221 */ /* 0x000fc20000000000 */
[----:B------:R-:W-:Y:S01]  /*1ff10*/  FADD R2, R71, R2 ;  /* 0x0000000247027221 */ /* 0x000fe20000000000 */
[----:B------:R-:W-:-:S02]  /*1ff20*/  FADD R0, R70, R0 ;  /* 0x0000000046007221 */ /* 0x000fc40000000000 */
[----:B------:R-:W4:Y:S04]  /*1ff30*/  LDL R70, [R1+0x2cc] ;  /* 0x0002cc0001467983 */ /* 0x000f280000100800 */
[----:B------:R4:W-:Y:S04]  /*1ff40*/  STL [R1+0xfc0], R3 ;  /* 0x000fc00301007387 */ /* 0x0009e80000100800 */
[----:B------:R-:W4:Y:S04]  /*1ff50*/  LDL.LU R71, [R1+0xfcc] ;  /* 0x000fcc0001477983 */ /* 0x000f280000300800 */
[----:B------:R4:W-:Y:S04]  /*1ff60*/  STL [R1+0xfc4], R2 ;  /* 0x000fc40201007387 */ /* 0x0009e80000100800 */
[----:B------:R-:W4:Y:S04]  /*1ff70*/  LDL R72, [R1+0x2d0] ;  /* 0x0002d00001487983 */ /* 0x000f280000100800 */
[----:B------:R4:W-:Y:S04]  /*1ff80*/  STL [R1+0xfc8], R0 ;  /* 0x000fc80001007387 */ /* 0x0009e80000100800 */
        /* <DEDUP_REMOVED lines=9> */
[----:B0-----:R-:W4:Y:S04]  /*20020*/  LDL R82, [R1+0x2e4] ;  /* 0x0002e40001527983 */ /* 0x001f280000100800 */
        /* <DEDUP_REMOVED lines=13> */
[----:B------:R-:W4:Y:S04]  /*20100*/  LDL R107, [R1] ;  /* 0x00000000016b7983 */ /* 0x000f280000100800 */
        /* <DEDUP_REMOVED lines=12> */
[----:B-1----:R-:W4:Y:S04]  /*201d0*/  LDL.LU R12, [R1+0x1018] ;  /* 0x00101800010c7983 */ /* 0x002f280000300800 */
        /* <DEDUP_REMOVED lines=22> */
[----:B------:R-:W-:-:S03]  /*20340*/  FADD R71, R70, R71 ;  /* 0x0000004746477221 */ /* 0x000fc60000000000 */
[----:B------:R-:W4:Y:S04]  /*20350*/  LDL.LU R70, [R1+0x1588] ;  /* 0x0015880001467983 */ /* 0x000f280000300800 */
[----:B------:R0:W-:Y:S01]  /*20360*/  STL [R1+0xfcc], R71 ;  /* 0x000fcc4701007387 */ /* 0x0001e20000100800 */
[----:B------:R-:W-:-:S03]  /*20370*/  FADD R73, R72, R73 ;  /* 0x0000004948497221 */ /* 0x000fc60000000000 */
[----:B0-----:R-:W4:Y:S04]  /*20380*/  LDL.LU R71, [R1+0x1584] ;  /* 0x0015840001477983 */ /* 0x001f280000300800 */
[----:B------:R-:W4:Y:S01]  /*20390*/  LDL.LU R72, [R1+0x1580] ;  /* 0x0015800001487983 */ /* 0x000f220000300800 */
[----:B------:R-:W-:-:S03]  /*203a0*/  FADD R75, R74, R75 ;  /* 0x0000004b4a4b7221 */ /* 0x000fc60000000000 */
        /* <DEDUP_REMOVED lines=8> */
[----:B------:R-:W4:Y:S04]  /*20430*/  LDL.LU R76, [R1+0x1570] ;  /* 0x00157000014c7983 */ /* 0x000f280000300800 */
[----:B------:R0:W-:Y:S01]  /*20440*/  STL [R1+0xfd8], R77 ;  /* 0x000fd84d01007387 */ /* 0x0001e20000100800 */
[----:B------:R-:W-:-:S01]  /*20450*/  FADD R83, R82, R83 ;  /* 0x0000005352537221 */ /* 0x000fc20000000000 */
[----:B------:R-:W-:-:S02]  /*20460*/  FADD R118, R119, R118 ;  /* 0x0000007677767221 */ /* 0x000fc40000000000 */
[----:B0-----:R-:W4:Y:S04]  /*20470*/  LDL.LU R77, [R1+0x156c] ;  /* 0x00156c00014d7983 */ /* 0x001f280000300800 */
[----:B------:R-:W4:Y:S04]  /*20480*/  LDL.LU R78, [R1+0x1568] ;  /* 0x00156800014e7983 */ /* 0x000f280000300800 */
[----:B------:R0:W-:Y:S01]  /*20490*/  STL [R1+0xfdc], R79 ;  /* 0x000fdc4f01007387 */ /* 0x0001e20000100800 */
[----:B------:R-:W-:-:S01]  /*204a0*/  FADD R116, R117, R116 ;  /* 0x0000007475747221 */ /* 0x000fc20000000000 */
[----:B------:R-:W-:-:S02]  /*204b0*/  FADD R114, R115, R114 ;  /* 0x0000007273727221 */ /* 0x000fc40000000000 */
[----:B0-----:R-:W4:Y:S04]  /*204c0*/  LDL.LU R79, [R1+0x1564] ;  /* 0x00156400014f7983 */ /* 0x001f280000300800 */
[----:B------:R-:W4:Y:S01]  /*204d0*/  LDL.LU R80, [R1+0x1560] ;  /* 0x0015600001507983 */ /* 0x000f220000300800 */
[----:B------:R-:W-:-:S03]  /*204e0*/  FADD R112, R113, R112 ;  /* 0x0000007071707221 */ /* 0x000fc60000000000 */
[----:B------:R0:W-:Y:S01]  /*204f0*/  STL [R1+0xfe0], R81 ;  /* 0x000fe05101007387 */ /* 0x0001e20000100800 */
[----:B------:R-:W-:-:S03]  /*20500*/  FADD R110, R111, R110 ;  /* 0x0000006e6f6e7221 */ /* 0x000fc60000000000 */
[----:B0-----:R-:W4:Y:S01]  /*20510*/  LDL.LU R81, [R1+0x155c] ;  /* 0x00155c0001517983 */ /* 0x001f220000300800 */
[----:B------:R-:W-:-:S03]  /*20520*/  FADD R108, R109, R108 ;  /* 0x0000006c6d6c7221 */ /* 0x000fc60000000000 */
[----:B------:R-:W4:Y:S01]  /*20530*/  LDL.LU R82, [R1+0x1558] ;  /* 0x0015580001527983 */ /* 0x000f220000300800 */
[----:B------:R-:W-:-:S03]  /*20540*/  FADD R106, R107, R106 ;  /* 0x0000006a6b6a7221 */ /* 0x000fc60000000000 */
[----:B------:R0:W-:Y:S01]  /*20550*/  STL [R1+0xfe4], R83 ;  /* 0x000fe45301007387 */ /* 0x0001e20000100800 */
[----:B------:R-:W-:-:S03]  /*20560*/  FADD R104, R105, R104 ;  /* 0x0000006869687221 */ /* 0x000fc60000000000 */
[----:B0-----:R-:W4:Y:S04]  /*20570*/  LDL.LU R83, [R1+0x1554] ;  /* 0x0015540001537983 */ /* 0x001f280000300800 */
[----:B------:R-:W-:Y:S01]  /*20580*/  STL [R1+0xfe8], R118 ;  /* 0x000fe87601007387 */ /* 0x000fe20000100800 */
[----:B------:R-:W-:-:S03]  /*20590*/  FADD R102, R103, R102 ;  /* 0x0000006667667221 */ /* 0x000fc60000000000 */
[----:B------:R-:W-:Y:S04]  /*205a0*/  STL [R1+0xfec], R116 ;  /* 0x000fec7401007387 */ /* 0x000fe80000100800 */
[----:B------:R-:W-:Y:S01]  /*205b0*/  STL [R1+0xff0], R114 ;  /* 0x000ff07201007387 */ /* 0x000fe20000100800 */
[----:B------:R-:W-:-:S03]  /*205c0*/  FADD R100, R101, R100 ;  /* 0x0000006465647221 */ /* 0x000fc60000000000 */
[----:B------:R-:W-:Y:S01]  /*205d0*/  STL [R1+0xff4], R112 ;  /* 0x000ff47001007387 */ /* 0x000fe20000100800 */
[----:B------:R-:W-:-:S03]  /*205e0*/  FADD R98, R99, R98 ;  /* 0x0000006263627221 */ /* 0x000fc60000000000 */
[----:B------:R-:W-:Y:S04]  /*205f0*/  STL [R1+0xff8], R110 ;  /* 0x000ff86e01007387 */ /* 0x000fe80000100800 */
[----:B------:R-:W-:Y:S01]  /*20600*/  STL [R1+0xffc], R108 ;  /* 0x000ffc6c01007387 */ /* 0x000fe20000100800 */
[----:B------:R-:W-:-:S03]  /*20610*/  FADD R96, R97, R96 ;  /* 0x0000006061607221 */ /* 0x000fc60000000000 */
[----:B------:R-:W-:Y:S04]  /*20620*/  STL [R1+0x1000], R106 ;  /* 0x0010006a01007387 */ /* 0x000fe80000100800 */
[----:B------:R-:W-:Y:S01]  /*20630*/  STL [R1+0x1004], R104 ;  /* 0x0010046801007387 */ /* 0x000fe20000100800 */
[----:B------:R-:W-:-:S03]  /*20640*/  FADD R12, R95, R12 ;  /* 0x0000000c5f0c7221 */ /* 0x000fc60000000000 */
[----:B------:R-:W-:Y:S04]  /*20650*/  STL [R1+0x1008], R102 ;  /* 0x0010086601007387 */ /* 0x000fe80000100800 */
[----:B------:R-:W-:Y:S01]  /*20660*/  STL [R1+0x100c], R100 ;  /* 0x00100c6401007387 */ /* 0x000fe20000100800 */
[----:B--2---:R-:W-:-:S03]  /*20670*/  FADD R11, R94, R11 ;  /* 0x0000000b5e0b7221 */ /* 0x004fc60000000000 */
[----:B------:R-:W-:Y:S04]  /*20680*/  STL [R1+0x1010], R98 ;  /* 0x0010106201007387 */ /* 0x000fe80000100800 */
[----:B------:R-:W-:Y:S01]  /*20690*/  STL [R1+0x1014], R96 ;  /* 0x0010146001007387 */ /* 0x000fe20000100800 */
[----:B---3--:R-:W-:-:S03]  /*206a0*/  FADD R10, R93, R10 ;  /* 0x0000000a5d0a7221 */ /* 0x008fc60000000000 */
[----:B------:R-:W-:Y:S04]  /*206b0*/  STL [R1+0x1018], R12 ;  /* 0x0010180c01007387 */ /* 0x000fe80000100800 */
[----:B------:R-:W-:Y:S01]  /*206c0*/  STL [R1+0x101c], R11 ;  /* 0x00101c0b01007387 */ /* 0x000fe20000100800 */
        /* <DEDUP_REMOVED lines=18> */
[----:B0-----:R-:W4:Y:S04]  /*207f0*/  LDL.LU R10, [R1+0x1048] ;  /* 0x00104800010a7983 */ /* 0x001f280000300800 */
        /* <DEDUP_REMOVED lines=35> */
[----:B------:R-:W3:Y:S04]  /*20a30*/  LDL R104, [R1+0x90] ;  /* 0x0000900001687983 */ /* 0x000ee80000100800 */
        /* <DEDUP_REMOVED lines=12> */
[----:B------:R-:W-:-:S03]  /*20b00*/  FADD R10, R84, R10 ;  /* 0x0000000a540a7221 */ /* 0x000fc60000000000 */
[----:B------:R-:W4:Y:S04]  /*20b10*/  LDL.LU R84, [R1+0x1550] ;  /* 0x0015500001547983 */ /* 0x000f280000300800 */
[----:B------:R0:W-:Y:S01]  /*20b20*/  STL [R1+0x1048], R10 ;  /* 0x0010480a01007387 */ /* 0x0001e20000100800 */
[----:B------:R-:W-:-:S03]  /*20b30*/  FADD R11, R85, R11 ;  /* 0x0000000b550b7221 */ /* 0x000fc60000000000 */
[----:B0-----:R-:W4:Y:S04]  /*20b40*/  LDL.LU R10, [R1+0x1090] ;  /* 0x00109000010a7983 */ /* 0x001f280000300800 */
[----:B------:R-:W4:Y:S04]  /*20b50*/  LDL.LU R85, [R1+0x154c] ;  /* 0x00154c0001557983 */ /* 0x000f280000300800 */
        /* <DEDUP_REMOVED lines=20> */
[----:B------:R-:W4:Y:S04]  /*20ca0*/  LDL.LU R92, [R1+0x1530] ;  /* 0x00153000015c7983 */ /* 0x000f280000300800 */
[----:B------:R0:W-:Y:S01]  /*20cb0*/  STL [R1+0x105c], R93 ;  /* 0x00105c5d01007387 */ /* 0x0001e20000100800 */
[----:B------:R-:W-:-:S03]  /*20cc0*/  FADD R109, R110, R109 ;  /* 0x0000006d6e6d7221 */ /* 0x000fc60000000000 */
[----:B0-----:R-:W4:Y:S01]  /*20cd0*/  LDL.LU R93, [R1+0x152c] ;  /* 0x00152c00015d7983 */ /* 0x001f220000300800 */
[----:B------:R-:W-:-:S03]  /*20ce0*/  FADD R107, R108, R107 ;  /* 0x0000006b6c6b7221 */ /* 0x000fc60000000000 */
[----:B------:R-:W4:Y:S04]  /*20cf0*/  LDL.LU R94, [R1+0x1528] ;  /* 0x00152800015e7983 */ /* 0x000f280000300800 */
[----:B------:R-:W-:Y:S01]  /*20d00*/  STL [R1+0x1060], R119 ;  /* 0x0010607701007387 */ /* 0x000fe20000100800 */
[----:B------:R-:W-:-:S03]  /*20d10*/  FADD R12, R106, R12 ;  /* 0x0000000c6a0c7221 */ /* 0x000fc60000000000 */
[----:B------:R-:W-:Y:S01]  /*20d20*/  STL [R1+0x1064], R117 ;  /* 0x0010647501007387 */ /* 0x000fe20000100800 */
[----:B------:R-:W-:-:S03]  /*20d30*/  FADD R9, R99, R9 ;  /* 0x0000000963097221 */ /* 0x000fc60000000000 */
[----:B------:R-:W-:Y:S04]  /*20d40*/  STL [R1+0x1068], R115 ;  /* 0x0010687301007387 */ /* 0x000fe80000100800 */
[----:B------:R-:W-:Y:S04]  /*20d50*/  STL [R1+0x106c], R113 ;  /* 0x00106c7101007387 */ /* 0x000fe80000100800 */
[----:B------:R-:W-:Y:S04]  /*20d60*/  STL [R1+0x1070], R111 ;  /* 0x0010706f01007387 */ /* 0x000fe80000100800 */
[----:B------:R-:W-:Y:S04]  /*20d70*/  STL [R1+0x1074], R109 ;  /* 0x0010746d01007387 */ /* 0x000fe80000100800 */
[----:B------:R-:W4:Y:S04]  /*20d80*/  LDL R99, [R1+0xac] ;  /* 0x0000ac0001637983 */ /* 0x000f280000100800 */
[----:B------:R-:W-:Y:S04]  /*20d90*/  STL [R1+0x1078], R107 ;  /* 0x0010786b01007387 */ /* 0x000fe80000100800 */
[----:B------:R0:W-:Y:S04]  /*20da0*/  STL [R1+0x1080], R9 ;  /* 0x0010800901007387 */ /* 0x0001e80000100800 */
[----:B------:R-:W-:Y:S04]  /*20db0*/  STL [R1+0x107c], R12 ;  /* 0x00107c0c01007387 */ /* 0x000fe80000100800 */
[----:B0-----:R-:W4:Y:S01]  /*20dc0*/  LDL.LU R9, [R1+0x10ac] ;  /* 0x0010ac0001097983 */ /* 0x001f220000300800 */
[----:B--2---:R-:W-:-:S01]  /*20dd0*/  FADD R8, R97, R8 ;  /* 0x0000000861087221 */ /* 0x004fc20000000000 */
[----:B---3--:R-:W-:-:S02]  /*20de0*/  FADD R7, R95, R7 ;  /* 0x000000075f077221 */ /* 0x008fc40000000000 */
[----:B------:R-:W2:Y:S01]  /*20df0*/  LDL R97, [R1+0xb0] ;  /* 0x0000b00001617983 */ /* 0x000ea20000100800 */
[----:B----4-:R-:W-:-:S03]  /*20e00*/  FADD R6, R103, R6 ;  /* 0x0000000667067221 */ /* 0x010fc60000000000 */
[----:B------:R0:W-:Y:S01]  /*20e10*/  STL [R1+0x1084], R8 ;  /* 0x0010840801007387 */ /* 0x0001e20000100800 */
[----:B------:R-:W-:-:S01]  /*20e20*/  FADD R5, R102, R5 ;  /* 0x0000000566057221 */ /* 0x000fc20000000000 */
[----:B------:R-:W-:Y:S02]  /*20e30*/  FADD R4, R101, R4 ;  /* 0x0000000465047221 */ /* 0x000fe40000000000 */
[----:B0-----:R-:W2:Y:S04]  /*20e40*/  LDL.LU R8, [R1+0x10b0] ;  /* 0x0010b00001087983 */ /* 0x001ea80000300800 */
[----:B------:R-:W3:Y:S01]  /*20e50*/  LDL R95, [R1+0xb4] ;  /* 0x0000b400015f7983 */ /* 0x000ee20000100800 */
[----:B------:R-:W-:-:S03]  /*20e60*/  FADD R3, R100, R3 ;  /* 0x0000000364037221 */ /* 0x000fc60000000000 */
[----:B------:R0:W-:Y:S01]  /*20e70*/  STL [R1+0x1088], R7 ;  /* 0x0010880701007387 */ /* 0x0001e20000100800 */
[----:B------:R-:W-:-:S03]  /*20e80*/  FADD R2, R98, R2 ;  /* 0x0000000262027221 */ /* 0x000fc60000000000 */
[----:B0-----:R-:W3:Y:S01]  /*20e90*/  LDL.LU R7, [R1+0x10b4] ;  /* 0x0010b40001077983 */ /* 0x001ee20000300800 */
[----:B------:R-:W-:-:S01]  /*20ea0*/  FADD R0, R96, R0 ;  /* 0x0000000060007221 */ /* 0x000fc20000000000 */
[----:B------:R-:W-:Y:S01]  /*20eb0*/  FADD R10, R104, R10 ;  /* 0x0000000a680a7221 */ /* 0x000fe20000000000 */
[----:B------:R-:W-:-:S05]  /*20ec0*/  FADD R11, R105, R11 ;  /* 0x0000000b690b7221 */ /* 0x000fca0000000000 */
[----:B------:R-:W-:Y:S04]  /*20ed0*/  STL [R1+0x108c], R11 ;  /* 0x00108c0b01007387 */ /* 0x000fe80000100800 */
[----:B------:R-:W-:Y:S04]  /*20ee0*/  STL [R1+0x1090], R10 ;  /* 0x0010900a01007387 */ /* 0x000fe80000100800 */
[----:B------:R0:W-:Y:S04]  /*20ef0*/  STL [R1+0x1094], R6 ;  /* 0x0010940601007387 */ /* 0x0001e80000100800 */
[----:B------:R1:W-:Y:S04]  /*20f00*/  STL [R1+0x1098], R5 ;  /* 0x0010980501007387 */ /* 0x0003e80000100800 */
[----:B------:R4:W-:Y:S04]  /*20f10*/  STL [R1+0x109c], R4 ;  /* 0x00109c0401007387 */ /* 0x0009e80000100800 */
[----:B------:R-:W3:Y:S04]  /*20f20*/  LDL R117, [R1+0xb8] ;  /* 0x0000b80001757983 */ /* 0x000ee80000100800 */
[----:B------:R4:W-:Y:S04]  /*20f30*/  STL [R1+0x10a0], R3 ;  /* 0x0010a00301007387 */ /* 0x0009e80000100800 */
[----:B------:R-:W3:Y:S04]  /*20f40*/  LDL R116, [R1+0xbc] ;  /* 0x0000bc0001747983 */ /* 0x000ee80000100800 */
[----:B------:R4:W-:Y:S04]  /*20f50*/  STL [R1+0x10a4], R2 ;  /* 0x0010a40201007387 */ /* 0x0009e80000100800 */
[----:B------:R-:W3:Y:S04]  /*20f60*/  LDL R115, [R1+0xc0] ;  /* 0x0000c00001737983 */ /* 0x000ee80000100800 */
[----:B------:R4:W-:Y:S04]  /*20f70*/  STL [R1+0x10a8], R0 ;  /* 0x0010a80001007387 */ /* 0x0009e80000100800 */
[----:B------:R-:W3:Y:S04]  /*20f80*/  LDL R114, [R1+0xc4] ;  /* 0x0000c40001727983 */ /* 0x000ee80000100800 */
[----:B------:R-:W3:Y:S04]  /*20f90*/  LDL R106, [R1+0xc8] ;  /* 0x0000c800016a7983 */ /* 0x000ee80000100800 */
[----:B0-----:R-:W3:Y:S04]  /*20fa0*/  LDL.LU R6, [R1+0x10c8] ;  /* 0x0010c80001067983 */ /* 0x001ee80000300800 */
[----:B------:R-:W3:Y:S04]  /*20fb0*/  LDL R104, [R1+0xcc] ;  /* 0x0000cc0001687983 */ /* 0x000ee80000100800 */
[----:B-1----:R-:W3:Y:S04]  /*20fc0*/  LDL.LU R5, [R1+0x10cc] ;  /* 0x0010cc0001057983 */ /* 0x002ee80000300800 */
        /* <DEDUP_REMOVED lines=8> */
[----:B------:R-:W4:Y:S04]  /*21050*/  LDL.LU R107, [R1+0x10b8] ;  /* 0x0010b800016b7983 */ /* 0x000f280000300800 */
[----:B------:R-:W4:Y:S04]  /*21060*/  LDL.LU R109, [R1+0x10bc] ;  /* 0x0010bc00016d7983 */ /* 0x000f280000300800 */
[----:B------:R-:W4:Y:S01]  /*21070*/  LDL.LU R111, [R1+0x10c0] ;  /* 0x0010c000016f7983 */ /* 0x000f220000300800 */
[----:B------:R-:W-:-:S05]  /*21080*/  FADD R9, R99, R9 ;  /* 0x0000000963097221 */ /* 0x000fca0000000000 */
[----:B------:R0:W-:Y:S04]  /*21090*/  STL [R1+0x10ac], R9 ;  /* 0x0010ac0901007387 */ /* 0x0001e80000100800 */
[----:B------:R-:W4:Y:S04]  /*210a0*/  LDL.LU R113, [R1+0x10c4] ;  /* 0x0010c40001717983 */ /* 0x000f280000300800 */
[----:B------:R-:W4:Y:S04]  /*210b0*/  LDL R112, [R1+0xe0] ;  /* 0x0000e00001707983 */ /* 0x000f280000100800 */
[----:B------:R-:W4:Y:S01]  /*210c0*/  LDL R110, [R1+0xe4] ;  /* 0x0000e400016e7983 */ /* 0x000f220000100800 */
[----:B--2---:R-:W-:-:S05]  /*210d0*/  FADD R8, R97, R8 ;  /* 0x0000000861087221 */ /* 0x004fca0000000000 */
[----:B------:R1:W-:Y:S04]  /*210e0*/  STL [R1+0x10b0], R8 ;  /* 0x0010b00801007387 */ /* 0x0003e80000100800 */
[----:B------:R-:W2:Y:S01]  /*210f0*/  LDL R108, [R1+0xe8] ;  /* 0x0000e800016c7983 */ /* 0x000ea20000100800 */
[----:B---3--:R-:W-:-:S05]  /*21100*/  FADD R7, R95, R7 ;  /* 0x000000075f077221 */ /* 0x008fca0000000000 */
[----:B------:R3:W-:Y:S04]  /*21110*/  STL [R1+0x10b4], R7 ;  /* 0x0010b40701007387 */ /* 0x0007e80000100800 */
[----:B------:R-:W2:Y:S04]  /*21120*/  LDL R105, [R1+0xec] ;  /* 0x0000ec0001697983 */ /* 0x000ea80000100800 */
[----:B------:R-:W2:Y:S04]  /*21130*/  LDL.LU R12, [R1+0x10ec] ;  /* 0x0010ec00010c7983 */ /* 0x000ea80000300800 */
[----:B------:R-:W2:Y:S04]  /*21140*/  LDL R103, [R1+0xf0] ;  /* 0x0000f00001677983 */ /* 0x000ea80000100800 */
[----:B------:R-:W2:Y:S04]  /*21150*/  LDL.LU R11, [R1+0x10f0] ;  /* 0x0010f000010b7983 */ /* 0x000ea80000300800 */
[----:B------:R-:W2:Y:S04]  /*21160*/  LDL R101, [R1+0xf4] ;  /* 0x0000f40001657983 */ /* 0x000ea80000100800 */
[----:B------:R-:W2:Y:S04]  /*21170*/  LDL.LU R10, [R1+0x10f4] ;  /* 0x0010f400010a7983 */ /* 0x000ea80000300800 */
[----:B------:R-:W2:Y:S04]  /*21180*/  LDL R99, [R1+0xf8] ;  /* 0x0000f80001637983 */ /* 0x000ea80000100800 */
[----:B0-----:R-:W2:Y:S04]  /*21190*/  LDL.LU R9, [R1+0x10f8] ;  /* 0x0010f80001097983 */ /* 0x001ea80000300800 */
[----:B------:R-:W2:Y:S04]  /*211a0*/  LDL R97, [R1+0xfc] ;  /* 0x0000fc0001617983 */ /* 0x000ea80000100800 */
[----:B-1----:R-:W2:Y:S04]  /*211b0*/  LDL.LU R8, [R1+0x10fc] ;  /* 0x0010fc0001087983 */ /* 0x002ea80000300800 */
[----:B------:R-:W2:Y:S04]  /*211c0*/  LDL R95, [R1+0x100] ;  /* 0x00010000015f7983 */ /* 0x000ea80000100800 */
[----:B---3--:R-:W3:Y:S01]  /*211d0*/  LDL.LU R7, [R1+0x1100] ;  /* 0x0011000001077983 */ /* 0x008ee20000300800 */
[----:B------:R-:W-:-:S01]  /*211e0*/  FADD R6, R106, R6 ;  /* 0x000000066a067221 */ /* 0x000fc20000000000 */
[----:B------:R-:W-:Y:S01]  /*211f0*/  FADD R5, R104, R5 ;  /* 0x0000000568057221 */ /* 0x000fe20000000000 */
[----:B----4-:R-:W-:-:S01]  /*21200*/  FADD R4, R102, R4 ;  /* 0x0000000466047221 */ /* 0x010fc20000000000 */
[----:B------:R-:W-:Y:S01]  /*21210*/  FADD R3, R100, R3 ;  /* 0x0000000364037221 */ /* 0x000fe20000000000 */
[----:B------:R-:W-:-:S01]  /*21220*/  FADD R107, R117, R107 ;  /* 0x0000006b756b7221 */ /* 0x000fc20000000000 */
[----:B------:R-:W-:-:S04]  /*21230*/  FADD R109, R116, R109 ;  /* 0x0000006d746d7221 */ /* 0x000fc80000000000 */
[----:B------:R0:W-:Y:S01]  /*21240*/  STL [R1+0x10b8], R107 ;  /* 0x0010b86b01007387 */ /* 0x0001e20000100800 */
[----:B------:R-:W-:-:S03]  /*21250*/  FADD R111, R115, R111 ;  /* 0x0000006f736f7221 */ /* 0x000fc60000000000 */
[----:B0-----:R-:W4:Y:S04]  /*21260*/  LDL.LU R107, [R1+0x10e8] ;  /* 0x0010e800016b7983 */ /* 0x001f280000300800 */
[----:B------:R0:W-:Y:S01]  /*21270*/  STL [R1+0x10bc], R109 ;  /* 0x0010bc6d01007387 */ /* 0x0001e20000100800 */
[----:B------:R-:W-:-:S01]  /*21280*/  FADD R2, R98, R2 ;  /* 0x0000000262027221 */ /* 0x000fc20000000000 */
[----:B------:R-:W-:Y:S02]  /*21290*/  FADD R0, R96, R0 ;  /* 0x0000000060007221 */ /* 0x000fe40000000000 */
[----:B0-----:R-:W4:Y:S01]  /*212a0*/  LDL.LU R109, [R1+0x10e4] ;  /* 0x0010e400016d7983 */ /* 0x001f220000300800 */
[----:B------:R-:W-:-:S03]  /*212b0*/  FADD R113, R114, R113 ;  /* 0x0000007172717221 */ /* 0x000fc60000000000 */
[----:B------:R0:W-:Y:S04]  /*212c0*/  STL [R1+0x10c0], R111 ;  /* 0x0010c06f01007387 */ /* 0x0001e80000100800 */
[----:B0-----:R-:W4:Y:S04]  /*212d0*/  LDL.LU R111, [R1+0x10e0] ;  /* 0x0010e000016f7983 */ /* 0x001f280000300800 */
[----:B------:R-:W-:Y:S04]  /*212e0*/  STL [R1+0x10c4], R113 ;  /* 0x0010c47101007387 */ /* 0x000fe80000100800 */
[----:B------:R0:W-:Y:S04]  /*212f0*/  STL [R1+0x10c8], R6 ;  /* 0x0010c80601007387 */ /* 0x0001e80000100800 */
[----:B------:R1:W-:Y:S04]  /*21300*/  STL [R1+0x10cc], R5 ;  /* 0x0010cc0501007387 */ /* 0x0003e80000100800 */
[----:B------:R-:W-:Y:S04]  /*21310*/  STL [R1+0x10d0], R4 ;  /* 0x0010d00401007387 */ /* 0x000fe80000100800 */
[----:B------:R-:W4:Y:S04]  /*21320*/  LDL R106, [R1+0x104] ;  /* 0x00010400016a7983 */ /* 0x000f280000100800 */
[----:B------:R-:W-:Y:S04]  /*21330*/  STL [R1+0x10d4], R3 ;  /* 0x0010d40301007387 */ /* 0x000fe80000100800 */
[----:B0-----:R-:W4:Y:S04]  /*21340*/  LDL.LU R6, [R1+0x1104] ;  /* 0x0011040001067983 */ /* 0x001f280000300800 */
[----:B------:R-:W-:Y:S04]  /*21350*/  STL [R1+0x10d8], R2 ;  /* 0x0010d80201007387 */ /* 0x000fe80000100800 */
[----:B------:R-:W4:Y:S04]  /*21360*/  LDL R104, [R1+0x108] ;  /* 0x0001080001687983 */ /* 0x000f280000100800 */
[----:B------:R0:W-:Y:S04]  /*21370*/  STL [R1+0x10dc], R0 ;  /* 0x0010dc0001007387 */ /* 0x0001e80000100800 */
[----:B-1----:R-:W4:Y:S04]  /*21380*/  LDL.LU R5, [R1+0x1108] ;  /* 0x0011080001057983 */ /* 0x002f280000300800 */
[----:B------:R-:W4:Y:S04]  /*21390*/  LDL R102, [R1+0x10c] ;  /* 0x00010c0001667983 */ /* 0x000f280000100800 */
[----:B0-----:R-:W4:Y:S04]  /*213a0*/  LDL.LU R0, [R1+0x110c] ;  /* 0x00110c0001007983 */ /* 0x001f280000300800 */
[----:B------:R-:W4:Y:S04]  /*213b0*/  LDL R100, [R1+0x110] ;  /* 0x0001100001647983 */ /* 0x000f280000100800 */
[----:B------:R-:W4:Y:S04]  /*213c0*/  LDL.LU R2, [R1+0x1110] ;  /* 0x0011100001027983 */ /* 0x000f280000300800 */
[----:B------:R-:W4:Y:S04]  /*213d0*/  LDL R98, [R1+0x114] ;  /* 0x0001140001627983 */ /* 0x000f280000100800 */
[----:B------:R-:W4:Y:S04]  /*213e0*/  LDL.LU R3, [R1+0x1114] ;  /* 0x0011140001037983 */ /* 0x000f280000300800 */
[----:B------:R-:W4:Y:S04]  /*213f0*/  LDL R96, [R1+0x118] ;  /* 0x0001180001607983 */ /* 0x000f280000100800 */
[----:B------:R-:W4:Y:S01]  /*21400*/  LDL.LU R4, [R1+0x1118] ;  /* 0x0011180001047983 */ /* 0x000f220000300800 */
[----:B--2---:R-:W-:-:S01]  /*21410*/  FADD R12, R105, R12 ;  /* 0x0000000c690c7221 */ /* 0x004fc20000000000 */
[----:B------:R-:W-:Y:S01]  /*21420*/  FADD R11, R103, R11 ;  /* 0x0000000b670b7221 */ /* 0x000fe20000000000 */
[----:B------:R-:W-:-:S01]  /*21430*/  FADD R10, R101, R10 ;  /* 0x0000000a650a7221 */ /* 0x000fc20000000000 */
[----:B------:R-:W-:Y:S01]  /*21440*/  FADD R9, R99, R9 ;  /* 0x0000000963097221 */ /* 0x000fe20000000000 */
[----:B------:R-:W-:-:S01]  /*21450*/  FADD R8, R97, R8 ;  /* 0x0000000861087221 */ /* 0x000fc20000000000 */
[----:B---3--:R-:W-:Y:S01]  /*21460*/  FADD R7, R95, R7 ;  /* 0x000000075f077221 */ /* 0x008fe20000000000 */
[----:B----4-:R-:W-:-:S01]  /*21470*/  FADD R107, R108, R107 ;  /* 0x0000006b6c6b7221 */ /* 0x010fc20000000000 */
[----:B------:R-:W-:Y:S01]  /*21480*/  FADD R109, R110, R109 ;  /* 0x0000006d6e6d7221 */ /* 0x000fe20000000000 */
[----:B------:R-:W-:-:S05]  /*21490*/  FADD R111, R112, R111 ;  /* 0x0000006f706f7221 */ /* 0x000fca0000000000 */
[----:B------:R-:W-:Y:S04]  /*214a0*/  STL [R1+0x10e0], R111 ;  /* 0x0010e06f01007387 */ /* 0x000fe80000100800 */
[----:B------:R-:W-:Y:S04]  /*214b0*/  STL [R1+0x10e4], R109 ;  /* 0x0010e46d01007387 */ /* 0x000fe80000100800 */
[----:B------:R-:W-:Y:S04]  /*214c0*/  STL [R1+0x10e8], R107 ;  /* 0x0010e86b01007387 */ /* 0x000fe80000100800 */
[----:B------:R-:W-:Y:S04]  /*214d0*/  STL [R1+0x10ec], R12 ;  /* 0x0010ec0c01007387 */ /* 0x000fe80000100800 */
[----:B------:R-:W-:Y:S04]  /*214e0*/  STL [R1+0x10f0], R11 ;  /* 0x0010f00b01007387 */ /* 0x000fe80000100800 */
[----:B------:R0:W-:Y:S04]  /*214f0*/  STL [R1+0x10f4], R10 ;  /* 0x0010f40a01007387 */ /* 0x0001e80000100800 */
[----:B------:R-:W2:Y:S01]  /*21500*/  LDL R95, [R1+0x11c] ;  /* 0x00011c00015f7983 */ /* 0x000ea20000100800 */
[----:B------:R-:W-:-:S03]  /*21510*/  FADD R6, R106, R6 ;  /* 0x000000066a067221 */ /* 0x000fc60000000000 */
[----:B------:R-:W-:Y:S04]  /*21520*/  STL [R1+0x10f8], R9 ;  /* 0x0010f80901007387 */ /* 0x000fe80000100800 */
[----:B------:R-:W3:Y:S04]  /*21530*/  LDL R97, [R1+0x120] ;  /* 0x0001200001617983 */ /* 0x000ee80000100800 */
[----:B------:R-:W-:Y:S01]  /*21540*/  STL [R1+0x10fc], R8 ;  /* 0x0010fc0801007387 */ /* 0x000fe20000100800 */
[----:B------:R-:W-:-:S03]  /*21550*/  FADD R5, R104, R5 ;  /* 0x0000000568057221 */ /* 0x000fc60000000000 */
[----:B------:R-:W4:Y:S04]  /*21560*/  LDL R99, [R1+0x124] ;  /* 0x0001240001637983 */ /* 0x000f280000100800 */
[----:B------:R-:W-:Y:S01]  /*21570*/  STL [R1+0x1100], R7 ;  /* 0x0011000701007387 */ /* 0x000fe20000100800 */
[----:B------:R-:W-:-:S03]  /*21580*/  FADD R0, R102, R0 ;  /* 0x0000000066007221 */ /* 0x000fc60000000000 */
[----:B------:R-:W4:Y:S04]  /*21590*/  LDL R101, [R1+0x128] ;  /* 0x0001280001657983 */ /* 0x000f280000100800 */
[----:B------:R-:W4:Y:S01]  /*215a0*/  LDL R103, [R1+0x12c] ;  /* 0x00012c0001677983 */ /* 0x000f220000100800 */
[----:B------:R-:W-:-:S03]  /*215b0*/  FADD R2, R100, R2 ;  /* 0x0000000264027221 */ /* 0x000fc60000000000 */
[----:B0-----:R-:W4:Y:S04]  /*215c0*/  LDL R10, [R1+0x130] ;  /* 0x00013000010a7983 */ /* 0x001f280000100800 */
[----:B------:R-:W4:Y:S04]  /*215d0*/  LDL R11, [R1+0x134] ;  /* 0x00013400010b7983 */ /* 0x000f280000100800 */
[----:B------:R-:W4:Y:S01]  /*215e0*/  LDL R115, [R1+0x138] ;  /* 0x0001380001737983 */ /* 0x000f220000100800 */
[----:B------:R-:W-:-:S03]  /*215f0*/  FADD R3, R98, R3 ;  /* 0x0000000362037221 */ /* 0x000fc60000000000 */
[----:B------:R-:W4:Y:S04]  /*21600*/  LDL R113, [R1+0x13c] ;  /* 0x00013c0001717983 */ /* 0x000f280000100800 */
[----:B------:R-:W4:Y:S04]  /*21610*/  LDL R111, [R1+0x140] ;  /* 0x00014000016f7983 */ /* 0x000f280000100800 */
[----:B------:R-:W4:Y:S04]  /*21620*/  LDL R109, [R1+0x144] ;  /* 0x00014400016d7983 */ /* 0x000f280000100800 */
[----:B------:R-:W4:Y:S04]  /*21630*/  LDL R107, [R1+0x148] ;  /* 0x00014800016b7983 */ /* 0x000f280000100800 */
[----:B------:R-:W2:Y:S04]  /*21640*/  LDL R105, [R1+0x14c] ;  /* 0x00014c0001697983 */ /* 0x000ea80000100800 */
[----:B------:R0:W-:Y:S04]  /*21650*/  STL [R1+0x110c], R0 ;  /* 0x00110c0001007387 */ /* 0x0001e80000100800 */
[----:B------:R-:W-:Y:S01]  /*21660*/  STL [R1+0x1104], R6 ;  /* 0x0011040601007387 */ /* 0x000fe20000100800 */
[----:B------:R-:W-:-:S03]  /*21670*/  FADD R4, R96, R4 ;  /* 0x0000000460047221 */ /* 0x000fc60000000000 */
[----:B0-----:R-:W2:Y:S04]  /*21680*/  LDL.LU R0, [R1+0x114c] ;  /* 0x00114c0001007983 */ /* 0x001ea80000300800 */
[----:B------:R-:W-:Y:S04]  /*21690*/  STL [R1+0x1108], R5 ;  /* 0x0011080501007387 */ /* 0x000fe80000100800 */
[----:B------:R0:W-:Y:S04]  /*216a0*/  STL [R1+0x1110], R2 ;  /* 0x0011100201007387 */ /* 0x0001e80000100800 */
[----:B0-----:R-:W4:Y:S04]  /*216b0*/  LDL.LU R2, [R1+0x1148] ;  /* 0x0011480001027983 */ /* 0x001f280000300800 */
[----:B------:R0:W-:Y:S04]  /*216c0*/  STL [R1+0x1114], R3 ;  /* 0x0011140301007387 */ /* 0x0001e80000100800 */
[----:B0-----:R-:W4:Y:S04]  /*216d0*/  LDL.LU R3, [R1+0x1144] ;  /* 0x0011440001037983 */ /* 0x001f280000300800 */
[----:B------:R-:W3:Y:S04]  /*216e0*/  LDL.LU R96, [R1+0x111c] ;  /* 0x00111c0001607983 */ /* 0x000ee80000300800 */
[----:B------:R-:W4:Y:S04]  /*216f0*/  LDL.LU R98, [R1+0x1120] ;  /* 0x0011200001627983 */ /* 0x000f280000300800 */
[----:B------:R-:W4:Y:S04]  /*21700*/  LDL.LU R100, [R1+0x1124] ;  /* 0x0011240001647983 */ /* 0x000f280000300800 */
[----:B------:R0:W-:Y:S04]  /*21710*/  STL [R1+0x1118], R4 ;  /* 0x0011180401007387 */ /* 0x0001e80000100800 */
[----:B------:R-:W4:Y:S04]  /*21720*/  LDL.LU R102, [R1+0x1128] ;  /* 0x0011280001667983 */ /* 0x000f280000300800 */
[----:B------:R-:W4:Y:S04]  /*21730*/  LDL.LU R9, [R1+0x112c] ;  /* 0x00112c0001097983 */ /* 0x000f280000300800 */
[----:B------:R-:W4:Y:S04]  /*21740*/  LDL.LU R8, [R1+0x1130] ;  /* 0x0011300001087983 */ /* 0x000f280000300800 */
[----:B------:R-:W4:Y:S04]  /*21750*/  LDL.LU R7, [R1+0x1134] ;  /* 0x0011340001077983 */ /* 0x000f280000300800 */
[----:B------:R-:W4:Y:S04]  /*21760*/  LDL.LU R6, [R1+0x1138] ;  /* 0x0011380001067983 */ /* 0x000f280000300800 */
[----:B------:R-:W4:Y:S04]  /*21770*/  LDL.LU R5, [R1+0x113c] ;  /* 0x00113c0001057983 */ /* 0x000f280000300800 */
[----:B0-----:R-:W4:Y:S04]  /*21780*/  LDL.LU R4, [R1+0x1140] ;  /* 0x0011400001047983 */ /* 0x001f280000300800 */
        /* <DEDUP_REMOVED lines=11> */
[----:B--2---:R-:W-:-:S01]  /*21840*/  FADD R0, R105, R0 ;  /* 0x0000000069007221 */ /* 0x004fc20000000000 */
[----:B---3--:R-:W-:-:S02]  /*21850*/  FADD R96, R95, R96 ;  /* 0x000000605f607221 */ /* 0x008fc40000000000 */
[----:B------:R-:W2:Y:S01]  /*21860*/  LDL.LU R95, [R1+0x1524] ;  /* 0x00152400015f7983 */ /* 0x000ea20000300800 */
[----:B----4-:R-:W-:-:S03]  /*21870*/  FADD R98, R97, R98 ;  /* 0x0000006261627221 */ /* 0x010fc60000000000 */
[----:B------:R0:W-:Y:S01]  /*21880*/  STL [R1+0x111c], R96 ;  /* 0x00111c6001007387 */ /* 0x0001e20000100800 */
[----:B------:R-:W-:-:S03]  /*21890*/  FADD R100, R99, R100 ;  /* 0x0000006463647221 */ /* 0x000fc60000000000 */
[----:B0-----:R-:W3:Y:S01]  /*218a0*/  LDL.LU R96, [R1+0x1520] ;  /* 0x0015200001607983 */ /* 0x001ee20000300800 */
[----:B------:R-:W-:-:S03]  /*218b0*/  FADD R102, R101, R102 ;  /* 0x0000006665667221 */ /* 0x000fc60000000000 */
[----:B------:R-:W4:Y:S04]  /*218c0*/  LDL.LU R97, [R1+0x151c] ;  /* 0x00151c0001617983 */ /* 0x000f280000300800 */
[----:B------:R0:W-:Y:S01]  /*218d0*/  STL [R1+0x1120], R98 ;  /* 0x0011206201007387 */ /* 0x0001e20000100800 */
[----:B------:R-:W-:-:S01]  /*218e0*/  FADD R9, R103, R9 ;  /* 0x0000000967097221 */ /* 0x000fc20000000000 */
[----:B------:R-:W-:Y:S01]  /*218f0*/  FADD R8, R10, R8 ;  /* 0x000000080a087221 */ /* 0x000fe20000000000 */
[----:B------:R-:W-:-:S01]  /*21900*/  FADD R7, R11, R7 ;  /* 0x000000070b077221 */ /* 0x000fc20000000000 */
[----:B0-----:R-:W4:Y:S04]  /*21910*/  LDL.LU R98, [R1+0x1518] ;  /* 0x0015180001627983 */ /* 0x001f280000300800 */
        /* <DEDUP_REMOVED lines=9> */
[----:B------:R-:W-:-:S02]  /*219b0*/  FADD R2, R107, R2 ;  /* 0x000000026b027221 */ /* 0x000fc40000000000 */
[----:B0-----:R-:W4:Y:S04]  /*219c0*/  LDL.LU R102, [R1+0x1508] ;  /* 0x0015080001667983 */ /* 0x001f280000300800 */
[----:B------:R-:W4:Y:S04]  /*219d0*/  LDL.LU R103, [R1+0x1504] ;  /* 0x0015040001677983 */ /* 0x000f280000300800 */
[----:B------:R0:W-:Y:S04]  /*219e0*/  STL [R1+0x112c], R9 ;  /* 0x00112c0901007387 */ /* 0x0001e80000100800 */
[----:B------:R1:W-:Y:S04]  /*219f0*/  STL [R1+0x1130], R8 ;  /* 0x0011300801007387 */ /* 0x0003e80000100800 */
[----:B------:R1:W-:Y:S04]  /*21a00*/  STL [R1+0x1134], R7 ;  /* 0x0011340701007387 */ /* 0x0003e80000100800 */
[----:B------:R1:W-:Y:S04]  /*21a10*/  STL [R1+0x1138], R6 ;  /* 0x0011380601007387 */ /* 0x0003e80000100800 */
[----:B------:R1:W-:Y:S04]  /*21a20*/  STL [R1+0x113c], R5 ;  /* 0x00113c0501007387 */ /* 0x0003e80000100800 */
[----:B------:R1:W-:Y:S04]  /*21a30*/  STL [R1+0x1140], R4 ;  /* 0x0011400401007387 */ /* 0x0003e80000100800 */
[----:B------:R-:W2:Y:S04]  /*21a40*/  LDL.LU R105, [R1+0x1150] ;  /* 0x0011500001697983 */ /* 0x000ea80000300800 */
[----:B------:R1:W-:Y:S04]  /*21a50*/  STL [R1+0x1144], R3 ;  /* 0x0011440301007387 */ /* 0x0003e80000100800 */
[----:B------:R-:W3:Y:S04]  /*21a60*/  LDL.LU R107, [R1+0x1154] ;  /* 0x00115400016b7983 */ /* 0x000ee80000300800 */
[----:B------:R1:W-:Y:S04]  /*21a70*/  STL [R1+0x1148], R2 ;  /* 0x0011480201007387 */ /* 0x0003e80000100800 */
[----:B------:R-:W4:Y:S04]  /*21a80*/  LDL.LU R109, [R1+0x1158] ;  /* 0x00115800016d7983 */ /* 0x000f280000300800 */
[----:B------:R1:W-:Y:S04]  /*21a90*/  STL [R1+0x114c], R0 ;  /* 0x00114c0001007387 */ /* 0x0003e80000100800 */
[----:B------:R-:W4:Y:S04]  /*21aa0*/  LDL.LU R111, [R1+0x115c] ;  /* 0x00115c00016f7983 */ /* 0x000f280000300800 */
[----:B------:R-:W4:Y:S04]  /*21ab0*/  LDL.LU R113, [R1+0x1160] ;  /* 0x0011600001717983 */ /* 0x000f280000300800 */
[----:B------:R-:W4:Y:S04]  /*21ac0*/  LDL.LU R115, [R1+0x1164] ;  /* 0x0011640001737983 */ /* 0x000f280000300800 */
[----:B------:R-:W4:Y:S04]  /*21ad0*/  LDL.LU R11, [R1+0x1168] ;  /* 0x00116800010b7983 */ /* 0x000f280000300800 */
[----:B------:R-:W4:Y:S04]  /*21ae0*/  LDL.LU R10, [R1+0x116c] ;  /* 0x00116c00010a7983 */ /* 0x000f280000300800 */
[----:B0-----:R-:W4:Y:S04]  /*21af0*/  LDL.LU R9, [R1+0x1170] ;  /* 0x0011700001097983 */ /* 0x001f280000300800 */
[----:B-1----:R-:W4:Y:S04]  /*21b00*/  LDL.LU R8, [R1+0x1174] ;  /* 0x0011740001087983 */ /* 0x002f280000300800 */
[----:B------:R-:W4:Y:S04]  /*21b10*/  LDL.LU R7, [R1+0x1178] ;  /* 0x0011780001077983 */ /* 0x000f280000300800 */
[----:B------:R-:W4:Y:S04]  /*21b20*/  LDL.LU R6, [R1+0x117c] ;  /* 0x00117c0001067983 */ /* 0x000f280000300800 */
[----:B------:R-:W4:Y:S04]  /*21b30*/  LDL.LU R5, [R1+0x1180] ;  /* 0x0011800001057983 */ /* 0x000f280000300800 */
[----:B------:R-:W4:Y:S04]  /*21b40*/  LDL.LU R4, [R1+0x1184] ;  /* 0x0011840001047983 */ /* 0x000f280000300800 */
[----:B------:R-:W4:Y:S04]  /*21b50*/  LDL.LU R3, [R1+0x1188] ;  /* 0x0011880001037983 */ /* 0x000f280000300800 */
[----:B------:R-:W4:Y:S04]  /*21b60*/  LDL.LU R2, [R1+0x118c] ;  /* 0x00118c0001027983 */ /* 0x000f280000300800 */
[----:B------:R-:W4:Y:S01]  /*21b70*/  LDL.LU R0, [R1+0x1190] ;  /* 0x0011900001007983 */ /* 0x000f220000300800 */
[----:B--2---:R-:W-:-:S03]  /*21b80*/  FADD R105, R104, R105 ;  /* 0x0000006968697221 */ /* 0x004fc60000000000 */
[----:B------:R-:W2:Y:S04]  /*21b90*/  LDL.LU R104, [R1+0x1500] ;  /* 0x0015000001687983 */ /* 0x000ea80000300800 */
[----:B------:R0:W-:Y:S01]  /*21ba0*/  STL [R1+0x1150], R105 ;  /* 0x0011506901007387 */ /* 0x0001e20000100800 */
[----:B---3--:R-:W-:-:S03]  /*21bb0*/  FADD R107, R106, R107 ;  /* 0x0000006b6a6b7221 */ /* 0x008fc60000000000 */
[----:B0-----:R-:W3:Y:S01]  /*21bc0*/  LDL.LU R105, [R1+0x14fc] ;  /* 0x0014fc0001697983 */ /* 0x001ee20000300800 */
[----:B----4-:R-:W-:-:S03]  /*21bd0*/  FADD R109, R108, R109 ;  /* 0x0000006d6c6d7221 */ /* 0x010fc60000000000 */
[----:B------:R-:W4:Y:S04]  /*21be0*/  LDL.LU R106, [R1+0x14f8] ;  /* 0x0014f800016a7983 */ /* 0x000f280000300800 */
[----:B------:R0:W-:Y:S01]  /*21bf0*/  STL [R1+0x1154], R107 ;  /* 0x0011546b01007387 */ /* 0x0001e20000100800 */
[----:B------:R-:W-:-:S01]  /*21c00*/  FADD R111, R110, R111 ;  /* 0x0000006f6e6f7221 */ /* 0x000fc20000000000 */
[----:B------:R-:W-:Y:S02]  /*21c10*/  FADD R113, R112, R113 ;  /* 0x0000007170717221 */ /* 0x000fe40000000000 */
        /* <DEDUP_REMOVED lines=24> */
[----:B------:R0:W-:Y:S04]  /*21da0*/  STL [R1+0x1168], R11 ;  /* 0x0011680b01007387 */ /* 0x0001e80000100800 */
[----:B------:R1:W-:Y:S04]  /*21db0*/  STL [R1+0x116c], R10 ;  /* 0x00116c0a01007387 */ /* 0x0003e80000100800 */
[----:B------:R1:W-:Y:S04]  /*21dc0*/  STL [R1+0x1170], R9 ;  /* 0x0011700901007387 */ /* 0x0003e80000100800 */
[----:B------:R1:W-:Y:S04]  /*21dd0*/  STL [R1+0x1174], R8 ;  /* 0x0011740801007387 */ /* 0x0003e80000100800 */
[----:B------:R1:W-:Y:S01]  /*21de0*/  STL [R1+0x1178], R7 ;  /* 0x0011780701007387 */ /* 0x0003e20000100800 */
[----:B------:R-:W-:-:S03]  /*21df0*/  FADD R0, R124, R0 ;  /* 0x000000007c007221 */ /* 0x000fc60000000000 */
        /* <DEDUP_REMOVED lines=20> */
[----:B------:R-:W4:Y:S04]  /*21f40*/  LDL.LU R3, [R1+0x11cc] ;  /* 0x0011cc0001037983 */ /* 0x000f280000300800 */
[----:B------:R-:W4:Y:S04]  /*21f50*/  LDL.LU R2, [R1+0x11d0] ;  /* 0x0011d00001027983 */ /* 0x000f280000300800 */
[----:B------:R-:W4:Y:S01]  /*21f60*/  LDL.LU R0, [R1+0x11d4] ;  /* 0x0011d40001007983 */ /* 0x000f220000300800 */
[----:B--2---:R-:W-:-:S01]  /*21f70*/  FADD R119, R125, R119 ;  /* 0x000000777d777221 */ /* 0x004fc20000000000 */
[----:B---3--:R-:W-:-:S04]  /*21f80*/  FADD R118, R126, R118 ;  /* 0x000000767e767221 */ /* 0x008fc80000000000 */
        /* <DEDUP_REMOVED lines=28> */
[----:B0-----:R-:W4:Y:S01]  /*22150*/  LDL.LU R119, [R1+0x11d8] ;  /* 0x0011d80001777983 */ /* 0x001f220000300800 */
[----:B------:R-:W-:-:S03]  /*22160*/  FADD R0, R141, R0 ;  /* 0x000000008d007221 */ /* 0x000fc60000000000 */
[----:B------:R0:W-:Y:S04]  /*22170*/  STL [R1+0x11cc], R3 ;  /* 0x0011cc0301007387 */ /* 0x0001e80000100800 */
[----:B-1----:R-:W4:Y:S04]  /*22180*/  LDL.LU R118, [R1+0x11dc] ;  /* 0x0011dc0001767983 */ /* 0x002f280000300800 */
[----:B------:R1:W-:Y:S04]  /*22190*/  STL [R1+0x11d0], R2 ;  /* 0x0011d00201007387 */ /* 0x0003e80000100800 */
[----:B--2---:R-:W2:Y:S04]  /*221a0*/  LDL.LU R117, [R1+0x11e0] ;  /* 0x0011e00001757983 */ /* 0x004ea80000300800 */
[----:B------:R1:W-:Y:S04]  /*221b0*/  STL [R1+0x11d4], R0 ;  /* 0x0011d40001007387 */ /* 0x0003e80000100800 */
[----:B---3--:R-:W3:Y:S04]  /*221c0*/  LDL.LU R116, [R1+0x11e4] ;  /* 0x0011e40001747983 */ /* 0x008ee80000300800 */
[----:B----4-:R-:W4:Y:S04]  /*221d0*/  LDL.LU R13, [R1+0x11e8] ;  /* 0x0011e800010d7983 */ /* 0x010f280000300800 */
        /* <DEDUP_REMOVED lines=9> */
[----:B0-----:R-:W4:Y:S04]  /*22270*/  LDL.LU R3, [R1+0x1210] ;  /* 0x0012100001037983 */ /* 0x001f280000300800 */
[----:B-1----:R-:W4:Y:S04]  /*22280*/  LDL.LU R2, [R1+0x1214] ;  /* 0x0012140001027983 */ /* 0x002f280000300800 */
[----:B------:R-:W4:Y:S01]  /*22290*/  LDL.LU R0, [R1+0x1218] ;  /* 0x0012180001007983 */ /* 0x000f220000300800 */
[----:B------:R-:W-:-:S01]  /*222a0*/  FADD R119, R142, R119 ;  /* 0x000000778e777221 */ /* 0x000fc20000000000 */
[----:B------:R-:W-:-:S04]  /*222b0*/  FADD R118, R143, R118 ;  /* 0x000000768f767221 */ /* 0x000fc80000000000 */
        /* <DEDUP_REMOVED lines=408> */
[----:B------:R-:W-:Y:S01]  /*23c40*/  STL [R1+0x13f8], R119 ;  /* 0x0013f87701007387 */ /* 0x000fe20000100800 */
[----:B--2---:R-:W-:-:S03]  /*23c50*/  FADD R117, R88, R117 ;  /* 0x0000007558757221 */ /* 0x004fc60000000000 */
[----:B------:R-:W-:Y:S01]  /*23c60*/  STL [R1+0x13fc], R118 ;  /* 0x0013fc7601007387 */ /* 0x000fe20000100800 */
[----:B---3--:R-:W-:-:S03]  /*23c70*/  FADD R116, R89, R116 ;  /* 0x0000007459747221 */ /* 0x008fc60000000000 */
[----:B------:R-:W-:Y:S01]  /*23c80*/  STL [R1+0x1400], R117 ;  /* 0x0014007501007387 */ /* 0x000fe20000100800 */
[----:B----4-:R-:W-:-:S03]  /*23c90*/  FADD R13, R90, R13 ;  /* 0x0000000d5a0d7221 */ /* 0x010fc60000000000 */
[----:B------:R0:W-:Y:S01]  /*23ca0*/  STL [R1+0x1404], R116 ;  /* 0x0014047401007387 */ /* 0x0001e20000100800 */
        /* <DEDUP_REMOVED lines=24> */
[----:B------:R-:W4:Y:S04]  /*23e30*/  LDL.LU R117, [R1+0x1440] ;  /* 0x0014400001757983 */ /* 0x000f280000300800 */
[----:B------:R0:W-:Y:S04]  /*23e40*/  STL [R1+0x1434], R2 ;  /* 0x0014340201007387 */ /* 0x0001e80000100800 */
[----:B------:R-:W4:Y:S04]  /*23e50*/  LDL.LU R118, [R1+0x1444] ;  /* 0x0014440001767983 */ /* 0x000f280000300800 */
[----:B------:R0:W-:Y:S04]  /*23e60*/  STL [R1+0x1438], R0 ;  /* 0x0014380001007387 */ /* 0x0001e80000100800 */
[----:B------:R-:W4:Y:S04]  /*23e70*/  LDL.LU R119, [R1+0x1448] ;  /* 0x0014480001777983 */ /* 0x000f280000300800 */
[----:B-1----:R-:W4:Y:S04]  /*23e80*/  LDL.LU R12, [R1+0x144c] ;  /* 0x00144c00010c7983 */ /* 0x002f280000300800 */
[----:B--2---:R-:W2:Y:S04]  /*23e90*/  LDL.LU R11, [R1+0x1450] ;  /* 0x00145000010b7983 */ /* 0x004ea80000300800 */
[----:B---3--:R-:W3:Y:S04]  /*23ea0*/  LDL.LU R10, [R1+0x1454] ;  /* 0x00145400010a7983 */ /* 0x008ee80000300800 */
[----:B----4-:R-:W4:Y:S04]  /*23eb0*/  LDL.LU R9, [R1+0x1458] ;  /* 0x0014580001097983 */ /* 0x010f280000300800 */
[----:B------:R-:W4:Y:S04]  /*23ec0*/  LDL.LU R8, [R1+0x145c] ;  /* 0x00145c0001087983 */ /* 0x000f280000300800 */
[----:B------:R-:W4:Y:S04]  /*23ed0*/  LDL.LU R7, [R1+0x1460] ;  /* 0x0014600001077983 */ /* 0x000f280000300800 */
[----:B------:R-:W4:Y:S04]  /*23ee0*/  LDL.LU R6, [R1+0x1464] ;  /* 0x0014640001067983 */ /* 0x000f280000300800 */
[----:B------:R-:W4:Y:S04]  /*23ef0*/  LDL.LU R5, [R1+0x1468] ;  /* 0x0014680001057983 */ /* 0x000f280000300800 */
[----:B------:R-:W4:Y:S04]  /*23f00*/  LDL.LU R4, [R1+0x146c] ;  /* 0x00146c0001047983 */ /* 0x000f280000300800 */
[----:B0-----:R-:W4:Y:S04]  /*23f10*/  LDL.LU R3, [R1+0x1470] ;  /* 0x0014700001037983 */ /* 0x001f280000300800 */
[----:B------:R-:W4:Y:S04]  /*23f20*/  LDL.LU R2, [R1+0x1474] ;  /* 0x0014740001027983 */ /* 0x000f280000300800 */
[----:B------:R-:W4:Y:S04]  /*23f30*/  LDL.LU R0, [R1+0x1478] ;  /* 0x0014780001007983 */ /* 0x000f280000300800 */
[----:B------:R-:W4:Y:S01]  /*23f40*/  LDL.LU R13, [R1+0x147c] ;  /* 0x00147c00010d7983 */ /* 0x000f220000300800 */
[----:B------:R-:W-:-:S05]  /*23f50*/  FADD R116, R103, R116 ;  /* 0x0000007467747221 */ /* 0x000fca0000000000 */
[----:B------:R0:W-:Y:S01]  /*23f60*/  STL [R1+0x143c], R116 ;  /* 0x00143c7401007387 */ /* 0x0001e20000100800 */
[----:B------:R-:W-:-:S03]  /*23f70*/  FADD R117, R104, R117 ;  /* 0x0000007568757221 */ /* 0x000fc60000000000 */
[----:B0-----:R-:W4:Y:S01]  /*23f80*/  LDL.LU R116, [R1+0x14d0] ;  /* 0x0014d00001747983 */ /* 0x001f220000300800 */
[----:B------:R-:W-:-:S03]  /*23f90*/  FADD R118, R105, R118 ;  /* 0x0000007669767221 */ /* 0x000fc60000000000 */
[----:B------:R0:W-:Y:S01]  /*23fa0*/  STL [R1+0x1440], R117 ;  /* 0x0014407501007387 */ /* 0x0001e20000100800 */
[----:B------:R-:W-:-:S03]  /*23fb0*/  FADD R119, R106, R119 ;  /* 0x000000776a777221 */ /* 0x000fc60000000000 */
[----:B0-----:R-:W4:Y:S04]  /*23fc0*/  LDL.LU R117, [R1+0x14cc] ;  /* 0x0014cc0001757983 */ /* 0x001f280000300800 */
[----:B------:R0:W-:Y:S04]  /*23fd0*/  STL [R1+0x1444], R118 ;  /* 0x0014447601007387 */ /* 0x0001e80000100800 */
[----:B0-----:R-:W4:Y:S04]  /*23fe0*/  LDL.LU R118, [R1+0x14c8] ;  /* 0x0014c80001767983 */ /* 0x001f280000300800 */
[----:B------:R0:W-:Y:S04]  /*23ff0*/  STL [R1+0x1448], R119 ;  /* 0x0014487701007387 */ /* 0x0001e80000100800 */
[----:B0-----:R-:W4:Y:S01]  /*24000*/  LDL.LU R119, [R1+0x14c4] ;  /* 0x0014c40001777983 */ /* 0x001f220000300800 */
[----:B------:R-:W-:-:S01]  /*24010*/  FADD R12, R107, R12 ;  /* 0x0000000c6b0c7221 */ /* 0x000fc20000000000 */
[----:B--2---:R-:W-:Y:S01]  /*24020*/  FADD R11, R108, R11 ;  /* 0x0000000b6c0b7221 */ /* 0x004fe20000000000 */
[----:B---3--:R-:W-:-:S01]  /*24030*/  FADD R10, R109, R10 ;  /* 0x0000000a6d0a7221 */ /* 0x008fc20000000000 */
[----:B----4-:R-:W-:-:S02]  /*24040*/  FADD R9, R110, R9 ;  /* 0x000000096e097221 */ /* 0x010fc40000000000 */
[----:B------:R0:W-:Y:S01]  /*24050*/  STL [R1+0x144c], R12 ;  /* 0x00144c0c01007387 */ /* 0x0001e20000100800 */
[----:B------:R-:W-:-:S01]  /*24060*/  FADD R8, R111, R8 ;  /* 0x000000086f087221 */ /* 0x000fc20000000000 */
[----:B------:R-:W-:Y:S01]  /*24070*/  FADD R7, R112, R7 ;  /* 0x0000000770077221 */ /* 0x000fe20000000000 */
[----:B------:R-:W-:-:S01]  /*24080*/  FADD R6, R113, R6 ;  /* 0x0000000671067221 */ /* 0x000fc20000000000 */
[----:B0-----:R1:W5:Y:S04]  /*24090*/  LDL.LU R12, [R1+0x14c0] ;  /* 0x0014c000010c7983 */ /* 0x0013680000300800 */
[----:B------:R0:W-:Y:S01]  /*240a0*/  STL [R1+0x1450], R11 ;  /* 0x0014500b01007387 */ /* 0x0001e20000100800 */
[----:B------:R-:W-:-:S01]  /*240b0*/  FADD R5, R114, R5 ;  /* 0x0000000572057221 */ /* 0x000fc20000000000 */
[----:B------:R-:W-:-:S02]  /*240c0*/  FADD R4, R115, R4 ;  /* 0x0000000473047221 */ /* 0x000fc40000000000 */
        /* <DEDUP_REMOVED lines=14> */
[----:B0-----:R1:W5:Y:S01]  /*241b0*/  LDL.LU R4, [R1+0x14a0] ;  /* 0x0014a00001047983 */ /* 0x0013620000300800 */
[----:B------:R-:W-:Y:S01]  /*241c0*/  UMOV UR6, URZ ;  /* 0x0000003f00067c82 */ /* 0x000fe20008000000 */
[----:B------:R-:W-:-:S05]  /*241d0*/  FADD R3, R116, R3 ;  /* 0x0000000374037221 */ /* 0x000fca0000000000 */
[----:B------:R0:W-:Y:S01]  /*241e0*/  STL [R1+0x1470], R3 ;  /* 0x0014700301007387 */ /* 0x0001e20000100800 */
[----:B------:R-:W-:-:S03]  /*241f0*/  FADD R2, R117, R2 ;  /* 0x0000000275027221 */ /* 0x000fc60000000000 */
[----:B0-----:R1:W5:Y:S04]  /*24200*/  LDL.LU R3, [R1+0x149c] ;  /* 0x00149c0001037983 */ /* 0x0013680000300800 */
[----:B------:R0:W-:Y:S01]  /*24210*/  STL [R1+0x1474], R2 ;  /* 0x0014740201007387 */ /* 0x0001e20000100800 */
[----:B------:R-:W-:-:S03]  /*24220*/  FADD R0, R118, R0 ;  /* 0x0000000076007221 */ /* 0x000fc60000000000 */
[----:B0-----:R1:W5:Y:S04]  /*24230*/  LDL.LU R2, [R1+0x1498] ;  /* 0x0014980001027983 */ /* 0x0013680000300800 */
[----:B------:R0:W-:Y:S01]  /*24240*/  STL [R1+0x1478], R0 ;  /* 0x0014780001007387 */ /* 0x0001e20000100800 */
[----:B------:R-:W-:-:S03]  /*24250*/  FADD R13, R13, R119 ;  /* 0x000000770d0d7221 */ /* 0x000fc60000000000 */
[----:B0-----:R1:W5:Y:S04]  /*24260*/  LDL.LU R0, [R1+0x1494] ;  /* 0x0014940001007983 */ /* 0x0013680000300800 */
[----:B------:R1:W-:Y:S02]  /*24270*/  STL [R1+0x147c], R13 ;  /* 0x00147c0d01007387 */ /* 0x0003e40000100800 */
.L_x_25:
[----:B------:R-:W-:Y:S05]  /*24280*/  @!P1 BRA `(.L_x_26) ;  /* 0x0000000000049947 */ /* 0x000fea0003800000 */
[----:B------:R-:W-:Y:S01]  /*24290*/  BPT.TRAP 0x1 ;  /* 0x000000040000795c */ /* 0x000fe20000300000 */
.L_x_26:
[----:B------:R-:W-:Y:S02]  /*242a0*/  UISETP.GT.U32.AND UP0, UPT, UR7, 0x1, UPT ;  /* 0x000000010700788c */ /* 0x000fe4000bf04070 */
[----:B------:R-:W-:-:S04]  /*242b0*/  ULEA UR16, UR32, UR14, 0x3 ;  /* 0x0000000e20107291 */ /* 0x000fc8000f8e183f */
[----:B------:R-:W-:Y:S01]  /*242c0*/  UIADD3 UR16, UR16, 0x40, URZ ;  /* 0x0000004010107890 */ /* 0x000fe2000fffe03f */
[----:B------:R-:W-:-:S03]  /*242d0*/  PLOP3.LUT P0, PT, PT, PT, UP0, 0x80, 0x0 ;  /* 0x000000000000781c */ /* 0x000fc60003f0f008 */
[----:B------:R-:W-:-:S09]  /*242e0*/  UPRMT UR16, URZ, 0x654, UR16 ;  /* 0x000006543f107896 */ /* 0x000fd20008000010 */
[----:B------:R-:W-:Y:S01]  /*242f0*/  SYNCS.ARRIVE.TRANS64.RED.A1T0 RZ, [UR16], RZ ;  /* 0x000000ffffff79a7 */ /* 0x000fe20008100410 */
[----:B------:R-:W-:Y:S05]  /*24300*/  @P0 BRA `(.L_x_27) ;  /* 0x0000000000040947 */ /* 0x000fea0003800000 */
[----:B------:R-:W-:Y:S01]  /*24310*/  BPT.TRAP 0x1 ;  /* 0x000000040000795c */ /* 0x000fe20000300000 */
.L_x_27:
[----:B------:R-:W-:Y:S01]  /*24320*/  UIADD3 UR29, UR29, 0x1, URZ ;  /* 0x000000011d1d7890 */ /* 0x000fe2000fffe03f */
[C---:B-----5:R-:W-:Y:S01]  /*24330*/  ISETP.GT.AND P0, PT, R12.reuse, 0x1, PT ;  /* 0x000000010c00780c */ /* 0x060fe20003f04270 */
[----:B------:R-:W-:Y:S01]  /*24340*/  UIADD3 UR32, UR32, 0x1, URZ ;  /* 0x0000000120207890 */ /* 0x000fe2000fffe03f */
[----:B------:R-:W-:Y:S01]  /*24350*/  VIADD R12, R12, 0xffffffff ;  /* 0xffffffff0c0c7836 */ /* 0x000fe20000000000 */
[----:B------:R-:W-:Y:S02]  /*24360*/  UISETP.NE.AND UP0, UPT, UR29, 0x8, UPT ;  /* 0x000000081d00788c */ /* 0x000fe4000bf05270 */
[----:B------:R-:W-:Y:S02]  /*24370*/  UISETP.NE.AND UP1, UPT, UR32, 0x8, UPT ;  /* 0x000000082000788c */ /* 0x000fe4000bf25270 */
[----:B------:R-:W-:Y:S02]  /*24380*/  USEL UR16, URZ, 0x1, UP0 ;  /* 0x000000013f107887 */ /* 0x000fe40008000000 */
[----:B------:R-:W-:-:S02]  /*24390*/  USEL UR29, UR29, URZ, UP0 ;  /* 0x0000003f1d1d7287 */ /* 0x000fc40008000000 */
[----:B------:R-:W-:Y:S02]  /*243a0*/  USEL UR32, UR32, URZ, UP1 ;  /* 0x0000003f20207287 */ /* 0x000fe40008800000 */
[----:B------:R-:W-:Y:S01]  /*243b0*/  LOP3.LUT R11, R11, UR16, RZ, 0x3c, !PT ;  /* 0x000000100b0b7c12 */ /* 0x000fe2000f8e3cff */
[----:B------:R-:W-:Y:S01]  /*243c0*/  UMOV UR16, 0x1 ;  /* 0x0000000100107882 */ /* 0x000fe20000000000 */
[----:B------:R-:W-:Y:S08]  /*243d0*/  @P0 BRA `(.L_x_28) ;  /* 0xfffffef800900947 */ /* 0x000ff0000383ffff */
.L_x_20:
[----:B------:R-:W-:-:S04]  /*243e0*/  UISETP.NE.AND UP0, UPT, UR6, URZ, UPT ;  /* 0x0000003f0600728c */ /* 0x000fc8000bf05270 */
[----:B------:R-:W-:-:S06]  /*243f0*/  USEL UR6, URZ, 0x1, !UP0 ;  /* 0x000000013f067887 */ /* 0x000fcc000c000000 */
[----:B------:R-:W-:-:S13]  /*24400*/  ISETP.NE.AND P0, PT, RZ, UR6, PT ;  /* 0x00000006ff007c0c */ /* 0x000fda000bf05270 */
[----:B------:R-:W-:Y:S05]  /*24410*/  @!P0 BRA `(.L_x_29) ;  /* 0x000000b800a88947 */ /* 0x000fea0003800000 */
[----:B------:R2:W-:Y:S04]  /*24420*/  STL [R1+0x15e4], R45 ;  /* 0x0015e42d01007387 */ /* 0x0005e80000100800 */
[----:B--2---:R-:W2:Y:S04]  /*24430*/  LDL.LU R45, [R1+0x780] ;  /* 0x00078000012d7983 */ /* 0x004ea80000300800 */
[----:B------:R0:W-:Y:S04]  /*24440*/  STL [R1+0x15e0], R46 ;  /* 0x0015e02e01007387 */ /* 0x0001e80000100800 */
[----:B0-----:R-:W3:Y:S04]  /*24450*/  LDL.LU R46, [R1+0x784] ;  /* 0x00078400012e7983 */ /* 0x001ee80000300800 */
[----:B------:R0:W-:Y:S04]  /*24460*/  STL [R1+0x15dc], R47 ;  /* 0x0015dc2f01007387 */ /* 0x0001e80000100800 */
[----:B0-----:R-:W4:Y:S04]  /*24470*/  LDL.LU R47, [R1+0x788] ;  /* 0x00078800012f7983 */ /* 0x001f280000300800 */
        /* <DEDUP_REMOVED lines=46> */
[----:B------:R-:W4:Y:S04]  /*24760*/  LDL.LU R11, [R1+0x968] ;  /* 0x00096800010b7983 */ /* 0x000f280000300800 */
[----:B------:R-:W4:Y:S04]  /*24770*/  LDL.LU R12, [R1+0x86c] ;  /* 0x00086c00010c7983 */ /* 0x000f280000300800 */
[----:B-1----:R-:W4:Y:S04]  /*24780*/  LDL.LU R13, [R1+0x96c] ;  /* 0x00096c00010d7983 */ /* 0x002f280000300800 */
        /* <DEDUP_REMOVED lines=117> */
[----:B0-----:R-:W4:Y:S01]  /*24ee0*/  LDL.LU R0, [R1+0x7e8] ;  /* 0x0007e80001007983 */ /* 0x001f220000300800 */
[----:B--2---:R-:W-:Y:S01]  /*24ef0*/  FADD R14, R45, R14 ;  /* 0x0000000e2d0e7221 */ /* 0x004fe20000000000 */
[----:B---3--:R-:W-:Y:S01]  /*24f00*/  FADD R15, R46, R15 ;  /* 0x0000000f2e0f7221 */ /* 0x008fe20000000000 */
[----:B----4-:R-:W-:Y:S01]  /*24f10*/  FADD R16, R47, R16 ;  /* 0x000000102f107221 */ /* 0x010fe20000000000 */
[----:B------:R-:W2:Y:S01]  /*24f20*/  LDL.LU R45, [R1+0x15e4] ;  /* 0x0015e400012d7983 */ /* 0x000ea20000300800 */
[----:B------:R-:W-:Y:S01]  /*24f30*/  FADD R17, R48, R17 ;  /* 0x0000001130117221 */ /* 0x000fe20000000000 */
[----:B------:R-:W-:-:S02]  /*24f40*/  FADD R18, R49, R18 ;  /* 0x0000001231127221 */ /* 0x000fc40000000000 */
[----:B------:R-:W3:Y:S01]  /*24f50*/  LDL.LU R46, [R1+0x15e0] ;  /* 0x0015e000012e7983 */ /* 0x000ee20000300800 */
[----:B------:R-:W-:-:S03]  /*24f60*/  FADD R19, R50, R19 ;  /* 0x0000001332137221 */ /* 0x000fc60000000000 */
[----:B------:R-:W4:Y:S01]  /*24f70*/  LDL.LU R47, [R1+0x15dc] ;  /* 0x0015dc00012f7983 */ /* 0x000f220000300800 */
        /* <DEDUP_REMOVED lines=46> */
[----:B------:R-:W-:Y:S01]  /*25260*/  FADD R114, R115, R114 ;  /* 0x0000007273727221 */ /* 0x000fe20000000000 */
        /* <DEDUP_REMOVED lines=23> */
[----:B------:R-:W-:-:S05]  /*253e0*/  FADD R8, R7, R8 ;  /* 0x0000000807087221 */ /* 0x000fca0000000000 */
        /* <DEDUP_REMOVED lines=29> */
[----:B------:R4:W-:Y:S04]  /*255c0*/  STL [R1+0x95c], R76 ;  /* 0x00095c4c01007387 */ /* 0x0009e80000100800 */
[----:B------:R4:W-:Y:S04]  /*255d0*/  STL [R1+0x960], R74 ;  /* 0x0009604a01007387 */ /* 0x0009e80000100800 */
[----:B------:R-:W4:Y:S04]  /*255e0*/  LDL.LU R0, [R1+0x870] ;  /* 0x0008700001007983 */ /* 0x000f280000300800 */
[----:B------:R4:W-:Y:S04]  /*255f0*/  STL [R1+0x964], R72 ;  /* 0x0009644801007387 */ /* 0x0009e80000100800 */
[----:B------:R-:W4:Y:S04]  /*25600*/  LDL.LU R2, [R1+0x970] ;  /* 0x0009700001027983 */ /* 0x000f280000300800 */
[----:B------:R4:W-:Y:S04]  /*25610*/  STL [R1+0x968], R11 ;  /* 0x0009680b01007387 */ /* 0x0009e80000100800 */
[----:B------:R-:W4:Y:S04]  /*25620*/  LDL.LU R3, [R1+0x874] ;  /* 0x0008740001037983 */ /* 0x000f280000300800 */
[----:B------:R4:W-:Y:S04]  /*25630*/  STL [R1+0x96c], R13 ;  /* 0x00096c0d01007387 */ /* 0x0009e80000100800 */
[----:B------:R-:W4:Y:S04]  /*25640*/  LDL.LU R4, [R1+0x974] ;  /* 0x0009740001047983 */ /* 0x000f280000300800 */
[----:B------:R-:W4:Y:S04]  /*25650*/  LDL.LU R5, [R1+0x878] ;  /* 0x0008780001057983 */ /* 0x000f280000300800 */
[----:B------:R-:W4:Y:S04]  /*25660*/  LDL.LU R6, [R1+0x978] ;  /* 0x0009780001067983 */ /* 0x000f280000300800 */
[----:B------:R-:W4:Y:S04]  /*25670*/  LDL.LU R7, [R1+0x87c] ;  /* 0x00087c0001077983 */ /* 0x000f280000300800 */
[----:B0-----:R-:W4:Y:S04]  /*25680*/  LDL.LU R8, [R1+0x97c] ;  /* 0x00097c0001087983 */ /* 0x001f280000300800 */
[----:B------:R-:W4:Y:S04]  /*25690*/  LDL.LU R9, [R1+0x880] ;  /* 0x0008800001097983 */ /* 0x000f280000300800 */
        /* <DEDUP_REMOVED lines=12> */
[----:B--2---:R-:W2:Y:S04]  /*25760*/  LDL.LU R108, [R1+0x998] ;  /* 0x00099800016c7983 */ /* 0x004ea80000300800 */
[----:B------:R-:W2:Y:S04]  /*25770*/  LDL.LU R107, [R1+0x89c] ;  /* 0x00089c00016b7983 */ /* 0x000ea80000300800 */
[----:B------:R-:W2:Y:S04]  /*25780*/  LDL.LU R106, [R1+0x99c] ;  /* 0x00099c00016a7983 */ /* 0x000ea80000300800 */
[----:B------:R-:W2:Y:S04]  /*25790*/  LDL.LU R105, [R1+0x8a0] ;  /* 0x0008a00001697983 */ /* 0x000ea80000300800 */
[----:B------:R-:W2:Y:S04]  /*257a0*/  LDL.LU R104, [R1+0x9a0] ;  /* 0x0009a00001687983 */ /* 0x000ea80000300800 */
[----:B------:R-:W2:Y:S04]  /*257b0*/  LDL.LU R103, [R1+0x8a4] ;  /* 0x0008a40001677983 */ /* 0x000ea80000300800 */
[----:B------:R-:W2:Y:S04]  /*257c0*/  LDL.LU R102, [R1+0x9a4] ;  /* 0x0009a40001667983 */ /* 0x000ea80000300800 */
[----:B------:R-:W2:Y:S04]  /*257d0*/  LDL.LU R101, [R1+0x8a8] ;  /* 0x0008a80001657983 */ /* 0x000ea80000300800 */
[----:B---3--:R-:W3:Y:S04]  /*257e0*/  LDL.LU R100, [R1+0x9a8] ;  /* 0x0009a80001647983 */ /* 0x008ee80000300800 */
[----:B------:R-:W3:Y:S04]  /*257f0*/  LDL.LU R99, [R1+0x8ac] ;  /* 0x0008ac0001637983 */ /* 0x000ee80000300800 */
        /* <DEDUP_REMOVED lines=31> */
[----:B------:R-:W-:-:S05]  /*259f0*/  FADD R2, R0, R2 ;  /* 0x0000000200027221 */ /* 0x000fca0000000000 */
[----:B------:R0:W-:Y:S01]  /*25a00*/  STL [R1+0x970], R2 ;  /* 0x0009700201007387 */ /* 0x0001e20000100800 */
        /* <DEDUP_REMOVED lines=18> */
[----:B--2---:R-:W-:-:S05]  /*25b30*/  FADD R108, R109, R108 ;  /* 0x0000006c6d6c7221 */ /* 0x004fca0000000000 */
[----:B------:R2:W-:Y:S01]  /*25b40*/  STL [R1+0x998], R108 ;  /* 0x0009986c01007387 */ /* 0x0005e20000100800 */
[----:B------:R-:W-:-:S05]  /*25b50*/  FADD R106, R107, R106 ;  /* 0x0000006a6b6a7221 */ /* 0x000fca0000000000 */
[----:B------:R2:W-:Y:S01]  /*25b60*/  STL [R1+0x99c], R106 ;  /* 0x00099c6a01007387 */ /* 0x0005e20000100800 */
[----:B------:R-:W-:-:S05]  /*25b70*/  FADD R104, R105, R104 ;  /* 0x0000006869687221 */ /* 0x000fca0000000000 */
[----:B------:R2:W-:Y:S01]  /*25b80*/  STL [R1+0x9a0], R104 ;  /* 0x0009a06801007387 */ /* 0x0005e20000100800 */
[----:B------:R-:W-:-:S05]  /*25b90*/  FADD R102, R103, R102 ;  /* 0x0000006667667221 */ /* 0x000fca0000000000 */
[----:B------:R2:W-:Y:S01]  /*25ba0*/  STL [R1+0x9a4], R102 ;  /* 0x0009a46601007387 */ /* 0x0005e20000100800 */
[----:B---3--:R-:W-:-:S05]  /*25bb0*/  FADD R100, R101, R100 ;  /* 0x0000006465647221 */ /* 0x008fca0000000000 */
        /* <DEDUP_REMOVED lines=21> */
[----:B----4-:R-:W-:-:S05]  /*25d10*/  FADD R78, R79, R78 ;  /* 0x0000004e4f4e7221 */ /* 0x010fca0000000000 */
[----:B------:R4:W-:Y:S01]  /*25d20*/  STL [R1+0x9d4], R78 ;  /* 0x0009d44e01007387 */ /* 0x0009e20000100800 */
[----:B------:R-:W-:-:S05]  /*25d30*/  FADD R76, R77, R76 ;  /* 0x0000004c4d4c7221 */ /* 0x000fca0000000000 */
[----:B------:R4:W-:Y:S01]  /*25d40*/  STL [R1+0x9d8], R76 ;  /* 0x0009d84c01007387 */ /* 0x0009e20000100800 */
[----:B------:R-:W-:-:S05]  /*25d50*/  FADD R74, R75, R74 ;  /* 0x0000004a4b4a7221 */ /* 0x000fca0000000000 */
[----:B------:R4:W-:Y:S01]  /*25d60*/  STL [R1+0x9dc], R74 ;  /* 0x0009dc4a01007387 */ /* 0x0009e20000100800 */
[----:B------:R-:W-:-:S03]  /*25d70*/  FADD R72, R73, R72 ;  /* 0x0000004849487221 */ /* 0x000fc60000000000 */
[----:B------:R-:W4:Y:S04]  /*25d80*/  LDL.LU R0, [R1+0x8ec] ;  /* 0x0008ec0001007983 */ /* 0x000f280000300800 */
[----:B------:R4:W-:Y:S01]  /*25d90*/  STL [R1+0x9e0], R72 ;  /* 0x0009e04801007387 */ /* 0x0009e20000100800 */
[----:B------:R-:W-:-:S03]  /*25da0*/  FADD R11, R71, R11 ;  /* 0x0000000b470b7221 */ /* 0x000fc60000000000 */
[----:B0-----:R-:W4:Y:S04]  /*25db0*/  LDL.LU R2, [R1+0x9ec] ;  /* 0x0009ec0001027983 */ /* 0x001f280000300800 */
[----:B------:R0:W-:Y:S01]  /*25dc0*/  STL [R1+0x9e4], R11 ;  /* 0x0009e40b01007387 */ /* 0x0001e20000100800 */
[----:B------:R-:W-:-:S03]  /*25dd0*/  FADD R13, R12, R13 ;  /* 0x0000000d0c0d7221 */ /* 0x000fc60000000000 */
[----:B------:R-:W4:Y:S04]  /*25de0*/  LDL.LU R3, [R1+0x8f0] ;  /* 0x0008f00001037983 */ /* 0x000f280000300800 */
[----:B------:R0:W-:Y:S04]  /*25df0*/  STL [R1+0x9e8], R13 ;  /* 0x0009e80d01007387 */ /* 0x0001e80000100800 */
        /* <DEDUP_REMOVED lines=57> */
[----:B------:R-:W4:Y:S04]  /*26190*/  LDL.LU R12, [R1+0x664] ;  /* 0x00066400010c7983 */ /* 0x000f280000300800 */
[----:B------:R-:W4:Y:S01]  /*261a0*/  LDL.LU R13, [R1+0xa64] ;  /* 0x000a6400010d7983 */ /* 0x000f220000300800 */
[----:B------:R-:W-:-:S05]  /*261b0*/  FADD R2, R0, R2 ;  /* 0x0000000200027221 */ /* 0x000fca0000000000 */
[----:B------:R0:W-:Y:S01]  /*261c0*/  STL [R1+0x9ec], R2 ;  /* 0x0009ec0201007387 */ /* 0x0001e20000100800 */
[----:B------:R-:W-:Y:S01]  /*261d0*/  FADD R4, R3, R4 ;  /* 0x0000000403047221 */ /* 0x000fe20000000000 */
        /* <DEDUP_REMOVED lines=18> */
[----:B------:R-:W-:-:S03]  /*26300*/  FADD R106, R107, R106 ;  /* 0x0000006a6b6a7221 */ /* 0x000fc60000000000 */
[----:B------:R2:W-:Y:S01]  /*26310*/  STL [R1+0xa14], R108 ;  /* 0x000a146c01007387 */ /* 0x0005e20000100800 */
[----:B------:R-:W-:-:S03]  /*26320*/  FADD R104, R105, R104 ;  /* 0x0000006869687221 */ /* 0x000fc60000000000 */
[----:B------:R2:W-:Y:S01]  /*26330*/  STL [R1+0xa18], R106 ;  /* 0x000a186a01007387 */ /* 0x0005e20000100800 */
[----:B------:R-:W-:-:S03]  /*26340*/  FADD R102, R103, R102 ;  /* 0x0000006667667221 */ /* 0x000fc60000000000 */
[----:B------:R2:W-:Y:S01]  /*26350*/  STL [R1+0xa1c], R104 ;  /* 0x000a1c6801007387 */ /* 0x0005e20000100800 */
[----:B---3--:R-:W-:-:S03]  /*26360*/  FADD R100, R101, R100 ;  /* 0x0000006465647221 */ /* 0x008fc60000000000 */
        /* <DEDUP_REMOVED lines=21> */
[----:B----4-:R-:W-:-:S03]  /*264c0*/  FADD R78, R79, R78 ;  /* 0x0000004e4f4e7221 */ /* 0x010fc60000000000 */
[----:B------:R4:W-:Y:S01]  /*264d0*/  STL [R1+0xa4c], R80 ;  /* 0x000a4c5001007387 */ /* 0x0009e20000100800 */
[----:B------:R-:W-:-:S03]  /*264e0*/  FADD R76, R77, R76 ;  /* 0x0000004c4d4c7221 */ /* 0x000fc60000000000 */
[----:B------:R4:W-:Y:S01]  /*264f0*/  STL [R1+0xa50], R78 ;  /* 0x000a504e01007387 */ /* 0x0009e20000100800 */
[----:B------:R-:W-:-:S03]  /*26500*/  FADD R74, R75, R74 ;  /* 0x0000004a4b4a7221 */ /* 0x000fc60000000000 */
[----:B------:R4:W-:Y:S04]  /*26510*/  STL [R1+0xa54], R76 ;  /* 0x000a544c01007387 */ /* 0x0009e80000100800 */
        /* <DEDUP_REMOVED lines=940> */
[----:B--2---:R-:W-:-:S04]  /*29fe0*/  FADD R6, R5, R6 ;  /* 0x0000000605067221 */ /* 0x004fc80000000000 */
        /* <DEDUP_REMOVED lines=464> */
[----:B------:R-:W4:Y:S04]  /*2bcf0*/  LDL.LU R95, [R1] ;  /* 0x00000000015f7983 */ /* 0x000f280000300800 */
        /* <DEDUP_REMOVED lines=152> */
[----:B------:R-:W-:Y:S01]  /*2c680*/  STL [R1+0x1038], R2 ;  /* 0x0010380201007387 */ /* 0x000fe20000100800 */
[----:B------:R-:W-:Y:S01]  /*2c690*/  FADD R4, R3, R4 ;  /* 0x0000000403047221 */ /* 0x000fe20000000000 */
[----:B--2---:R-:W-:-:S04]  /*2c6a0*/  FADD R6, R5, R6 ;  /* 0x0000000605067221 */ /* 0x004fc80000000000 */
[----:B------:R-:W-:Y:S01]  /*2c6b0*/  STL [R1+0x103c], R4 ;  /* 0x00103c0401007387 */ /* 0x000fe20000100800 */
[----:B---3--:R-:W-:-:S03]  /*2c6c0*/  FADD R8, R7, R8 ;  /* 0x0000000807087221 */ /* 0x008fc60000000000 */
        /* <DEDUP_REMOVED lines=48> */
[----:B------:R-:W-:Y:S04]  /*2c9d0*/  STL [R1+0x10a0], R76 ;  /* 0x0010a04c01007387 */ /* 0x000fe80000100800 */
[----:B------:R-:W-:Y:S01]  /*2c9e0*/  STL [R1+0x10a4], R74 ;  /* 0x0010a44a01007387 */ /* 0x000fe20000100800 */
[----:B------:R-:W-:Y:S01]  /*2c9f0*/  FADD R72, R73, R72 ;  /* 0x0000004849487221 */ /* 0x000fe20000000000 */
[----:B------:R-:W-:Y:S02]  /*2ca00*/  FADD R11, R71, R11 ;  /* 0x0000000b470b7221 */ /* 0x000fe40000000000 */
[----:B------:R-:W2:Y:S04]  /*2ca10*/  LDL.LU R71, [R1+0xb4] ;  /* 0x0000b40001477983 */ /* 0x000ea80000300800 */
[----:B------:R0:W-:Y:S01]  /*2ca20*/  STL [R1+0x10a8], R72 ;  /* 0x0010a84801007387 */ /* 0x0001e20000100800 */
[----:B------:R-:W-:-:S03]  /*2ca30*/  FADD R13, R12, R13 ;  /* 0x0000000d0c0d7221 */ /* 0x000fc60000000000 */
[----:B0-----:R-:W2:Y:S04]  /*2ca40*/  LDL.LU R72, [R1+0x10b4] ;  /* 0x0010b40001487983 */ /* 0x001ea80000300800 */
[----:B------:R0:W-:Y:S04]  /*2ca50*/  STL [R1+0x10ac], R11 ;  /* 0x0010ac0b01007387 */ /* 0x0001e80000100800 */
[----:B------:R-:W3:Y:S04]  /*2ca60*/  LDL.LU R73, [R1+0xb8] ;  /* 0x0000b80001497983 */ /* 0x000ee80000300800 */
[----:B------:R1:W-:Y:S04]  /*2ca70*/  STL [R1+0x10b0], R13 ;  /* 0x0010b00d01007387 */ /* 0x0003e80000100800 */
[----:B------:R-:W3:Y:S04]  /*2ca80*/  LDL.LU R74, [R1+0x10b8] ;  /* 0x0010b800014a7983 */ /* 0x000ee80000300800 */
        /* <DEDUP_REMOVED lines=57> */
[----:B-1----:R-:W4:Y:S01]  /*2ce20*/  LDL.LU R13, [R1+0x112c] ;  /* 0x00112c00010d7983 */ /* 0x002f220000300800 */
[----:B--2---:R-:W-:-:S03]  /*2ce30*/  FADD R72, R71, R72 ;  /* 0x0000004847487221 */ /* 0x004fc60000000000 */
[----:B------:R-:W2:Y:S04]  /*2ce40*/  LDL.LU R71, [R1+0x157c] ;  /* 0x00157c0001477983 */ /* 0x000ea80000300800 */
[----:B------:R0:W-:Y:S01]  /*2ce50*/  STL [R1+0x10b4], R72 ;  /* 0x0010b44801007387 */ /* 0x0001e20000100800 */
[----:B---3--:R-:W-:-:S03]  /*2ce60*/  FADD R74, R73, R74 ;  /* 0x0000004a494a7221 */ /* 0x008fc60000000000 */
[----:B0-----:R-:W3:Y:S04]  /*2ce70*/  LDL.LU R72, [R1+0x1578] ;  /* 0x0015780001487983 */ /* 0x001ee80000300800 */
[----:B------:R-:W3:Y:S01]  /*2ce80*/  LDL.LU R73, [R1+0x1574] ;  /* 0x0015740001497983 */ /* 0x000ee20000300800 */
[----:B----4-:R-:W-:-:S03]  /*2ce90*/  FADD R76, R75, R76 ;  /* 0x0000004c4b4c7221 */ /* 0x010fc60000000000 */
        /* <DEDUP_REMOVED lines=10> */
[----:B------:R-:W-:Y:S01]  /*2cf40*/  FADD R84, R83, R84 ;  /* 0x0000005453547221 */ /* 0x000fe20000000000 */
[----:B------:R-:W-:-:S02]  /*2cf50*/  FADD R86, R85, R86 ;  /* 0x0000005655567221 */ /* 0x000fc40000000000 */
[----:B0-----:R-:W4:Y:S04]  /*2cf60*/  LDL.LU R78, [R1+0x1560] ;  /* 0x00156000014e7983 */ /* 0x001f280000300800 */
[----:B------:R-:W4:Y:S04]  /*2cf70*/  LDL.LU R79, [R1+0x155c] ;  /* 0x00155c00014f7983 */ /* 0x000f280000300800 */
[----:B------:R0:W-:Y:S01]  /*2cf80*/  STL [R1+0x10c4], R80 ;  /* 0x0010c45001007387 */ /* 0x0001e20000100800 */
[----:B------:R-:W-:-:S03]  /*2cf90*/  FADD R88, R87, R88 ;  /* 0x0000005857587221 */ /* 0x000fc60000000000 */
[----:B0-----:R-:W4:Y:S04]  /*2cfa0*/  LDL.LU R80, [R1+0x1558] ;  /* 0x0015580001507983 */ /* 0x001f280000300800 */
[----:B------:R-:W4:Y:S04]  /*2cfb0*/  LDL.LU R81, [R1+0x1554] ;  /* 0x0015540001517983 */ /* 0x000f280000300800 */
        /* <DEDUP_REMOVED lines=16> */
[----:B------:R-:W-:Y:S01]  /*2d0c0*/  FADD R10, R9, R10 ;  /* 0x0000000a090a7221 */ /* 0x000fe20000000000 */
[----:B------:R-:W-:Y:S01]  /*2d0d0*/  FADD R118, R119, R118 ;  /* 0x0000007677767221 */ /* 0x000fe20000000000 */
        /* <DEDUP_REMOVED lines=13> */
[----:B------:R-:W-:Y:S04]  /*2d1b0*/  STL [R1+0x10e0], R2 ;  /* 0x0010e00201007387 */ /* 0x000fe80000100800 */
[----:B------:R-:W-:Y:S04]  /*2d1c0*/  STL [R1+0x10e4], R4 ;  /* 0x0010e40401007387 */ /* 0x000fe80000100800 */
[----:B------:R-:W-:Y:S04]  /*2d1d0*/  STL [R1+0x10e8], R6 ;  /* 0x0010e80601007387 */ /* 0x000fe80000100800 */
        /* <DEDUP_REMOVED lines=20> */
[----:B------:R-:W-:Y:S04]  /*2d320*/  STL [R1+0x111c], R98 ;  /* 0x00111c6201007387 */ /* 0x000fe80000100800 */
[----:B------:R-:W-:Y:S04]  /*2d330*/  STL [R1+0x1120], R96 ;  /* 0x0011206001007387 */ /* 0x000fe80000100800 */
[----:B------:R-:W2:Y:S04]  /*2d340*/  LDL.LU R93, [R1+0x130] ;  /* 0x00013000015d7983 */ /* 0x000ea80000300800 */
[----:B------:R0:W-:Y:S04]  /*2d350*/  STL [R1+0x1124], R94 ;  /* 0x0011245e01007387 */ /* 0x0001e80000100800 */
[----:B------:R-:W2:Y:S04]  /*2d360*/  LDL.LU R5, [R1+0x1130] ;  /* 0x0011300001057983 */ /* 0x000ea80000300800 */
[----:B------:R1:W-:Y:S04]  /*2d370*/  STL [R1+0x1128], R11 ;  /* 0x0011280b01007387 */ /* 0x0003e80000100800 */
[----:B0-----:R-:W3:Y:S04]  /*2d380*/  LDL.LU R94, [R1+0x134] ;  /* 0x00013400015e7983 */ /* 0x001ee80000300800 */
[----:B------:R0:W-:Y:S04]  /*2d390*/  STL [R1+0x112c], R13 ;  /* 0x00112c0d01007387 */ /* 0x0001e80000100800 */
[----:B------:R-:W3:Y:S04]  /*2d3a0*/  LDL.LU R4, [R1+0x1134] ;  /* 0x0011340001047983 */ /* 0x000ee80000300800 */
[----:B------:R-:W4:Y:S04]  /*2d3b0*/  LDL.LU R95, [R1+0x138] ;  /* 0x00013800015f7983 */ /* 0x000f280000300800 */
[----:B------:R-:W4:Y:S04]  /*2d3c0*/  LDL.LU R3, [R1+0x1138] ;  /* 0x0011380001037983 */ /* 0x000f280000300800 */
[----:B------:R-:W4:Y:S04]  /*2d3d0*/  LDL.LU R96, [R1+0x13c] ;  /* 0x00013c0001607983 */ /* 0x000f280000300800 */
[----:B-1----:R-:W4:Y:S04]  /*2d3e0*/  LDL.LU R11, [R1+0x113c] ;  /* 0x00113c00010b7983 */ /* 0x002f280000300800 */
[----:B------:R-:W4:Y:S04]  /*2d3f0*/  LDL.LU R97, [R1+0x140] ;  /* 0x0001400001617983 */ /* 0x000f280000300800 */
[----:B------:R-:W4:Y:S04]  /*2d400*/  LDL.LU R12, [R1+0x1140] ;  /* 0x00114000010c7983 */ /* 0x000f280000300800 */
[----:B------:R-:W4:Y:S04]  /*2d410*/  LDL.LU R98, [R1+0x144] ;  /* 0x0001440001627983 */ /* 0x000f280000300800 */
[----:B0-----:R-:W4:Y:S04]  /*2d420*/  LDL.LU R13, [R1+0x1144] ;  /* 0x00114400010d7983 */ /* 0x001f280000300800 */
        /* <DEDUP_REMOVED lines=32> */
[----:B0-----:R-:W3:Y:S04]  /*2d630*/  LDL.LU R5, [R1+0x1180] ;  /* 0x0011800001057983 */ /* 0x001ee80000300800 */
[----:B------:R-:W2:Y:S01]  /*2d640*/  LDL.LU R94, [R1+0x1520] ;  /* 0x00152000015e7983 */ /* 0x000ea20000300800 */
[----:B----4-:R-:W-:-:S03]  /*2d650*/  FADD R3, R95, R3 ;  /* 0x000000035f037221 */ /* 0x010fc60000000000 */
[----:B------:R0:W-:Y:S04]  /*2d660*/  STL [R1+0x1134], R4 ;  /* 0x0011340401007387 */ /* 0x0001e80000100800 */
[----:B0-----:R-:W4:Y:S04]  /*2d670*/  LDL.LU R4, [R1+0x1184] ;  /* 0x0011840001047983 */ /* 0x001f280000300800 */
[----:B------:R-:W2:Y:S04]  /*2d680*/  LDL.LU R95, [R1+0x151c] ;  /* 0x00151c00015f7983 */ /* 0x000ea80000300800 */
[----:B------:R0:W-:Y:S04]  /*2d690*/  STL [R1+0x1138], R3 ;  /* 0x0011380301007387 */ /* 0x0001e80000100800 */
[----:B0-----:R-:W2:Y:S01]  /*2d6a0*/  LDL.LU R3, [R1+0x1188] ;  /* 0x0011880001037983 */ /* 0x001ea20000300800 */
[----:B------:R-:W-:Y:S01]  /*2d6b0*/  FADD R11, R96, R11 ;  /* 0x0000000b600b7221 */ /* 0x000fe20000000000 */
[----:B------:R-:W-:-:S02]  /*2d6c0*/  FADD R12, R97, R12 ;  /* 0x0000000c610c7221 */ /* 0x000fc40000000000 */
[----:B------:R-:W2:Y:S01]  /*2d6d0*/  LDL.LU R96, [R1+0x1518] ;  /* 0x0015180001607983 */ /* 0x000ea20000300800 */
[----:B------:R-:W-:-:S03]  /*2d6e0*/  FADD R13, R98, R13 ;  /* 0x0000000d620d7221 */ /* 0x000fc60000000000 */
[----:B------:R0:W-:Y:S01]  /*2d6f0*/  STL [R1+0x113c], R11 ;  /* 0x00113c0b01007387 */ /* 0x0001e20000100800 */
[----:B------:R-:W-:Y:S01]  /*2d700*/  FADD R100, R99, R100 ;  /* 0x0000006463647221 */ /* 0x000fe20000000000 */
[----:B------:R-:W-:Y:S02]  /*2d710*/  FADD R102, R101, R102 ;  /* 0x0000006665667221 */ /* 0x000fe40000000000 */
[----:B0-----:R-:W2:Y:S04]  /*2d720*/  LDL.LU R11, [R1+0x118c] ;  /* 0x00118c00010b7983 */ /* 0x001ea80000300800 */
[----:B------:R-:W2:Y:S04]  /*2d730*/  LDL.LU R97, [R1+0x1514] ;  /* 0x0015140001617983 */ /* 0x000ea80000300800 */
[----:B------:R0:W-:Y:S01]  /*2d740*/  STL [R1+0x1140], R12 ;  /* 0x0011400c01007387 */ /* 0x0001e20000100800 */
[----:B------:R-:W-:-:S03]  /*2d750*/  FADD R104, R103, R104 ;  /* 0x0000006867687221 */ /* 0x000fc60000000000 */
        /* <DEDUP_REMOVED lines=46> */
[----:B------:R0:W-:Y:S04]  /*2da40*/  STL [R1+0x1170], R9 ;  /* 0x0011700901007387 */ /* 0x0001e80000100800 */
[----:B0-----:R-:W2:Y:S04]  /*2da50*/  LDL.LU R9, [R1+0x11a0] ;  /* 0x0011a00001097983 */ /* 0x001ea80000300800 */
[----:B------:R-:W2:Y:S04]  /*2da60*/  LDL.LU R118, [R1+0x14c0] ;  /* 0x0014c00001767983 */ /* 0x000ea80000300800 */
[----:B------:R0:W-:Y:S01]  /*2da70*/  STL [R1+0x1174], R8 ;  /* 0x0011740801007387 */ /* 0x0001e20000100800 */
[----:B---3-5:R-:W-:-:S03]  /*2da80*/  FADD R5, R120, R5 ;  /* 0x0000000578057221 */ /* 0x028fc60000000000 */
[----:B0-----:R-:W3:Y:S04]  /*2da90*/  LDL.LU R8, [R1+0x11a4] ;  /* 0x0011a40001087983 */ /* 0x001ee80000300800 */
[----:B------:R0:W-:Y:S04]  /*2daa0*/  STL [R1+0x1178], R7 ;  /* 0x0011780701007387 */ /* 0x0001e80000100800 */
[----:B0-----:R-:W3:Y:S01]  /*2dab0*/  LDL.LU R7, [R1+0x11a8] ;  /* 0x0011a80001077983 */ /* 0x001ee20000300800 */
[----:B----4-:R-:W-:-:S03]  /*2dac0*/  FADD R4, R121, R4 ;  /* 0x0000000479047221 */ /* 0x010fc60000000000 */
[----:B------:R0:W-:Y:S04]  /*2dad0*/  STL [R1+0x117c], R6 ;  /* 0x00117c0601007387 */ /* 0x0001e80000100800 */
[----:B0-----:R-:W4:Y:S01]  /*2dae0*/  LDL.LU R6, [R1+0x11ac] ;  /* 0x0011ac0001067983 */ /* 0x001f220000300800 */
[----:B--2---:R-:W-:-:S03]  /*2daf0*/  FADD R3, R122, R3 ;  /* 0x000000037a037221 */ /* 0x004fc60000000000 */
[----:B------:R0:W-:Y:S04]  /*2db00*/  STL [R1+0x1180], R5 ;  /* 0x0011800501007387 */ /* 0x0001e80000100800 */
[----:B0-----:R-:W2:Y:S04]  /*2db10*/  LDL.LU R5, [R1+0x11b0] ;  /* 0x0011b00001057983 */ /* 0x001ea80000300800 */
[----:B------:R0:W-:Y:S04]  /*2db20*/  STL [R1+0x1184], R4 ;  /* 0x0011840401007387 */ /* 0x0001e80000100800 */
[----:B0-----:R-:W2:Y:S04]  /*2db30*/  LDL.LU R4, [R1+0x11b4] ;  /* 0x0011b40001047983 */ /* 0x001ea80000300800 */
[----:B------:R0:W-:Y:S04]  /*2db40*/  STL [R1+0x1188], R3 ;  /* 0x0011880301007387 */ /* 0x0001e80000100800 */
[----:B0-----:R-:W2:Y:S04]  /*2db50*/  LDL.LU R3, [R1+0x11b8] ;  /* 0x0011b80001037983 */ /* 0x001ea80000300800 */
[----:B------:R-:W2:Y:S04]  /*2db60*/  LDL.LU R2, [R1+0x11bc] ;  /* 0x0011bc0001027983 */ /* 0x000ea80000300800 */
[----:B------:R-:W2:Y:S01]  /*2db70*/  LDL.LU R0, [R1+0x11c0] ;  /* 0x0011c00001007983 */ /* 0x000ea20000300800 */
[----:B------:R-:W-:Y:S01]  /*2db80*/  FADD R11, R123, R11 ;  /* 0x0000000b7b0b7221 */ /* 0x000fe20000000000 */
[----:B------:R-:W-:-:S04]  /*2db90*/  FADD R12, R124, R12 ;  /* 0x0000000c7c0c7221 */ /* 0x000fc80000000000 */
[----:B------:R0:W-:Y:S01]  /*2dba0*/  STL [R1+0x118c], R11 ;  /* 0x00118c0b01007387 */ /* 0x0001e20000100800 */
[----:B------:R-:W-:-:S03]  /*2dbb0*/  FADD R13, R125, R13 ;  /* 0x0000000d7d0d7221 */ /* 0x000fc60000000000 */
[----:B------:R-:W2:Y:S04]  /*2dbc0*/  LDL.LU R125, [R1+0x11f0] ;  /* 0x0011f000017d7983 */ /* 0x000ea80000300800 */
[----:B------:R1:W-:Y:S04]  /*2dbd0*/  STL [R1+0x1190], R12 ;  /* 0x0011900c01007387 */ /* 0x0003e80000100800 */
[----:B------:R-:W2:Y:S04]  /*2dbe0*/  LDL.LU R124, [R1+0x11f4] ;  /* 0x0011f400017c7983 */ /* 0x000ea80000300800 */
[----:B------:R-:W2:Y:S04]  /*2dbf0*/  LDL.LU R123, [R1+0x11f8] ;  /* 0x0011f800017b7983 */ /* 0x000ea80000300800 */
[----:B------:R1:W-:Y:S04]  /*2dc00*/  STL [R1+0x1194], R13 ;  /* 0x0011940d01007387 */ /* 0x0003e80000100800 */
[----:B------:R-:W2:Y:S04]  /*2dc10*/  LDL.LU R122, [R1+0x11fc] ;  /* 0x0011fc00017a7983 */ /* 0x000ea80000300800 */
[----:B------:R-:W2:Y:S04]  /*2dc20*/  LDL.LU R121, [R1+0x1200] ;  /* 0x0012000001797983 */ /* 0x000ea80000300800 */
[----:B------:R-:W2:Y:S04]  /*2dc30*/  LDL.LU R120, [R1+0x1204] ;  /* 0x0012040001787983 */ /* 0x000ea80000300800 */
[----:B0-----:R-:W2:Y:S04]  /*2dc40*/  LDL.LU R11, [R1+0x1208] ;  /* 0x00120800010b7983 */ /* 0x001ea80000300800 */
[----:B-1----:R-:W2:Y:S04]  /*2dc50*/  LDL.LU R12, [R1+0x120c] ;  /* 0x00120c00010c7983 */ /* 0x002ea80000300800 */
[----:B------:R-:W2:Y:S01]  /*2dc60*/  LDL.LU R13, [R1+0x1210] ;  /* 0x00121000010d7983 */ /* 0x000ea20000300800 */
[----:B------:R-:W-:-:S05]  /*2dc70*/  FADD R119, R126, R119 ;  /* 0x000000777e777221 */ /* 0x000fca0000000000 */
[----:B------:R0:W-:Y:S04]  /*2dc80*/  STL [R1+0x1198], R119 ;  /* 0x0011987701007387 */ /* 0x0001e80000100800 */
[----:B0-----:R-:W2:Y:S01]  /*2dc90*/  LDL.LU R119, [R1+0x14bc] ;  /* 0x0014bc0001777983 */ /* 0x001ea20000300800 */
[----:B------:R-:W-:-:S03]  /*2dca0*/  FADD R10, R127, R10 ;  /* 0x0000000a7f0a7221 */ /* 0x000fc60000000000 */
[----:B------:R-:W2:Y:S04]  /*2dcb0*/  LDL.LU R126, [R1+0x11ec] ;  /* 0x0011ec00017e7983 */ /* 0x000ea80000300800 */
[----:B------:R0:W-:Y:S04]  /*2dcc0*/  STL [R1+0x119c], R10 ;  /* 0x00119c0a01007387 */ /* 0x0001e80000100800 */
[----:B0-----:R0:W5:Y:S01]  /*2dcd0*/  LDL.LU R10, [R1+0x14b8] ;  /* 0x0014b800010a7983 */ /* 0x0011620000300800 */
[----:B------:R-:W-:-:S03]  /*2dce0*/  FADD R9, R128, R9 ;  /* 0x0000000980097221 */ /* 0x000fc60000000000 */
[----:B------:R-:W2:Y:S04]  /*2dcf0*/  LDL.LU R127, [R1+0x11e8] ;  /* 0x0011e800017f7983 */ /* 0x000ea80000300800 */
[----:B------:R1:W-:Y:S04]  /*2dd00*/  STL [R1+0x11a0], R9 ;  /* 0x0011a00901007387 */ /* 0x0003e80000100800 */
[----:B-1----:R0:W5:Y:S01]  /*2dd10*/  LDL.LU R9, [R1+0x14b4] ;  /* 0x0014b40001097983 */ /* 0x0021620000300800 */
[----:B---3--:R-:W-:-:S03]  /*2dd20*/  FADD R8, R129, R8 ;  /* 0x0000000881087221 */ /* 0x008fc60000000000 */
[----:B------:R-:W3:Y:S04]  /*2dd30*/  LDL.LU R128, [R1+0x11e4] ;  /* 0x0011e40001807983 */ /* 0x000ee80000300800 */
[----:B------:R1:W-:Y:S01]  /*2dd40*/  STL [R1+0x11a4], R8 ;  /* 0x0011a40801007387 */ /* 0x0003e20000100800 */
[----:B------:R-:W-:-:S03]  /*2dd50*/  FADD R7, R130, R7 ;  /* 0x0000000782077221 */ /* 0x000fc60000000000 */
[----:B-1----:R0:W5:Y:S04]  /*2dd60*/  LDL.LU R8, [R1+0x14b0] ;  /* 0x0014b00001087983 */ /* 0x0021680000300800 */
[----:B------:R-:W3:Y:S04]  /*2dd70*/  LDL.LU R129, [R1+0x11e0] ;  /* 0x0011e00001817983 */ /* 0x000ee80000300800 */
[----:B------:R1:W-:Y:S01]  /*2dd80*/  STL [R1+0x11a8], R7 ;  /* 0x0011a80701007387 */ /* 0x0003e20000100800 */
[----:B----4-:R-:W-:-:S03]  /*2dd90*/  FADD R6, R131, R6 ;  /* 0x0000000683067221 */ /* 0x010fc60000000000 */
[----:B-1----:R0:W5:Y:S04]  /*2dda0*/  LDL.LU R7, [R1+0x14ac] ;  /* 0x0014ac0001077983 */ /* 0x0021680000300800 */
[----:B------:R-:W4:Y:S01]  /*2ddb0*/  LDL.LU R130, [R1+0x11dc] ;  /* 0x0011dc0001827983 */ /* 0x000f220000300800 */
[----:B--2---:R-:W-:-:S03]  /*2ddc0*/  FADD R5, R132, R5 ;  /* 0x0000000584057221 */ /* 0x004fc60000000000 */
[----:B------:R1:W-:Y:S04]  /*2ddd0*/  STL [R1+0x11ac], R6 ;  /* 0x0011ac0601007387 */ /* 0x0003e80000100800 */
[----:B-1----:R0:W5:Y:S01]  /*2dde0*/  LDL.LU R6, [R1+0x14a8] ;  /* 0x0014a80001067983 */ /* 0x0021620000300800 */
[----:B------:R-:W-:-:S03]  /*2ddf0*/  FADD R4, R133, R4 ;  /* 0x0000000485047221 */ /* 0x000fc60000000000 */
[----:B------:R-:W2:Y:S04]  /*2de00*/  LDL.LU R131, [R1+0x11d8] ;  /* 0x0011d80001837983 */ /* 0x000ea80000300800 */
[----:B------:R1:W-:Y:S01]  /*2de10*/  STL [R1+0x11b0], R5 ;  /* 0x0011b00501007387 */ /* 0x0003e20000100800 */
[----:B------:R-:W-:-:S03]  /*2de20*/  FADD R3, R134, R3 ;  /* 0x0000000386037221 */ /* 0x000fc60000000000 */
[----:B-1----:R0:W5:Y:S04]  /*2de30*/  LDL.LU R5, [R1+0x14a4] ;  /* 0x0014a40001057983 */ /* 0x0021680000300800 */
[----:B------:R-:W2:Y:S01]  /*2de40*/  LDL.LU R132, [R1+0x11d4] ;  /* 0x0011d40001847983 */ /* 0x000ea20000300800 */
[----:B------:R-:W-:-:S03]  /*2de50*/  FADD R2, R135, R2 ;  /* 0x0000000287027221 */ /* 0x000fc60000000000 */
[----:B------:R1:W-:Y:S01]  /*2de60*/  STL [R1+0x11b4], R4 ;  /* 0x0011b40401007387 */ /* 0x0003e20000100800 */
[----:B------:R-:W-:-:S03]  /*2de70*/  FADD R0, R136, R0 ;  /* 0x0000000088007221 */ /* 0x000fc60000000000 */
[----:B-1----:R0:W5:Y:S04]  /*2de80*/  LDL.LU R4, [R1+0x14a0] ;  /* 0x0014a00001047983 */ /* 0x0021680000300800 */
[----:B------:R-:W2:Y:S04]  /*2de90*/  LDL.LU R133, [R1+0x11d0] ;  /* 0x0011d00001857983 */ /* 0x000ea80000300800 */
[----:B------:R1:W-:Y:S04]  /*2dea0*/  STL [R1+0x11b8], R3 ;  /* 0x0011b80301007387 */ /* 0x0003e80000100800 */
[----:B-1----:R0:W5:Y:S04]  /*2deb0*/  LDL.LU R3, [R1+0x149c] ;  /* 0x00149c0001037983 */ /* 0x0021680000300800 */
[----:B------:R-:W2:Y:S04]  /*2dec0*/  LDL.LU R134, [R1+0x11cc] ;  /* 0x0011cc0001867983 */ /* 0x000ea80000300800 */
[----:B------:R1:W-:Y:S04]  /*2ded0*/  STL [R1+0x11bc], R2 ;  /* 0x0011bc0201007387 */ /* 0x0003e80000100800 */
[----:B-1----:R0:W5:Y:S04]  /*2dee0*/  LDL.LU R2, [R1+0x1498] ;  /* 0x0014980001027983 */ /* 0x0021680000300800 */
[----:B------:R-:W2:Y:S04]  /*2def0*/  LDL.LU R135, [R1+0x11c8] ;  /* 0x0011c80001877983 */ /* 0x000ea80000300800 */
[----:B------:R1:W-:Y:S04]  /*2df00*/  STL [R1+0x11c0], R0 ;  /* 0x0011c00001007387 */ /* 0x0003e80000100800 */
[----:B-1----:R0:W5:Y:S04]  /*2df10*/  LDL.LU R0, [R1+0x1494] ;  /* 0x0014940001007983 */ /* 0x0021680000300800 */
[----:B------:R-:W2:Y:S01]  /*2df20*/  LDL.LU R136, [R1+0x11c4] ;  /* 0x0011c40001887983 */ /* 0x000ea20000300800 */
        /* <DEDUP_REMOVED lines=11> */
[----:B---3--:R-:W-:Y:S01]  /*2dfe0*/  FADD R128, R145, R128 ;  /* 0x0000008091807221 */ /* 0x008fe20000000000 */
[----:B------:R-:W-:Y:S01]  /*2dff0*/  FADD R129, R144, R129 ;  /* 0x0000008190817221 */ /* 0x000fe20000000000 */
[----:B----4-:R-:W-:Y:S01]  /*2e000*/  FADD R130, R143, R130 ;  /* 0x000000828f827221 */ /* 0x010fe20000000000 */
[----:B--2---:R-:W-:Y:S01]  /*2e010*/  FADD R131, R142, R131 ;  /* 0x000000838e837221 */ /* 0x004fe20000000000 */
[----:B------:R-:W-:Y:S01]  /*2e020*/  FADD R132, R141, R132 ;  /* 0x000000848d847221 */ /* 0x000fe20000000000 */
[----:B------:R-:W-:Y:S01]  /*2e030*/  FADD R133, R140, R133 ;  /* 0x000000858c857221 */ /* 0x000fe20000000000 */
[----:B------:R-:W-:Y:S01]  /*2e040*/  FADD R134, R139, R134 ;  /* 0x000000868b867221 */ /* 0x000fe20000000000 */
[----:B------:R-:W-:Y:S01]  /*2e050*/  FADD R135, R138, R135 ;  /* 0x000000878a877221 */ /* 0x000fe20000000000 */
[----:B------:R-:W-:-:S05]  /*2e060*/  FADD R136, R137, R136 ;  /* 0x0000008889887221 */ /* 0x000fca0000000000 */
[----:B------:R1:W-:Y:S04]  /*2e070*/  STL [R1+0x11c4], R136 ;  /* 0x0011c48801007387 */ /* 0x0003e80000100800 */
        /* <DEDUP_REMOVED lines=30> */
[----:B-1----:R-:W4:Y:S04]  /*2e260*/  LDL.LU R136, [R1+0x1240] ;  /* 0x0012400001887983 */ /* 0x002f280000300800 */
[----:B--2---:R-:W2:Y:S04]  /*2e270*/  LDL.LU R135, [R1+0x1244] ;  /* 0x0012440001877983 */ /* 0x004ea80000300800 */
[----:B---3--:R-:W3:Y:S04]  /*2e280*/  LDL.LU R134, [R1+0x1248] ;  /* 0x0012480001867983 */ /* 0x008ee80000300800 */
[----:B----4-:R-:W4:Y:S04]  /*2e290*/  LDL.LU R133, [R1+0x124c] ;  /* 0x00124c0001857983 */ /* 0x010f280000300800 */
        /* <DEDUP_REMOVED lines=445> */
[----:B------:R-:W-:Y:S01]  /*2fe70*/  FADD R12, R118, R12 ;  /* 0x0000000c760c7221 */ /* 0x000fe20000000000 */
[----:B------:R-:W-:-:S05]  /*2fe80*/  FADD R13, R13, R119 ;  /* 0x000000770d0d7221 */ /* 0x000fca0000000000 */
[----:B------:R0:W-:Y:S04]  /*2fe90*/  STL [R1+0x147c], R13 ;  /* 0x00147c0d01007387 */ /* 0x0001e80000100800 */
[----:B------:R0:W-:Y:S04]  /*2fea0*/  STL [R1+0x1474], R11 ;  /* 0x0014740b01007387 */ /* 0x0001e80000100800 */
[----:B------:R0:W-:Y:S02]  /*2feb0*/  STL [R1+0x1478], R12 ;  /* 0x0014780c01007387 */ /* 0x0001e40000100800 */
.L_x_29:
[----:B0-----:R-:W0:Y:S02]  /*2fec0*/  LDC R11, c[0x0][0x28c] ;  /* 0x0000a300ff0b7b82 */ /* 0x001e240000000800 */
[----:B0-----:R-:W-:-:S13]  /*2fed0*/  ISETP.GE.AND P0, PT, R11, 0x1, PT ;  /* 0x000000010b00780c */ /* 0x001fda0003f06270 */
[----:B------:R-:W-:Y:S05]  /*2fee0*/  @!P0 BRA `(.L_x_30) ;  /* 0x0000000000408947 */ /* 0x000fea0003800000 */
[----:B------:R-:W-:-:S06]  /*2fef0*/  UISETP.NE.AND UP0, UPT, UR24, 0x3, UPT ;  /* 0x000000031800788c */ /* 0x000fcc000bf05270 */
[----:B------:R-:W-:-:S13]  /*2ff00*/  PLOP3.LUT P0, PT, PT, PT, UP0, 0x80, 0x0 ;  /* 0x000000000000781c */ /* 0x000fda0003f0f008 */
[----:B------:R-:W-:Y:S05]  /*2ff10*/  @!P0 BRA `(.L_x_31) ;  /* 0x0000000000048947 */ /* 0x000fea0003800000 */
[----:B------:R-:W-:Y:S01]  /*2ff20*/  BPT.TRAP 0x1 ;  /* 0x000000040000795c */ /* 0x000fe20000300000 */
.L_x_31:
[----:B------:R-:W-:-:S04]  /*2ff30*/  UISETP.LT.AND UP0, UPT, UR25, 0x1, UPT ;  /* 0x000000011900788c */ /* 0x000fc8000bf01270 */
[----:B------:R-:W-:Y:S02]  /*2ff40*/  USEL UR6, UR25, 0x1, UP0 ;  /* 0x0000000119067887 */ /* 0x000fe40008000000 */
[----:B------:R-:W-:Y:S02]  /*2ff50*/  UISETP.GT.U32.AND UP0, UPT, UR7, 0x1, UPT ;  /* 0x000000010700788c */ /* 0x000fe4000bf04070 */
[----:B------:R-:W-:-:S04]  /*2ff60*/  UIADD3 UR6, UR5, UR25, -UR6 ;  /* 0x0000001905067290 */ /* 0x000fc8000fffe806 */
[----:B------:R-:W-:Y:S01]  /*2ff70*/  USHF.L.U32 UR6, UR6, 0x3, URZ ;  /* 0x0000000306067899 */ /* 0x000fe2000800063f */
[----:B------:R-:W-:-:S03]  /*2ff80*/  PLOP3.LUT P0, PT, PT, PT, UP0, 0x80, 0x0 ;  /* 0x000000000000781c */ /* 0x000fc60003f0f008 */
[----:B------:R-:W-:-:S04]  /*2ff90*/  ULOP3.LUT UR6, UR6, 0x38, URZ, 0xc0, !UPT ;  /* 0x0000003806067892 */ /* 0x000fc8000f8ec03f */
[----:B------:R-:W-:-:S04]  /*2ffa0*/  UIADD3 UR6, UR14, 0x40, UR6 ;  /* 0x000000400e067890 */ /* 0x000fc8000fffe006 */
[----:B------:R-:W-:-:S09]  /*2ffb0*/  UPRMT UR6, URZ, 0x654, UR6 ;  /* 0x000006543f067896 */ /* 0x000fd20008000006 */
[----:B------:R-:W-:Y:S01]  /*2ffc0*/  SYNCS.ARRIVE.TRANS64.RED.A1T0 RZ, [UR6], RZ ;  /* 0x000000ffffff79a7 */ /* 0x000fe20008100406 */
[----:B------:R-:W-:Y:S05]  /*2ffd0*/  @P0 BRA `(.L_x_30) ;  /* 0x0000000000040947 */ /* 0x000fea0003800000 */
[----:B------:R-:W-:Y:S01]  /*2ffe0*/  BPT.TRAP 0x1 ;  /* 0x000000040000795c */ /* 0x000fe20000300000 */
.L_x_30:
[----:B------:R-:W2:Y:S01]  /*2fff0*/  LDL.LU R26, [R1+0x1484] ;  /* 0x00148400011a7983 */ /* 0x000ea20000300800 */
[----:B------:R-:W0:Y:S01]  /*30000*/  LDC R24, c[0x0][0x288] ;  /* 0x0000a200ff187b82 */ /* 0x000e220000000800 */
[----:B------:R-:W-:Y:S01]  /*30010*/  ULDC UR6, c[0x0][0x284] ;  /* 0x0000a10000067ab9 */ /* 0x000fe20000000800 */
[----:B------:R-:W1:Y:S01]  /*30020*/  S2R R25, SR_TID.X ;  /* 0x0000000000197919 */ /* 0x000e620000002100 */
[----:B------:R-:W-:Y:S01]  /*30030*/  USHF.R.S32.HI UR16, URZ, 0x1f, UR28 ;  /* 0x0000001f3f107899 */ /* 0x000fe2000801141c */
[----:B------:R-:W-:Y:S01]  /*30040*/  ULDC.64 UR14, c[0x0][0x5d0] ;  /* 0x00017400000e7ab9 */ /* 0x000fe20000000a00 */
[----:B------:R-:W3:Y:S01]  /*30050*/  LDL.LU R32, [R1+0x1480] ;  /* 0x0014800001207983 */ /* 0x000ee20000300800 */
[--C-:B-1----:R-:W-:Y:S01]  /*30060*/  SHF.R.U32.HI R13, RZ, 0x2, R25.reuse ;  /* 0x00000002ff0d7819 */ /* 0x102fe20000011619 */
[C---:B------:R-:W-:Y:S01]  /*30070*/  IMAD.SHL.U32 R27, R25.reuse, 0x2, RZ ;  /* 0x00000002191b7824 */ /* 0x040fe200078e00ff */
[----:B------:R-:W-:Y:S02]  /*30080*/  LOP3.LUT R29, R25, 0x60, RZ, 0xc0, !PT ;  /* 0x00000060191d7812 */ /* 0x000fe400078ec0ff */
[----:B------:R-:W-:-:S02]  /*30090*/  SHF.R.U32.HI R12, RZ, 0x7, R25 ;  /* 0x00000007ff0c7819 */ /* 0x000fc40000011619 */
[----:B------:R-:W-:Y:S02]  /*300a0*/  LOP3.LUT R13, R13, 0x7, RZ, 0xc0, !PT ;  /* 0x000000070d0d7812 */ /* 0x000fe400078ec0ff */
[----:B------:R-:W-:Y:S02]  /*300b0*/  SHF.R.U32.HI R29, RZ, 0x1, R29 ;  /* 0x00000001ff1d7819 */ /* 0x000fe4000001161d */
[----:B------:R-:W-:Y:S02]  /*300c0*/  LOP3.LUT R12, R12, 0x1, RZ, 0xc0, !PT ;  /* 0x000000010c0c7812 */ /* 0x000fe400078ec0ff */
[----:B------:R-:W-:Y:S02]  /*300d0*/  IADD3 R11, RZ, -R29, -R13 ;  /* 0x8000001dff0b7210 */ /* 0x000fe40007ffe80d */
[----:B------:R-:W-:Y:S01]  /*300e0*/  LOP3.LUT R28, R25, 0x3, RZ, 0xc0, !PT ;  /* 0x00000003191c7812 */ /* 0x000fe200078ec0ff */
[C---:B------:R-:W-:Y:S02]  /*300f0*/  IMAD.SHL.U32 R34, R12.reuse, 0x40, RZ ;  /* 0x000000400c227824 */ /* 0x040fe400078e00ff */
[----:B------:R-:W-:-:S02]  /*30100*/  IMAD R11, R12, -0x40, R11 ;  /* 0xffffffc00c0b7824 */ /* 0x000fc400078e020b */
[----:B0-----:R-:W-:Y:S01]  /*30110*/  IMAD R28, R28, -0x2, R24 ;  /* 0xfffffffe1c1c7824 */ /* 0x001fe200078e0218 */
[----:B------:R-:W-:Y:S01]  /*30120*/  LOP3.LUT R34, R34, 0x40, R13, 0xe2, !PT ;  /* 0x0000004022227812 */ /* 0x000fe200078ee20d */
[----:B--2---:R-:W-:-:S04]  /*30130*/  IMAD R26, R26, 0x180, RZ ;  /* 0x000001801a1a7824 */ /* 0x004fc800078e02ff */
[----:B------:R-:W-:Y:S01]  /*30140*/  IMAD.IADD R28, R28, 0x1, -R26 ;  /* 0x000000011c1c7824 */ /* 0x000fe200078e0a1a */
[C---:B------:R-:W-:Y:S01]  /*30150*/  ISETP.GE.AND P0, PT, R26.reuse, R24, PT ;  /* 0x000000181a00720c */ /* 0x040fe20003f06270 */
[----:B------:R-:W-:Y:S01]  /*30160*/  IMAD.U32 R24, RZ, RZ, UR14 ;  /* 0x0000000eff187e24 */ /* 0x000fe2000f8e00ff */
[----:B------:R-:W-:Y:S01]  /*30170*/  LOP3.LUT R26, R26, 0x6, R27, 0xf8, !PT ;  /* 0x000000061a1a7812 */ /* 0x000fe200078ef81b */
[C---:B---3--:R-:W-:Y:S02]  /*30180*/  IMAD.SHL.U32 R12, R32.reuse, 0x200, RZ ;  /* 0x00000200200c7824 */ /* 0x048fe400078e00ff */
[----:B------:R-:W-:Y:S01]  /*30190*/  IMAD.WIDE R40, R32, 0x200, RZ ;  /* 0x0000020020287825 */ /* 0x000fe200078e02ff */
[--C-:B------:R-:W-:Y:S02]  /*301a0*/  SHF.R.S32.HI R27, RZ, 0x1f, R26.reuse ;  /* 0x0000001fff1b7819 */ /* 0x100fe4000001141a */
[C---:B------:R-:W-:Y:S02]  /*301b0*/  IADD3 R11, -R12.reuse, UR6, R11 ;  /* 0x000000060c0b7c10 */ /* 0x040fe4000fffe10b */
[----:B------:R-:W-:Y:S01]  /*301c0*/  ISETP.GE.OR P0, PT, R12, UR6, P0 ;  /* 0x000000060c007c0c */ /* 0x000fe20008706670 */
[----:B------:R-:W-:Y:S01]  /*301d0*/  IMAD.MOV.U32 R12, RZ, RZ, -0x1 ;  /* 0xffffffffff0c7424 */ /* 0x000fe200078e00ff */
[----:B------:R0:W-:Y:S01]  /*301e0*/  STL.64 [R1+0x98], R40 ;  /* 0x0000982801007387 */ /* 0x0001e20000100a00 */
[----:B------:R-:W-:Y:S01]  /*301f0*/  UIMAD UR6, UR16, UR14, URZ ;  /* 0x0000000e100672a4 */ /* 0x000fe2000f8e023f */
[----:B------:R-:W-:Y:S01]  /*30200*/  IMAD.WIDE.U32 R24, R24, UR28, R26 ;  /* 0x0000001c18187c25 */ /* 0x000fe2000f8e001a */
[----:B------:R-:W-:Y:S01]  /*30210*/  LOP3.LUT R34, R40, R34, R29, 0xfe, !PT ;  /* 0x0000002228227212 */ /* 0x000fe200078efe1d */
[----:B------:R0:W-:Y:S01]  /*30220*/  STL [R1+0x3c8], R12 ;  /* 0x0003c80c01007387 */ /* 0x0001e20000100800 */
[----:B------:R-:W-:-:S06]  /*30230*/  UIMAD UR6, UR28, UR15, UR6 ;  /* 0x0000000f1c0672a4 */ /* 0x000fcc000f8e0206 */
[----:B------:R-:W-:Y:S01]  /*30240*/  VIADD R25, R25, UR6 ;  /* 0x0000000619197c36 */ /* 0x000fe20008000000 */
[----:B------:R-:W-:Y:S06]  /*30250*/  @P0 BRA `(.L_x_32) ;  /* 0x000005e400bc0947 */ /* 0x000fec0003800000 */
[----:B0-----:R-:W0:Y:S01]  /*30260*/  LDC.64 R12, c[0x0][0x5c8] ;  /* 0x00017200ff0c7b82 */ /* 0x001e220000000a00 */
[----:B------:R-:W-:Y:S01]  /*30270*/  FSETP.NEU.AND P0, PT, RZ, UR26, PT ;  /* 0x0000001aff007c0b */ /* 0x000fe2000bf0d000 */
[----:B------:R-:W-:Y:S01]  /*30280*/  BSSY B0, `(.L_x_32) ;  /* 0x0005e6c000007945 */ /* 0x000fe20003800000 */
[-C--:B0-----:R-:W-:Y:S02]  /*30290*/  IMAD R29, R41, R12.reuse, RZ ;  /* 0x0000000c291d7224 */ /* 0x081fe400078e02ff */
[----:B------:R-:W-:-:S04]  /*302a0*/  IMAD.WIDE.U32 R24, R34, R12, R24 ;  /* 0x0000000c22187225 */ /* 0x000fc800078e0018 */
[----:B------:R-:W-:-:S04]  /*302b0*/  IMAD R29, R34, R13, R29 ;  /* 0x0000000d221d7224 */ /* 0x000fc800078e021d */
[----:B------:R-:W-:Y:S01]  /*302c0*/  IMAD.IADD R29, R25, 0x1, R29 ;  /* 0x00000001191d7824 */ /* 0x000fe200078e021d */
[----:B------:R-:W-:Y:S06]  /*302d0*/  @!P0 BRA `(.L_x_33) ;  /* 0x00000368006c8947 */ /* 0x000fec0003800000 */
[----:B------:R-:W-:Y:S01]  /*302e0*/  ISETP.GE.AND P6, PT, R11, 0x189, PT ;  /* 0x000001890b00780c */ /* 0x000fe20003fc6270 */
[----:B-----5:R-:W-:Y:S01]  /*302f0*/  STL [R1+0x1498], R8 ;  /* 0x0014980801007387 */ /* 0x020fe20000100800 */
[----:B------:R-:W-:Y:S01]  /*30300*/  LOP3.LUT R3, R3, 0xffffefff, RZ, 0xc0, !PT ;  /* 0xffffefff03037812 */ /* 0x000fe200078ec0ff */
[----:B------:R-:W-:Y:S01]  /*30310*/  ULDC.64 UR14, c[0x0][0x5b8] ;  /* 0x00016e00000e7ab9 */ /* 0x000fe20000000a00 */
[C---:B------:R-:W-:Y:S01]  /*30320*/  ISETP.LT.OR P4, PT, R28.reuse, 0x1, !P6 ;  /* 0x000000011c00780c */ /* 0x040fe20007781670 */
[----:B------:R-:W-:Y:S01]  /*30330*/  STL [R1+0x1494], R2 ;  /* 0x0014940201007387 */ /* 0x000fe20000100800 */
[C---:B------:R-:W-:Y:S01]  /*30340*/  ISETP.LT.OR P3, PT, R28.reuse, 0x2, !P6 ;  /* 0x000000021c00780c */ /* 0x040fe20007761670 */
[----:B------:R-:W-:Y:S01]  /*30350*/  UIMAD UR6, UR16, UR14, URZ ;  /* 0x0000000e100672a4 */ /* 0x000fe2000f8e023f */
[----:B------:R-:W-:Y:S02]  /*30360*/  ISETP.LT.OR P2, PT, R28, 0x9, !P6 ;  /* 0x000000091c00780c */ /* 0x000fe40007741670 */
[----:B------:R-:W-:Y:S01]  /*30370*/  ULDC.64 UR16, c[0x0][0x5a8] ;  /* 0x00016a0000107ab9 */ /* 0x000fe20000000a00 */
[----:B------:R-:W-:Y:S01]  /*30380*/  UIMAD UR6, UR28, UR15, UR6 ;  /* 0x0000000f1c0672a4 */ /* 0x000fe2000f8e0206 */
[----:B------:R-:W-:-:S02]  /*30390*/  ISETP.GE.AND P5, PT, R11, 0x1, PT ;  /* 0x000000010b00780c */ /* 0x000fc40003fa6270 */
[----:B------:R-:W-:-:S03]  /*303a0*/  LOP3.LUT R4, R4, 0xffdfffff, RZ, 0xc0, !PT ;  /* 0xffdfffff04047812 */ /* 0x000fc600078ec0ff */
[----:B------:R-:W0:Y:S01]  /*303b0*/  @!P4 LDC.64 R32, c[0x0][0x5c0] ;  /* 0x00017000ff20cb82 */ /* 0x000e220000000a00 */
[----:B------:R-:W-:Y:S01]  /*303c0*/  @!P4 IMAD.MOV.U32 R36, RZ, RZ, R24 ;  /* 0x000000ffff24c224 */ /* 0x000fe200078e0018 */
[----:B------:R-:W-:Y:S01]  /*303d0*/  @P4 LOP3.LUT R4, R4, 0x200000, RZ, 0xfc, !PT ;  /* 0x0020000004044812 */ /* 0x000fe200078efcff */
[----:B------:R-:W-:Y:S01]  /*303e0*/  @!P4 IMAD.MOV.U32 R37, RZ, RZ, R29 ;  /* 0x000000ffff25c224 */ /* 0x000fe200078e001d */
[----:B------:R-:W-:Y:S01]  /*303f0*/  @P2 LOP3.LUT R3, R3, 0x1000, RZ, 0xfc, !PT ;  /* 0x0000100003032812 */ /* 0x000fe200078efcff */
[----:B------:R-:W-:Y:S01]  /*30400*/  @!P4 IMAD R35, R13, 0x180, RZ ;  /* 0x000001800d23c824 */ /* 0x000fe200078e02ff */
[----:B------:R-:W-:Y:S01]  /*30410*/  LOP3.LUT R4, R4, 0xffefffff, RZ, 0xc0, !PT ;  /* 0xffefffff04047812 */ /* 0x000fe200078ec0ff */
[----:B------:R-:W-:Y:S01]  /*30420*/  @!P4 IMAD.WIDE.U32 R36, R12, 0x180, R36 ;  /* 0x000001800c24c825 */ /* 0x000fe200078e0024 */
[----:B------:R-:W1:Y:S02]  /*30430*/  @!P3 LDC.64 R38, c[0x0][0x5c0] ;  /* 0x00017000ff26bb82 */ /* 0x000e640000000a00 */
[----:B------:R-:W-:Y:S01]  /*30440*/  @P3 LOP3.LUT R4, R4, 0x100000, RZ, 0xfc, !PT ;  /* 0x0010000004043812 */ /* 0x000fe200078efcff */
[----:B------:R-:W-:-:S03]  /*30450*/  @!P4 IMAD.IADD R35, R37, 0x1, R35 ;  /* 0x000000012523c824 */ /* 0x000fc600078e0223 */
[----:B------:R-:W-:Y:S02]  /*30460*/  LOP3.LUT R4, R4, 0xbfffffff, RZ, 0xc0, !PT ;  /* 0xbfffffff04047812 */ /* 0x000fe400078ec0ff */
[----:B0-----:R-:W-:Y:S01]  /*30470*/  @!P4 IADD3 R42, P0, P1, R36, UR11, R32 ;  /* 0x0000000b242acc10 */ /* 0x001fe2000f91e020 */
[----:B------:R-:W-:Y:S01]  /*30480*/  @!P3 IMAD.MOV.U32 R32, RZ, RZ, R24 ;  /* 0x000000ffff20b224 */ /* 0x000fe200078e0018 */
[----:B------:R-:W0:Y:S02]  /*30490*/  @!P2 LDC.64 R36, c[0x0][0x5c0] ;  /* 0x00017000ff24ab82 */ /* 0x000e240000000a00 */
[----:B------:R-:W-:Y:S01]  /*304a0*/  @!P4 IADD3.X R43, R35, UR10, R33, P0, P1 ;  /* 0x0000000a232bcc10 */ /* 0x000fe200087e2421 */
[----:B------:R-:W-:Y:S02]  /*304b0*/  @!P3 IMAD.MOV.U32 R33, RZ, RZ, R29 ;  /* 0x000000ffff21b224 */ /* 0x000fe400078e001d */
[----:B------:R-:W-:Y:S02]  /*304c0*/  @!P3 IMAD R35, R13, 0x180, RZ ;  /* 0x000001800d23b824 */ /* 0x000fe400078e02ff */
[----:B------:R-:W-:Y:S01]  /*304d0*/  @!P3 IMAD.WIDE.U32 R32, R12, 0x180, R32 ;  /* 0x000001800c20b825 */ /* 0x000fe200078e0020 */
[----:B------:R1:W-:Y:S03]  /*304e0*/  @!P4 STL.64 [R1+0xa8], R42 ;  /* 0x0000a82a0100c387 */ /* 0x0003e60000100a00 */
[----:B------:R-:W-:-:S02]  /*304f0*/  @!P3 IMAD.IADD R33, R33, 0x1, R35 ;  /* 0x000000012121b824 */ /* 0x000fc400078e0223 */
[----:B------:R-:W-:Y:S01]  /*30500*/  @!P2 IMAD R35, R13, 0x180, RZ ;  /* 0x000001800d23a824 */ /* 0x000fe200078e02ff */
[----:B-1----:R-:W-:Y:S01]  /*30510*/  @!P3 IADD3 R42, P0, P1, R32, UR11, R38 ;  /* 0x0000000b202abc10 */ /* 0x002fe2000f91e026 */
[----:B------:R-:W-:-:S03]  /*30520*/  @!P2 IMAD.MOV.U32 R32, RZ, RZ, R24 ;  /* 0x000000ffff20a224 */ /* 0x000fc600078e0018 */
[----:B------:R-:W-:Y:S01]  /*30530*/  @!P3 IADD3.X R43, R33, UR10, R39, P0, P1 ;  /* 0x0000000a212bbc10 */ /* 0x000fe200087e2427 */
[----:B------:R-:W-:Y:S02]  /*30540*/  @!P2 IMAD.MOV.U32 R33, RZ, RZ, R29 ;  /* 0x000000ffff21a224 */ /* 0x000fe400078e001d */
[----:B------:R-:W-:Y:S02]  /*30550*/  @!P2 IMAD.WIDE.U32 R32, R12, 0x180, R32 ;  /* 0x000001800c20a825 */ /* 0x000fe400078e0020 */
[----:B------:R0:W-:Y:S02]  /*30560*/  @!P3 STL.64 [R1+0xc0], R42 ;  /* 0x0000c02a0100b387 */ /* 0x0001e40000100a00 */
[----:B------:R-:W-:Y:S01]  /*30570*/  @!P2 IMAD.IADD R33, R33, 0x1, R35 ;  /* 0x000000012121a824 */ /* 0x000fe200078e0223 */
[----:B0-----:R-:W-:-:S04]  /*30580*/  @!P2 IADD3 R42, P0, P1, R32, UR11, R36 ;  /* 0x0000000b202aac10 */ /* 0x001fc8000f91e024 */
[----:B------:R-:W-:-:S05]  /*30590*/  @!P2 IADD3.X R43, R33, UR10, R37, P0, P1 ;  /* 0x0000000a212bac10 */ /* 0x000fca00087e2425 */
[----:B------:R-:W-:Y:S01]  /*305a0*/  @!P2 STL.64 [R1+0xe0], R42 ;  /* 0x0000e02a0100a387 */ /* 0x000fe20000100a00 */
[----:B------:R-:W-:-:S13]  /*305b0*/  ISETP.LT.OR P2, PT, R28, 0xa, !P6 ;  /* 0x0000000a1c00780c */ /* 0x000fda0007741670 */
[----:B------:R-:W0:Y:S01]  /*305c0*/  @!P2 LDC.64 R32, c[0x0][0x5c0] ;  /* 0x00017000ff20ab82 */ /* 0x000e220000000a00 */
[----:B------:R-:W-:Y:S01]  /*305d0*/  @!P2 IMAD.MOV.U32 R36, RZ, RZ, R24 ;  /* 0x000000ffff24a224 */ /* 0x000fe200078e0018 */
[----:B------:R-:W-:Y:S01]  /*305e0*/  ISETP.GE.AND P3, PT, R11, 0x9, PT ;  /* 0x000000090b00780c */ /* 0x000fe20003f66270 */
[----:B------:R-:W-:Y:S01]  /*305f0*/  @!P2 IMAD.MOV.U32 R37, RZ, RZ, R29 ;  /* 0x000000ffff25a224 */ /* 0x000fe200078e001d */
[----:B------:R-:W-:Y:S01]  /*30600*/  @P2 LOP3.LUT R4, R4, 0x40000000, RZ, 0xfc, !PT ;  /* 0x4000000004042812 */ /* 0x000fe200078efcff */
[----:B------:R-:W-:Y:S02]  /*30610*/  @!P2 IMAD R35, R13, 0x180, RZ ;  /* 0x000001800d23a824 */ /* 0x000fe400078e02ff */
[----:B------:R-:W-:-:S04]  /*30620*/  @!P2 IMAD.WIDE.U32 R36, R12, 0x180, R36 ;  /* 0x000001800c24a825 */ /* 0x000fc800078e0024 */
[----:B------:R-:W-:Y:S01]  /*30630*/  @!P2 IMAD.IADD R35, R37, 0x1, R35 ;  /* 0x000000012523a824 */ /* 0x000fe200078e0223 */
[----:B0-----:R-:W-:Y:S01]  /*30640*/  @!P2 IADD3 R38, P0, P1, R36, UR11, R32 ;  /* 0x0000000b2426ac10 */ /* 0x001fe2000f91e020 */
[----:B------:R-:W-:Y:S01]  /*30650*/  IMAD.U32 R32, RZ, RZ, UR14 ;  /* 0x0000000eff207e24 */ /* 0x000fe2000f8e00ff */
[----:B------:R-:W-:Y:S02]  /*30660*/  ULDC.64 UR14, c[0x0][0x5b0] ;  /* 0x00016c00000e7ab9 */ /* 0x000fe40000000a00 */
[----:B------:R-:W-:Y:S01]  /*30670*/  @!P2 IADD3.X R39, R35, UR10, R33, P0, P1 ;  /* 0x0000000a2327ac10 */ /* 0x000fe200087e2421 */
[----:B------:R-:W-:-:S04]  /*30680*/  IMAD.WIDE.U32 R26, R32, UR28, R26 ;  /* 0x0000001c201a7c25 */ /* 0x000fc8000f8e001a */
[----:B------:R-:W-:Y:S01]  /*30690*/  VIADD R37, R27, UR6 ;  /* 0x000000061b257c36 */ /* 0x000fe20008000000 */
[----:B------:R-:W-:Y:S01]  /*306a0*/  @!P2 STL.64 [R1+0xe8], R38 ;  /* 0x0000e8260100a387 */ /* 0x000fe20000100a00 */
[----:B------:R-:W-:Y:S02]  /*306b0*/  IMAD.MOV.U32 R36, RZ, RZ, R26 ;  /* 0x000000ffff247224 */ /* 0x000fe400078e001a */
[----:B------:R-:W-:Y:S02]  /*306c0*/  IMAD R32, R41, UR14, RZ ;  /* 0x0000000e29207c24 */ /* 0x000fe4000f8e02ff */
[----:B------:R-:W-:-:S04]  /*306d0*/  IMAD.WIDE.U32 R26, R34, UR14, R36 ;  /* 0x0000000e221a7c25 */ /* 0x000fc8000f8e0024 */
[----:B------:R-:W-:Y:S01]  /*306e0*/  IMAD R32, R34, UR15, R32 ;  /* 0x0000000f22207c24 */ /* 0x000fe2000f8e0220 */
[----:B------:R-:W-:-:S04]  /*306f0*/  IADD3 R26, P0, R26, UR16, RZ ;  /* 0x000000101a1a7c10 */ /* 0x000fc8000ff1e0ff */
[--C-:B------:R-:W-:Y:S02]  /*30700*/  IADD3.X R27, R27, UR17, R32.reuse, P0, !PT ;  /* 0x000000111b1b7c10 */ /* 0x100fe400087fe420 */
[----:B------:R-:W-:Y:S02]  /*30710*/  ISETP.LT.OR P0, PT, R28, 0x1, !P5 ;  /* 0x000000011c00780c */ /* 0x000fe40006f01670 */
[----:B------:R-:W-:-:S11]  /*30720*/  PRMT R32, RZ, 0x7610, R32 ;  /* 0x00007610ff207816 */ /* 0x000fd60000000020 */
[----:B------:R-:W2:Y:S02]  /*30730*/  @!P0 LDG.E.U8 R32, desc[UR30][R26.64] ;  /* 0x0000001e1a208981 */ /* 0x000ea4000c1e1100 */
[----:B--2---:R-:W-:-:S04]  /*30740*/  LOP3.LUT R32, R32, 0xff, RZ, 0xc0, !PT ;  /* 0x000000ff20207812 */ /* 0x004fc800078ec0ff */
[----:B------:R-:W-:-:S05]  /*30750*/  F2FP.F16.E4M3.UNPACK_B R32, R32 ;  /* 0x00000020ff20723e */ /* 0x000fca00020006ff */
[----:B------:R-:W-:-:S05]  /*30760*/  HADD2.F32 R32, -RZ, R32.H0_H0 ;  /* 0x20000020ff207230 */ /* 0x000fca0000004100 */
[----:B------:R-:W-:-:S04]  /*30770*/  FMUL R32, R32, UR26 ;  /* 0x0000001a20207c20 */ /* 0x000fc80008400000 */
[----:B------:R-:W-:Y:S02]  /*30780*/  FFMA R14, R14, UR27, R32 ;  /* 0x0000001b0e0e7c23 */ /* 0x000fe40008000020 */
[----:B------:R-:W0:Y:S03]  /*30790*/  @!P0 LDC.64 R32, c[0x0][0x5c0] ;  /* 0x00017000ff208b82 */ /* 0x000e260000000a00 */
[----:B------:R-:W-:Y:S02]  /*307a0*/  F2FP.SATFINITE.E4M3.F32.PACK_AB_MERGE_C R14, RZ, R14, RZ ;  /* 0x0000000eff0e723e */ /* 0x000fe400048070ff */
[----:B0-----:R-:W-:-:S05]  /*307b0*/  @!P0 IADD3 R32, P1, R24, R32, RZ ;  /* 0x0000002018208210 */ /* 0x001fca0007f3e0ff */
[----:B------:R-:W-:-:S05]  /*307c0*/  @!P0 IMAD.X R33, R29, 0x1, R33, P1 ;  /* 0x000000011d218824 */ /* 0x000fca00008e0621 */
[----:B------:R0:W-:Y:S01]  /*307d0*/  @!P0 STG.E.U8 desc[UR30][R32.64], R14 ;  /* 0x0000000e20008986 */ /* 0x0001e2000c10111e */
[----:B------:R-:W-:Y:S02]  /*307e0*/  ISETP.LT.OR P0, PT, R28, 0x2, !P5 ;  /* 0x000000021c00780c */ /* 0x000fe40006f01670 */
[----:B0-----:R-:W-:-:S11]  /*307f0*/  PRMT R14, RZ, 0x7610, R14 ;  /* 0x00007610ff0e7816 */ /* 0x001fd6000000000e */
[----:B------:R-:W0:Y:S01]  /*30800*/  @!P0 LDC.64 R32, c[0x0][0x5c0] ;  /* 0x00017000ff208b82 */ /* 0x000e220000000a00 */
[----:B------:R-:W2:Y:S01]  /*30810*/  @!P0 LDG.E.U8 R14, desc[UR30][R26.64+0x1] ;  /* 0x0000011e1a0e8981 */ /* 0x000ea2000c1e1100 */
[----:B0-----:R-:W-:-:S05]  /*30820*/  @!P0 IADD3 R32, P1, R24, R32, RZ ;  /* 0x0000002018208210 */ /* 0x001fca0007f3e0ff */
[----:B------:R-:W-:Y:S01]  /*30830*/  @!P0 IMAD.X R33, R29, 0x1, R33, P1 ;  /* 0x000000011d218824 */ /* 0x000fe200008e0621 */
[----:B--2---:R-:W-:-:S04]  /*30840*/  LOP3.LUT R14, R14, 0xff, RZ, 0xc0, !PT ;  /* 0x000000ff0e0e7812 */ /* 0x004fc800078ec0ff */
[----:B------:R-:W-:-:S05]  /*30850*/  F2FP.F16.E4M3.UNPACK_B R14, R14 ;  /* 0x0000000eff0e723e */ /* 0x000fca00020006ff */
[----:B------:R-:W-:-:S05]  /*30860*/  HADD2.F32 R14, -RZ, R14.H0_H0 ;  /* 0x2000000eff0e7230 */ /* 0x000fca0000004100 */
[----:B------:R-:W-:-:S04]  /*30870*/  FMUL R14, R14, UR26 ;  /* 0x0000001a0e0e7c20 */ /* 0x000fc80008400000 */
[----:B------:R-:W-:-:S05]  /*30880*/  FFMA R15, R15, UR27, R14 ;  /* 0x0000001b0f0f7c23 */ /* 0x000fca000800000e */
[----:B------:R-:W-:-:S05]  /*30890*/  F2FP.SATFINITE.E4M3.F32.PACK_AB_MERGE_C R15, RZ, R15, RZ ;  /* 0x0000000fff0f723e */ /* 0x000fca00048070ff */
[----:B------:R0:W-:Y:S01]  /*308a0*/  @!P0 STG.E.U8 desc[UR30][R32.64+0x1], R15 ;  /* 0x0000010f20008986 */ /* 0x0001e2000c10111e */
[----:B------:R-:W-:-:S05]  /*308b0*/  IADD3 R14, P0, R34, 0x8, RZ ;  /* 0x00000008220e7810 */ /* 0x000fca0007f1e0ff */
[----:B0-----:R-:W-:-:S04]  /*308c0*/  IMAD.X R32, RZ, RZ, R41, P0 ;  /* 0x000000ffff207224 */ /* 0x001fc800000e0629 */
[----:B------:R-:W-:-:S04]  /*308d0*/  IMAD R32, R32, UR14, RZ ;  /* 0x0000000e20207c24 */ /* 0x000fc8000f8e02ff */
[C---:B------:R-:W-:Y:S02]  /*308e0*/  IMAD R32, R14.reuse, UR15, R32 ;  /* 0x0000000f0e207c24 */ /* 0x040fe4000f8e0220 */
[----:B------:R-:W-:-:S03]  /*308f0*/  IMAD.WIDE.U32 R14, R14, UR14, R36 ;  /* 0x0000000e0e0e7c25 */ /* 0x000fc6000f8e0024 */
        /* <DEDUP_REMOVED lines=12> */
[----:B0-----:R-:W-:-:S04]  /*309c0*/  @!P0 IADD3 R32, P1, P2, R24, UR11, R32 ;  /* 0x0000000b18208c10 */ /* 0x001fc8000fa3e020 */
[----:B------:R-:W-:-:S05]  /*309d0*/  @!P0 IADD3.X R33, R29, UR10, R33, P1, P2 ;  /* 0x0000000a1d218c10 */ /* 0x000fca0008fe4421 */
[----:B------:R0:W-:Y:S01]  /*309e0*/  @!P0 STG.E.U8 desc[UR30][R32.64], R16 ;  /* 0x0000001020008986 */ /* 0x0001e2000c10111e */
[----:B------:R-:W-:Y:S02]  /*309f0*/  ISETP.LT.OR P0, PT, R28, 0x2, !P3 ;  /* 0x000000021c00780c */ /* 0x000fe40005f01670 */
[----:B0-----:R-:W-:-:S11]  /*30a00*/  PRMT R16, RZ, 0x7610, R16 ;  /* 0x00007610ff107816 */ /* 0x001fd60000000010 */
[----:B------:R-:W0:Y:S01]  /*30a10*/  @!P0 LDC.64 R32, c[0x0][0x5c0] ;  /* 0x00017000ff208b82 */ /* 0x000e220000000a00 */
[----:B------:R-:W2:Y:S01]  /*30a20*/  @!P0 LDG.E.U8 R16, desc[UR30][R14.64+0x1] ;  /* 0x0000011e0e108981 */ /* 0x000ea2000c1e1100 */
[----:B------:R-:W-:Y:S02]  /*30a30*/  ISETP.LT.OR P4, PT, R28, 0x11, !P6 ;  /* 0x000000111c00780c */ /* 0x000fe40007781670 */
[----:B0-----:R-:W-:-:S04]  /*30a40*/  @!P0 IADD3 R32, P1, P2, R24, UR11, R32 ;  /* 0x0000000b18208c10 */ /* 0x001fc8000fa3e020 */
[----:B------:R-:W-:-:S07]  /*30a50*/  @!P0 IADD3.X R33, R29, UR10, R33, P1, P2 ;  /* 0x0000000a1d218c10 */ /* 0x000fce0008fe4421 */
[----:B------:R-:W-:Y:S01]  /*30a60*/  @!P4 IMAD R35, R13, 0x180, RZ ;  /* 0x000001800d23c824 */ /* 0x000fe200078e02ff */
[----:B--2---:R-:W-:-:S04]  /*30a70*/  LOP3.LUT R16, R16, 0xff, RZ, 0xc0, !PT ;  /* 0x000000ff10107812 */ /* 0x004fc800078ec0ff */
[----:B------:R-:W-:-:S05]  /*30a80*/  F2FP.F16.E4M3.UNPACK_B R16, R16 ;  /* 0x00000010ff10723e */ /* 0x000fca00020006ff */
[----:B------:R-:W-:-:S05]  /*30a90*/  HADD2.F32 R16, -RZ, R16.H0_H0 ;  /* 0x20000010ff107230 */ /* 0x000fca0000004100 */
[----:B------:R-:W-:-:S04]  /*30aa0*/  FMUL R16, R16, UR26 ;  /* 0x0000001a10107c20 */ /* 0x000fc80008400000 */
[----:B------:R-:W-:-:S05]  /*30ab0*/  FFMA R17, R17, UR27, R16 ;  /* 0x0000001b11117c23 */ /* 0x000fca0008000010 */
[----:B------:R-:W-:-:S05]  /*30ac0*/  F2FP.SATFINITE.E4M3.F32.PACK_AB_MERGE_C R17, RZ, R17, RZ ;  /* 0x00000011ff11723e */ /* 0x000fca00048070ff */
[----:B------:R0:W-:Y:S02]  /*30ad0*/  @!P0 STG.E.U8 desc[UR30][R32.64+0x1], R17 ;  /* 0x0000011120008986 */ /* 0x0001e4000c10111e */
[----:B0-----:R-:W0:Y:S01]  /*30ae0*/  @!P4 LDC.64 R16, c[0x0][0x5c0] ;  /* 0x00017000ff10cb82 */ /* 0x001e220000000a00 */
[----:B------:R-:W-:Y:S02]  /*30af0*/  @!P4 IMAD.MOV.U32 R32, RZ, RZ, R24 ;  /* 0x000000ffff20c224 */ /* 0x000fe400078e0018 */
[----:B------:R-:W-:Y:S02]  /*30b00*/  @!P4 IMAD.MOV.U32 R33, RZ, RZ, R29 ;  /* 0x000000ffff21c224 */ /* 0x000fe400078e001d */
[----:B------:R-:W-:-:S04]  /*30b10*/  @!P4 IMAD.WIDE.U32 R32, R12, 0x180, R32 ;  /* 0x000001800c20c825 */ /* 0x000fc800078e0020 */
[----:B------:R-:W-:Y:S01]  /*30b20*/  @!P4 IMAD.IADD R33, R33, 0x1, R35 ;  /* 0x000000012121c824 */ /* 0x000fe200078e0223 */
[----:B0-----:R-:W-:-:S04]  /*30b30*/  @!P4 IADD3 R38, P0, P1, R32, UR11, R16 ;  /* 0x0000000b2026cc10 */ /* 0x001fc8000f91e010 */
[----:B------:R-:W-:Y:S02]  /*30b40*/  @!P4 IADD3.X R39, R33, UR10, R17, P0, P1 ;  /* 0x0000000a2127cc10 */ /* 0x000fe400087e2411 */
        /* <DEDUP_REMOVED lines=17> */
[----:B------:R-:W-:Y:S02]  /*30c60*/  ISETP.LT.OR P2, PT, R28, 0x12, !P6 ;  /* 0x000000121c00780c */ /* 0x000fe40007741670 */
[----:B0-----:R-:W-:-:S05]  /*30c70*/  @!P0 IADD3 R16, P1, R24, R16, RZ ;  /* 0x0000001018108210 */ /* 0x001fca0007f3e0ff */
[----:B------:R-:W-:-:S06]  /*30c80*/  @!P0 IMAD.X R17, R29, 0x1, R17, P1 ;  /* 0x000000011d118824 */ /* 0x000fcc00008e0611 */
[----:B------:R-:W-:Y:S01]  /*30c90*/  @!P2 IMAD R32, R13, 0x180, RZ ;  /* 0x000001800d20a824 */ /* 0x000fe200078e02ff */
[----:B------:R-:W-:Y:S01]  /*30ca0*/  @!P4 STL.64 [R1+0x110], R38 ;  /* 0x000110260100c387 */ /* 0x000fe20000100a00 */
        /* <DEDUP_REMOVED lines=16> */
[----:B------:R-:W2:Y:S01]  /*30db0*/  @!P0 LDG.E.U8 R16, desc[UR30][R14.64+0x8] ;  /* 0x0000081e0e108981 */ /* 0x000ea2000c1e1100 */
[----:B------:R-:W-:-:S04]  /*30dc0*/  LOP3.LUT R3, R3, 0xfffeffff, RZ, 0xc0, !PT ;  /* 0xfffeffff03037812 */ /* 0x000fc800078ec0ff */
[----:B------:R-:W-:-:S04]  /*30dd0*/  @P4 LOP3.LUT R3, R3, 0x10000, RZ, 0xfc, !PT ;  /* 0x0001000003034812 */ /* 0x000fc800078efcff */
[----:B------:R-:W-:Y:S01]  /*30de0*/  LOP3.LUT R3, R3, 0xfffff7ff, RZ, 0xc0, !PT ;  /* 0xfffff7ff03037812 */ /* 0x000fe200078ec0ff */
[----:B------:R-:W-:Y:S03]  /*30df0*/  @!P2 STL.64 [R1+0x108], R38 ;  /* 0x000108260100a387 */ /* 0x000fe60000100a00 */
[----:B------:R-:W-:Y:S02]  /*30e00*/  @P2 LOP3.LUT R3, R3, 0x800, RZ, 0xfc, !PT ;  /* 0x0000080003032812 */ /* 0x000fe400078efcff */
[----:B------:R-:W-:Y:S02]  /*30e10*/  PRMT R18, RZ, 0x7610, R18 ;  /* 0x00007610ff127816 */ /* 0x000fe40000000012 */
        /* <DEDUP_REMOVED lines=10> */
[----:B------:R-:W-:-:S13]  /*30ec0*/  ISETP.LT.OR P0, PT, R28, 0xa, !P3 ;  /* 0x0000000a1c00780c */ /* 0x000fda0005f01670 */
[----:B------:R-:W2:Y:S01]  /*30ed0*/  @!P0 LDG.E.U8 R18, desc[UR30][R14.64+0x9] ;  /* 0x0000091e0e128981 */ /* 0x000ea2000c1e1100 */
[----:B0-----:R-:W0:Y:S01]  /*30ee0*/  @!P0 LDC.64 R16, c[0x0][0x5c0] ;  /* 0x00017000ff108b82 */ /* 0x001e220000000a00 */
[----:B------:R-:W-:Y:S02]  /*30ef0*/  ISETP.LT.OR P4, PT, R28, 0x19, !P6 ;  /* 0x000000191c00780c */ /* 0x000fe40007781670 */
[----:B0-----:R-:W-:-:S04]  /*30f00*/  @!P0 IADD3 R16, P1, P2, R24, UR11, R16 ;  /* 0x0000000b18108c10 */ /* 0x001fc8000fa3e010 */
[----:B------:R-:W-:-:S07]  /*30f10*/  @!P0 IADD3.X R17, R29, UR10, R17, P1, P2 ;  /* 0x0000000a1d118c10 */ /* 0x000fce0008fe4411 */
[----:B------:R-:W-:Y:S02]  /*30f20*/  @!P4 IMAD.MOV.U32 R19, RZ, RZ, R29 ;  /* 0x000000ffff13c224 */ /* 0x000fe400078e001d */
        /* <DEDUP_REMOVED lines=9> */
[----:B------:R-:W-:-:S04]  /*30fc0*/  @!P4 IMAD.MOV.U32 R18, RZ, RZ, R24 ;  /* 0x000000ffff12c224 */ /* 0x000fc800078e0018 */
[----:B------:R-:W-:-:S04]  /*30fd0*/  @!P4 IMAD.WIDE.U32 R18, R12, 0x180, R18 ;  /* 0x000001800c12c825 */ /* 0x000fc800078e0012 */
[----:B------:R-:W-:Y:S01]  /*30fe0*/  @!P4 IMAD.IADD R19, R19, 0x1, R20 ;  /* 0x000000011313c824 */ /* 0x000fe200078e0214 */
[----:B0-----:R-:W-:-:S04]  /*30ff0*/  @!P4 IADD3 R32, P0, P1, R18, UR11, R16 ;  /* 0x0000000b1220cc10 */ /* 0x001fc8000f91e010 */
[----:B------:R-:W-:Y:S02]  /*31000*/  @!P4 IADD3.X R33, R19, UR10, R17, P0, P1 ;  /* 0x0000000a1321cc10 */ /* 0x000fe400087e2411 */
[----:B------:R-:W-:Y:S02]  /*31010*/  ISETP.LT.OR P0, PT, R28, 0x11, !P5 ;  /* 0x000000111c00780c */ /* 0x000fe40006f01670 */
[----:B------:R-:W-:-:S11]  /*31020*/  PRMT R16, RZ, 0x7610, R16 ;  /* 0x00007610ff107816 */ /* 0x000fd60000000010 */
[----:B------:R-:W2:Y:S01]  /*31030*/  @!P0 LDG.E.U8 R16, desc[UR30][R26.64+0x10] ;  /* 0x0000101e1a108981 */ /* 0x000ea2000c1e1100 */
        /* <DEDUP_REMOVED lines=11> */
[----:B------:R-:W-:-:S13]  /*310f0*/  ISETP.LT.OR P0, PT, R28, 0x12, !P5 ;  /* 0x000000121c00780c */ /* 0x000fda0006f01670 */
[----:B------:R-:W2:Y:S01]  /*31100*/  @!P0 LDG.E.U8 R18, desc[UR30][R26.64+0x11] ;  /* 0x0000111e1a128981 */ /* 0x000ea2000c1e1100 */
[----:B0-----:R-:W0:Y:S01]  /*31110*/  @!P0 LDC.64 R16, c[0x0][0x5c0] ;  /* 0x00017000ff108b82 */ /* 0x001e220000000a00 */
[----:B------:R-:W-:Y:S02]  /*31120*/  ISETP.LT.OR P2, PT, R28, 0x1a, !P6 ;  /* 0x0000001a1c00780c */ /* 0x000fe40007741670 */
[----:B0-----:R-:W-:-:S05]  /*31130*/  @!P0 IADD3 R16, P1, R24, R16, RZ ;  /* 0x0000001018108210 */ /* 0x001fca0007f3e0ff */
[----:B------:R-:W-:-:S06]  /*31140*/  @!P0 IMAD.X R17, R29, 0x1, R17, P1 ;  /* 0x000000011d118824 */ /* 0x000fcc00008e0611 */
[----:B------:R-:W-:Y:S02]  /*31150*/  @!P2 IMAD.MOV.U32 R19, RZ, RZ, R29 ;  /* 0x000000ffff13a224 */ /* 0x000fe400078e001d */
        /* <DEDUP_REMOVED lines=147> */
[----:B0-----:R-:W0:Y:S02]  /*31a90*/  @!P0 LDC.64 R16, c[0x0][0x5c0] ;  /* 0x00017000ff108b82 */ /* 0x001e240000000a00 */
[----:B0-----:R-:W-:-:S05]  /*31aa0*/  @!P0 IADD3 R16, P1, R24, R16, RZ ;  /* 0x0000001018108210 */ /* 0x001fca0007f3e0ff */
[----:B------:R-:W-:Y:S01]  /*31ab0*/  @!P0 IMAD.X R17, R29, 0x1, R17, P1 ;  /* 0x000000011d118824 */ /* 0x000fe200008e0611 */
[----:B------:R-:W-:Y:S02]  /*31ac0*/  ISETP.LT.OR P1, PT, R28, 0x21, !P3 ;  /* 0x000000211c00780c */ /* 0x000fe40005f21670 */
[----:B--2---:R-:W-:-:S04]  /*31ad0*/  LOP3.LUT R18, R18, 0xff, RZ, 0xc0, !PT ;  /* 0x000000ff12127812 */ /* 0x004fc800078ec0ff */
[----:B------:R-:W-:-:S05]  /*31ae0*/  F2FP.F16.E4M3.UNPACK_B R18, R18 ;  /* 0x00000012ff12723e */ /* 0x000fca00020006ff */
[----:B------:R-:W-:-:S05]  /*31af0*/  HADD2.F32 R18, -RZ, R18.H0_H0 ;  /* 0x20000012ff127230 */ /* 0x000fca0000004100 */
[----:B------:R-:W-:-:S04]  /*31b00*/  FMUL R18, R18, UR26 ;  /* 0x0000001a12127c20 */ /* 0x000fc80008400000 */
[----:B------:R-:W-:-:S05]  /*31b10*/  FFMA R223, R223, UR27, R18 ;  /* 0x0000001bdfdf7c23 */ /* 0x000fca0008000012 */
[----:B------:R-:W-:-:S05]  /*31b20*/  F2FP.SATFINITE.E4M3.F32.PACK_AB_MERGE_C R223, RZ, R223, RZ ;  /* 0x000000dfffdf723e */ /* 0x000fca00048070ff */
[----:B------:R0:W-:Y:S02]  /*31b30*/  @!P0 STG.E.U8 desc[UR30][R16.64+0x21], R223 ;  /* 0x000021df10008986 */ /* 0x0001e4000c10111e */
[----:B0-----:R-:W0:Y:S02]  /*31b40*/  @!P1 LDC.64 R16, c[0x0][0x5c0] ;  /* 0x00017000ff109b82 */ /* 0x001e240000000a00 */
[--C-:B0-----:R-:W-:Y:S02]  /*31b50*/  @!P1 IADD3 R20, P0, P2, R24, UR11, R16.reuse ;  /* 0x0000000b18149c10 */ /* 0x101fe4000fa1e010 */
[----:B------:R-:W-:-:S06]  /*31b60*/  PRMT R16, RZ, 0x7610, R16 ;  /* 0x00007610ff107816 */ /* 0x000fcc0000000010 */
[----:B------:R-:W2:Y:S01]  /*31b70*/  @!P1 LDG.E.U8 R16, desc[UR30][R14.64+0x20] ;  /* 0x0000201e0e109981 */ /* 0x000ea2000c1e1100 */
[----:B------:R-:W-:Y:S02]  /*31b80*/  @!P1 IADD3.X R21, R29, UR10, R17, P0, P2 ;  /* 0x0000000a1d159c10 */ /* 0x000fe400087e4411 */
[----:B------:R-:W-:Y:S02]  /*31b90*/  ISETP.LT.OR P0, PT, R28, 0x22, !P3 ;  /* 0x000000221c00780c */ /* 0x000fe40005f01670 */
[----:B------:R-:W-:Y:S01]  /*31ba0*/  LOP3.LUT R3, R3, 0xfff7ffff, RZ, 0xc0, !PT ;  /* 0xfff7ffff03037812 */ /* 0x000fe200078ec0ff */
[----:B------:R0:W-:Y:S03]  /*31bb0*/  @!P4 STL.64 [R1+0x220], R22 ;  /* 0x000220160100c387 */ /* 0x0001e60000100a00 */
[----:B------:R-:W-:Y:S02]  /*31bc0*/  @P4 LOP3.LUT R3, R3, 0x80000, RZ, 0xfc, !PT ;  /* 0x0008000003034812 */ /* 0x000fe400078efcff */
[----:B--2---:R-:W-:-:S04]  /*31bd0*/  LOP3.LUT R16, R16, 0xff, RZ, 0xc0, !PT ;  /* 0x000000ff10107812 */ /* 0x004fc800078ec0ff */
[----:B------:R-:W-:-:S05]  /*31be0*/  F2FP.F16.E4M3.UNPACK_B R16, R16 ;  /* 0x00000010ff10723e */ /* 0x000fca00020006ff */
[----:B------:R-:W-:-:S05]  /*31bf0*/  HADD2.F32 R16, -RZ, R16.H0_H0 ;  /* 0x20000010ff107230 */ /* 0x000fca0000004100 */
[----:B------:R-:W-:-:S04]  /*31c00*/  FMUL R16, R16, UR26 ;  /* 0x0000001a10107c20 */ /* 0x000fc80008400000 */
[----:B------:R-:W-:Y:S02]  /*31c10*/  FFMA R224, R224, UR27, R16 ;  /* 0x0000001be0e07c23 */ /* 0x000fe40008000010 */
[----:B------:R-:W1:Y:S03]  /*31c20*/  @!P0 LDC.64 R16, c[0x0][0x5c0] ;  /* 0x00017000ff108b82 */ /* 0x000e660000000a00 */
[----:B------:R-:W-:-:S05]  /*31c30*/  F2FP.SATFINITE.E4M3.F32.PACK_AB_MERGE_C R224, RZ, R224, RZ ;  /* 0x000000e0ffe0723e */ /* 0x000fca00048070ff */
[----:B------:R2:W-:Y:S01]  /*31c40*/  @!P1 STG.E.U8 desc[UR30][R20.64+0x20], R224 ;  /* 0x000020e014009986 */ /* 0x0005e2000c10111e */
[----:B------:R-:W-:Y:S02]  /*31c50*/  ISETP.LT.OR P1, PT, R28, 0x29, !P3 ;  /* 0x000000291c00780c */ /* 0x000fe40005f21670 */
[----:B-1----:R-:W-:-:S04]  /*31c60*/  @!P0 IADD3 R18, P2, P4, R24, UR11, R16 ;  /* 0x0000000b18128c10 */ /* 0x002fc8000fc5e010 */
[----:B------:R-:W-:-:S07]  /*31c70*/  @!P0 IADD3.X R19, R29, UR10, R17, P2, P4 ;  /* 0x0000000a1d138c10 */ /* 0x000fce00097e8411 */
[----:B------:R-:W0:Y:S02]  /*31c80*/  @!P1 LDC.64 R16, c[0x0][0x5c0] ;  /* 0x00017000ff109b82 */ /* 0x000e240000000a00 */
[--C-:B0-----:R-:W-:Y:S02]  /*31c90*/  @!P1 IADD3 R22, P2, P4, R24, UR11, R16.reuse ;  /* 0x0000000b18169c10 */ /* 0x101fe4000fc5e010 */
[----:B------:R-:W-:-:S06]  /*31ca0*/  PRMT R16, RZ, 0x7610, R16 ;  /* 0x00007610ff107816 */ /* 0x000fcc0000000010 */
[----:B------:R-:W3:Y:S01]  /*31cb0*/  @!P0 LDG.E.U8 R16, desc[UR30][R14.64+0x21] ;  /* 0x0000211e0e108981 */ /* 0x000ee2000c1e1100 */
[----:B------:R-:W-:Y:S02]  /*31cc0*/  @!P1 IADD3.X R23, R29, UR10, R17, P2, P4 ;  /* 0x0000000a1d179c10 */ /* 0x000fe400097e8411 */
[----:B---3--:R-:W-:-:S04]  /*31cd0*/  LOP3.LUT R16, R16, 0xff, RZ, 0xc0, !PT ;  /* 0x000000ff10107812 */ /* 0x008fc800078ec0ff */
[----:B------:R-:W-:-:S05]  /*31ce0*/  F2FP.F16.E4M3.UNPACK_B R16, R16 ;  /* 0x00000010ff10723e */ /* 0x000fca00020006ff */
[----:B------:R-:W-:-:S05]  /*31cf0*/  HADD2.F32 R16, -RZ, R16.H0_H0 ;  /* 0x20000010ff107230 */ /* 0x000fca0000004100 */
[----:B------:R-:W-:-:S04]  /*31d00*/  FMUL R16, R16, UR26 ;  /* 0x0000001a10107c20 */ /* 0x000fc80008400000 */
[----:B------:R-:W-:-:S05]  /*31d10*/  FFMA R225, R225, UR27, R16 ;  /* 0x0000001be1e17c23 */ /* 0x000fca0008000010 */
[----:B------:R-:W-:-:S05]  /*31d20*/  F2FP.SATFINITE.E4M3.F32.PACK_AB_MERGE_C R225, RZ, R225, RZ ;  /* 0x000000e1ffe1723e */ /* 0x000fca00048070ff */
[----:B------:R0:W-:Y:S01]  /*31d30*/  @!P0 STG.E.U8 desc[UR30][R18.64+0x21], R225 ;  /* 0x000021e112008986 */ /* 0x0001e2000c10111e */
[----:B------:R-:W-:-:S13]  /*31d40*/  ISETP.LT.OR P0, PT, R28, 0x2a, !P3 ;  /* 0x0000002a1c00780c */ /* 0x000fda0005f01670 */
[----:B------:R-:W2:Y:S02]  /*31d50*/  @!P0 LDC.64 R16, c[0x0][0x5c0] ;  /* 0x00017000ff108b82 */ /* 0x000ea40000000a00 */
[----:B--2---:R-:W-:-:S04]  /*31d60*/  @!P0 IADD3 R20, P2, P4, R24, UR11, R16 ;  /* 0x0000000b18148c10 */ /* 0x004fc8000fc5e010 */
[----:B------:R-:W-:Y:S02]  /*31d70*/  @!P0 IADD3.X R21, R29, UR10, R17, P2, P4 ;  /* 0x0000000a1d158c10 */ /* 0x000fe400097e8411 */
[----:B------:R-:W-:Y:S02]  /*31d80*/  ISETP.LT.OR P2, PT, R28, 0x29, !P5 ;  /* 0x000000291c00780c */ /* 0x000fe40006f41670 */
[----:B------:R-:W-:-:S11]  /*31d90*/  PRMT R16, RZ, 0x7610, R16 ;  /* 0x00007610ff107816 */ /* 0x000fd60000000010 */
[----:B------:R-:W2:Y:S01]  /*31da0*/  @!P2 LDG.E.U8 R16, desc[UR30][R26.64+0x28] ;  /* 0x0000281e1a10a981 */ /* 0x000ea2000c1e1100 */
[----:B0-----:R-:W-:Y:S02]  /*31db0*/  PRMT R18, RZ, 0x7610, R18 ;  /* 0x00007610ff127816 */ /* 0x001fe40000000012 */
        /* <DEDUP_REMOVED lines=21> */
[----:B------:R0:W-:Y:S02]  /*31f10*/  @!P2 STG.E.U8 desc[UR30][R16.64+0x29], R227 ;  /* 0x000029e31000a986 */ /* 0x0001e4000c10111e */
[----:B0-----:R-:W-:-:S06]  /*31f20*/  PRMT R16, RZ, 0x7610, R16 ;  /* 0x00007610ff107816 */ /* 0x001fcc0000000010 */
[----:B------:R-:W2:Y:S02]  /*31f30*/  @!P1 LDG.E.U8 R16, desc[UR30][R14.64+0x28] ;  /* 0x0000281e0e109981 */ /* 0x000ea4000c1e1100 */
[----:B--2---:R-:W-:-:S04]  /*31f40*/  LOP3.LUT R16, R16, 0xff, RZ, 0xc0, !PT ;  /* 0x000000ff10107812 */ /* 0x004fc800078ec0ff */
[----:B------:R-:W-:-:S05]  /*31f50*/  F2FP.F16.E4M3.UNPACK_B R16, R16 ;  /* 0x00000010ff10723e */ /* 0x000fca00020006ff */
[----:B------:R-:W-:-:S05]  /*31f60*/  HADD2.F32 R16, -RZ, R16.H0_H0 ;  /* 0x20000010ff107230 */ /* 0x000fca0000004100 */
[----:B------:R-:W-:-:S04]  /*31f70*/  FMUL R16, R16, UR26 ;  /* 0x0000001a10107c20 */ /* 0x000fc80008400000 */
[--C-:B------:R-:W-:Y:S01]  /*31f80*/  FFMA R228, R228, UR27, R16.reuse ;  /* 0x0000001be4e47c23 */ /* 0x100fe20008000010 */
[----:B------:R-:W-:-:S04]  /*31f90*/  PRMT R16, RZ, 0x7610, R16 ;  /* 0x00007610ff107816 */ /* 0x000fc80000000010 */
[----:B------:R-:W-:-:S05]  /*31fa0*/  F2FP.SATFINITE.E4M3.F32.PACK_AB_MERGE_C R228, RZ, R228, RZ ;  /* 0x000000e4ffe4723e */ /* 0x000fca00048070ff */
[----:B------:R-:W-:Y:S04]  /*31fb0*/  @!P1 STG.E.U8 desc[UR30][R22.64+0x28], R228 ;  /* 0x000028e416009986 */ /* 0x000fe8000c10111e */
[----:B------:R-:W2:Y:S01]  /*31fc0*/  @!P0 LDG.E.U8 R16, desc[UR30][R14.64+0x29] ;  /* 0x0000291e0e108981 */ /* 0x000ea2000c1e1100 */
[----:B------:R-:W-:Y:S02]  /*31fd0*/  PRMT R18, RZ, 0x7610, R18 ;  /* 0x00007610ff127816 */ /* 0x000fe40000000012 */
[----:B--2---:R-:W-:-:S04]  /*31fe0*/  LOP3.LUT R16, R16, 0xff, RZ, 0xc0, !PT ;  /* 0x000000ff10107812 */ /* 0x004fc800078ec0ff */
[----:B------:R-:W-:-:S05]  /*31ff0*/  F2FP.F16.E4M3.UNPACK_B R16, R16 ;  /* 0x00000010ff10723e */ /* 0x000fca00020006ff */
[----:B------:R-:W-:-:S05]  /*32000*/  HADD2.F32 R16, -RZ, R16.H0_H0 ;  /* 0x20000010ff107230 */ /* 0x000fca0000004100 */
[----:B------:R-:W-:-:S04]  /*32010*/  FMUL R16, R16, UR26 ;  /* 0x0000001a10107c20 */ /* 0x000fc80008400000 */
[----:B------:R-:W-:-:S05]  /*32020*/  FFMA R229, R229, UR27, R16 ;  /* 0x0000001be5e57c23 */ /* 0x000fca0008000010 */
[----:B------:R-:W-:-:S05]  /*32030*/  F2FP.SATFINITE.E4M3.F32.PACK_AB_MERGE_C R229, RZ, R229, RZ ;  /* 0x000000e5ffe5723e */ /* 0x000fca00048070ff */
[----:B------:R-:W-:Y:S01]  /*32040*/  @!P0 STG.E.U8 desc[UR30][R20.64+0x29], R229 ;  /* 0x000029e514008986 */ /* 0x000fe2000c10111e */
[----:B------:R-:W-:-:S13]  /*32050*/  ISETP.LT.OR P0, PT, R28, 0x31, !P5 ;  /* 0x000000311c00780c */ /* 0x000fda0006f01670 */
[----:B------:R-:W2:Y:S01]  /*32060*/  @!P0 LDG.E.U8 R18, desc[UR30][R26.64+0x30] ;  /* 0x0000301e1a128981 */ /* 0x000ea2000c1e1100 */
[----:B------:R-:W0:Y:S02]  /*32070*/  @!P0 LDC.64 R16, c[0x0][0x5c0] ;  /* 0x00017000ff108b82 */ /* 0x000e240000000a00 */
        /* <DEDUP_REMOVED lines=9> */
[----:B------:R-:W-:Y:S02]  /*32110*/  ISETP.LT.OR P0, PT, R28, 0x32, !P5 ;  /* 0x000000321c00780c */ /* 0x000fe40006f01670 */
[----:B------:R-:W-:-:S11]  /*32120*/  PRMT R18, RZ, 0x7610, R18 ;  /* 0x00007610ff127816 */ /* 0x000fd60000000012 */
[----:B------:R-:W2:Y:S01]  /*32130*/  @!P0 LDG.E.U8 R18, desc[UR30][R26.64+0x31] ;  /* 0x0000311e1a128981 */ /* 0x000ea2000c1e1100 */
[----:B0-----:R-:W0:Y:S02]  /*32140*/  @!P0 LDC.64 R16, c[0x0][0x5c0] ;  /* 0x00017000ff108b82 */ /* 0x001e240000000a00 */
[----:B0-----:R-:W-:-:S05]  /*32150*/  @!P0 IADD3 R16, P1, R24, R16, RZ ;  /* 0x0000001018108210 */ /* 0x001fca0007f3e0ff */
[----:B------:R-:W-:Y:S01]  /*32160*/  @!P0 IMAD.X R17, R29, 0x1, R17, P1 ;  /* 0x000000011d118824 */ /* 0x000fe200008e0611 */
[----:B------:R-:W-:-:S13]  /*32170*/  ISETP.LT.OR P4, PT, R28, 0x2a, !P6 ;  /* 0x0000002a1c00780c */ /* 0x000fda0007781670 */
[----:B------:R-:W-:Y:S02]  /*32180*/  @!P4 IMAD.MOV.U32 R38, RZ, RZ, R24 ;  /* 0x000000ffff26c224 */ /* 0x000fe400078e0018 */
[----:B------:R-:W-:Y:S02]  /*32190*/  @!P4 IMAD.MOV.U32 R39, RZ, RZ, R29 ;  /* 0x000000ffff27c224 */ /* 0x000fe400078e001d */
[----:B------:R-:W-:Y:S02]  /*321a0*/  @!P4 IMAD R35, R13, 0x180, RZ ;  /* 0x000001800d23c824 */ /* 0x000fe400078e02ff */
[----:B------:R-:W-:-:S04]  /*321b0*/  @!P4 IMAD.WIDE.U32 R38, R12, 0x180, R38 ;  /* 0x000001800c26c825 */ /* 0x000fc800078e0026 */
[----:B------:R-:W-:Y:S01]  /*321c0*/  @!P4 IMAD.IADD R35, R39, 0x1, R35 ;  /* 0x000000012723c824 */ /* 0x000fe200078e0223 */
[----:B--2---:R-:W-:-:S04]  /*321d0*/  LOP3.LUT R18, R18, 0xff, RZ, 0xc0, !PT ;  /* 0x000000ff12127812 */ /* 0x004fc800078ec0ff */
[----:B------:R-:W-:-:S05]  /*321e0*/  F2FP.F16.E4M3.UNPACK_B R18, R18 ;  /* 0x00000012ff12723e */ /* 0x000fca00020006ff */
[----:B------:R-:W-:-:S05]  /*321f0*/  HADD2.F32 R18, -RZ, R18.H0_H0 ;  /* 0x20000012ff127230 */ /* 0x000fca0000004100 */
[----:B------:R-:W-:-:S04]  /*32200*/  FMUL R18, R18, UR26 ;  /* 0x0000001a12127c20 */ /* 0x000fc80008400000 */
[----:B------:R-:W-:-:S05]  /*32210*/  FFMA R231, R231, UR27, R18 ;  /* 0x0000001be7e77c23 */ /* 0x000fca0008000012 */
[----:B------:R-:W-:-:S05]  /*32220*/  F2FP.SATFINITE.E4M3.F32.PACK_AB_MERGE_C R231, RZ, R231, RZ ;  /* 0x000000e7ffe7723e */ /* 0x000fca00048070ff */
[----:B------:R0:W-:Y:S02]  /*32230*/  @!P0 STG.E.U8 desc[UR30][R16.64+0x31], R231 ;  /* 0x000031e710008986 */ /* 0x0001e4000c10111e */
[----:B0-----:R-:W-:-:S05]  /*32240*/  IADD3 R16, P0, R34, 0x80, RZ ;  /* 0x0000008022107810 */ /* 0x001fca0007f1e0ff */
[----:B------:R-:W-:-:S04]  /*32250*/  IMAD.X R18, RZ, RZ, R41, P0 ;  /* 0x000000ffff127224 */ /* 0x000fc800000e0629 */
[----:B------:R-:W-:-:S04]  /*32260*/  IMAD R18, R18, UR14, RZ ;  /* 0x0000000e12127c24 */ /* 0x000fc8000f8e02ff */
[C---:B------:R-:W-:Y:S02]  /*32270*/  IMAD R18, R16.reuse, UR15, R18 ;  /* 0x0000000f10127c24 */ /* 0x040fe4000f8e0212 */
[----:B------:R-:W-:-:S03]  /*32280*/  IMAD.WIDE.U32 R16, R16, UR14, R36 ;  /* 0x0000000e10107c25 */ /* 0x000fc6000f8e0024 */
[----:B------:R-:W-:-:S04]  /*32290*/  IADD3 R16, P0, R16, UR16, RZ ;  /* 0x0000001010107c10 */ /* 0x000fc8000ff1e0ff */
[----:B------:R-:W-:Y:S02]  /*322a0*/  IADD3.X R17, R17, UR17, R18, P0, !PT ;  /* 0x0000001111117c10 */ /* 0x000fe400087fe412 */
[----:B------:R-:W-:-:S05]  /*322b0*/  IADD3 R18, P0, R34, 0x88, RZ ;  /* 0x0000008822127810 */ /* 0x000fca0007f1e0ff */
        /* <DEDUP_REMOVED lines=20> */
[----:B------:R-:W0:Y:S02]  /*32400*/  @!P4 LDC.64 R32, c[0x0][0x5c0] ;  /* 0x00017000ff20cb82 */ /* 0x000e240000000a00 */
        /* <DEDUP_REMOVED lines=19> */
[----:B------:R-:W-:Y:S02]  /*32540*/  LOP3.LUT R4, R4, 0xffbfffff, RZ, 0xc0, !PT ;  /* 0xffbfffff04047812 */ /* 0x000fe400078ec0ff */
[----:B------:R-:W-:Y:S02]  /*32550*/  @!P4 STL.64 [R1+0xb8], R40 ;  /* 0x0000b8280100c387 */ /* 0x000fe40000100a00 */
[----:B------:R-:W-:Y:S02]  /*32560*/  @P4 LOP3.LUT R4, R4, 0x400000, RZ, 0xfc, !PT ;  /* 0x0040000004044812 */ /* 0x000fe400078efcff */
[----:B------:R-:W-:Y:S02]  /*32570*/  ISETP.LT.OR P4, PT, R28, 0x31, !P6 ;  /* 0x000000311c00780c */ /* 0x000fe40007781670 */
[----:B0-----:R-:W-:-:S04]  /*32580*/  @!P0 IADD3 R32, P1, P2, R24, UR11, R32 ;  /* 0x0000000b18208c10 */ /* 0x001fc8000fa3e020 */
[----:B------:R-:W-:-:S07]  /*32590*/  @!P0 IADD3.X R33, R29, UR10, R33, P1, P2 ;  /* 0x0000000a1d218c10 */ /* 0x000fce0008fe4421 */
[----:B------:R-:W-:Y:S02]  /*325a0*/  @!P4 IMAD.MOV.U32 R38, RZ, RZ, R24 ;  /* 0x000000ffff26c224 */ /* 0x000fe400078e0018 */
[----:B------:R-:W-:Y:S02]  /*325b0*/  @!P4 IMAD.MOV.U32 R39, RZ, RZ, R29 ;  /* 0x000000ffff27c224 */ /* 0x000fe400078e001d */
[----:B------:R-:W-:Y:S01]  /*325c0*/  @!P4 IMAD.WIDE.U32 R38, R12, 0x180, R38 ;  /* 0x000001800c26c825 */ /* 0x000fe200078e0026 */
        /* <DEDUP_REMOVED lines=8> */
[----:B------:R-:W-:-:S04]  /*32650*/  @!P4 IMAD R35, R13, 0x180, RZ ;  /* 0x000001800d23c824 */ /* 0x000fc800078e02ff */
        /* <DEDUP_REMOVED lines=24> */
[----:B------:R-:W-:Y:S02]  /*327e0*/  @!P2 IMAD.MOV.U32 R39, RZ, RZ, R29 ;  /* 0x000000ffff27a224 */ /* 0x000fe400078e001d */
[----:B------:R-:W-:Y:S01]  /*327f0*/  @!P2 IMAD.WIDE.U32 R38, R12, 0x180, R38 ;  /* 0x000001800c26a825 */ /* 0x000fe200078e0026 */
        /* <DEDUP_REMOVED lines=19> */
[----:B------:R0:W-:Y:S03]  /*32930*/  @!P2 STL.64 [R1+0x1a8], R40 ;  /* 0x0001a8280100a387 */ /* 0x0001e60000100a00 */
[----:B------:R-:W-:Y:S02]  /*32940*/  @P2 LOP3.LUT R4, R4, 0x800000, RZ, 0xfc, !PT ;  /* 0x0080000004042812 */ /* 0x000fe400078efcff */
[----:B------:R-:W-:Y:S02]  /*32950*/  PRMT R35, RZ, 0x7610, R35 ;  /* 0x00007610ff237816 */ /* 0x000fe40000000023 */
[----:B--2---:R-:W-:Y:S01]  /*32960*/  LOP3.LUT R32, R32, 0xff, RZ, 0xc0, !PT ;  /* 0x000000ff20207812 */ /* 0x004fe200078ec0ff */
[----:B0-----:R-:W2:Y:S03]  /*32970*/  LDL.LU R40, [R1+0x900] ;  /* 0x0009000001287983 */ /* 0x001ea60000300800 */
[----:B------:R-:W-:Y:S01]  /*32980*/  F2FP.F16.E4M3.UNPACK_B R32, R32 ;  /* 0x00000020ff20723e */ /* 0x000fe200020006ff */
[----:B------:R-:W3:Y:S04]  /*32990*/  LDL.LU R41, [R1+0x904] ;  /* 0x0009040001297983 */ /* 0x000ee80000300800 */
        /* <DEDUP_REMOVED lines=9> */
[----:B------:R-:W4:Y:S01]  /*32a30*/  @!P0 LDG.E.U8 R35, desc[UR30][R14.64+0x39] ;  /* 0x0000391e0e238981 */ /* 0x000f22000c1e1100 */
[----:B0-----:R-:W0:Y:S01]  /*32a40*/  @!P0 LDC.64 R32, c[0x0][0x5c0] ;  /* 0x00017000ff208b82 */ /* 0x001e220000000a00 */
[----:B------:R-:W-:Y:S02]  /*32a50*/  ISETP.LT.OR P4, PT, R28, 0x39, !P6 ;  /* 0x000000391c00780c */ /* 0x000fe40007781670 */
[----:B0-----:R-:W-:-:S04]  /*32a60*/  @!P0 IADD3 R32, P1, P2, R24, UR11, R32 ;  /* 0x0000000b18208c10 */ /* 0x001fc8000fa3e020 */
[----:B------:R-:W-:-:S07]  /*32a70*/  @!P0 IADD3.X R33, R29, UR10, R33, P1, P2 ;  /* 0x0000000a1d218c10 */ /* 0x000fce0008fe4421 */
[----:B------:R-:W-:Y:S02]  /*32a80*/  @!P4 IMAD.MOV.U32 R38, RZ, RZ, R24 ;  /* 0x000000ffff26c224 */ /* 0x000fe400078e0018 */
[----:B------:R-:W-:Y:S02]  /*32a90*/  @!P4 IMAD.MOV.U32 R39, RZ, RZ, R29 ;  /* 0x000000ffff27c224 */ /* 0x000fe400078e001d */
[----:B------:R-:W-:Y:S01]  /*32aa0*/  @!P4 IMAD.WIDE.U32 R38, R12, 0x180, R38 ;  /* 0x000001800c26c825 */ /* 0x000fe200078e0026 */
[----:B----4-:R-:W-:-:S04]  /*32ab0*/  LOP3.LUT R35, R35, 0xff, RZ, 0xc0, !PT ;  /* 0x000000ff23237812 */ /* 0x010fc800078ec0ff */
        /* <DEDUP_REMOVED lines=13> */
[----:B------:R-:W4:Y:S02]  /*32b90*/  @!P0 LDG.E.U8 R32, desc[UR30][R26.64+0x40] ;  /* 0x0000401e1a208981 */ /* 0x000f24000c1e1100 */
[----:B----4-:R-:W-:-:S04]  /*32ba0*/  LOP3.LUT R32, R32, 0xff, RZ, 0xc0, !PT ;  /* 0x000000ff20207812 */ /* 0x010fc800078ec0ff */
[----:B------:R-:W-:-:S05]  /*32bb0*/  F2FP.F16.E4M3.UNPACK_B R32, R32 ;  /* 0x00000020ff20723e */ /* 0x000fca00020006ff */
[----:B------:R-:W-:-:S05]  /*32bc0*/  HADD2.F32 R32, -RZ, R32.H0_H0 ;  /* 0x20000020ff207230 */ /* 0x000fca0000004100 */
[----:B------:R-:W-:-:S04]  /*32bd0*/  FMUL R32, R32, UR26 ;  /* 0x0000001a20207c20 */ /* 0x000fc80008400000 */
[----:B--2---:R-:W-:Y:S02]  /*32be0*/  FFMA R35, R40, UR27, R32 ;  /* 0x0000001b28237c23 */ /* 0x004fe40008000020 */
        /* <DEDUP_REMOVED lines=12> */
[----:B------:R-:W-:Y:S02]  /*32cb0*/  @!P2 IMAD.MOV.U32 R38, RZ, RZ, R24 ;  /* 0x000000ffff26a224 */ /* 0x000fe400078e0018 */
[----:B------:R-:W-:Y:S02]  /*32cc0*/  @!P2 IMAD.MOV.U32 R39, RZ, RZ, R29 ;  /* 0x000000ffff27a224 */ /* 0x000fe400078e001d */
[----:B------:R-:W-:Y:S01]  /*32cd0*/  @!P2 IMAD.WIDE.U32 R38, R12, 0x180, R38 ;  /* 0x000001800c26a825 */ /* 0x000fe200078e0026 */
[----:B------:R-:W-:Y:S04]  /*32ce0*/  @!P4 STL.64 [R1+0x1e8], R42 ;  /* 0x0001e82a0100c387 */ /* 0x000fe80000100a00 */
[----:B------:R-:W4:Y:S01]  /*32cf0*/  LDL.LU R40, [R1+0x908] ;  /* 0x0009080001287983 */ /* 0x000f220000300800 */
[----:B--2---:R-:W-:-:S04]  /*32d00*/  LOP3.LUT R35, R35, 0xff, RZ, 0xc0, !PT ;  /* 0x000000ff23237812 */ /* 0x004fc800078ec0ff */
[----:B------:R-:W-:-:S05]  /*32d10*/  F2FP.F16.E4M3.UNPACK_B R35, R35 ;  /* 0x00000023ff23723e */ /* 0x000fca00020006ff */
[----:B------:R-:W-:-:S05]  /*32d20*/  HADD2.F32 R35, -RZ, R35.H0_H0 ;  /* 0x20000023ff237230 */ /* 0x000fca0000004100 */
[----:B------:R-:W-:-:S04]  /*32d30*/  FMUL R35, R35, UR26 ;  /* 0x0000001a23237c20 */ /* 0x000fc80008400000 */
[----:B---3--:R-:W-:Y:S01]  /*32d40*/  FFMA R35, R41, UR27, R35 ;  /* 0x0000001b29237c23 */ /* 0x008fe20008000023 */
[----:B------:R-:W-:Y:S01]  /*32d50*/  LOP3.LUT R4, R4, 0xdfffffff, RZ, 0xc0, !PT ;  /* 0xdfffffff04047812 */ /* 0x000fe200078ec0ff */
[----:B------:R-:W2:Y:S03]  /*32d60*/  LDL.LU R41, [R1+0x90c] ;  /* 0x00090c0001297983 */ /* 0x000ea60000300800 */
        /* <DEDUP_REMOVED lines=9> */
[----:B------:R-:W3:Y:S01]  /*32e00*/  @!P0 LDG.E.U8 R32, desc[UR30][R14.64+0x40] ;  /* 0x0000401e0e208981 */ /* 0x000ee2000c1e1100 */
[----:B------:R-:W-:-:S04]  /*32e10*/  @P4 LOP3.LUT R4, R4, 0x20000000, RZ, 0xfc, !PT ;  /* 0x2000000004044812 */ /* 0x000fc800078efcff */
[----:B------:R-:W-:Y:S01]  /*32e20*/  LOP3.LUT R4, R4, 0xfeffffff, RZ, 0xc0, !PT ;  /* 0xfeffffff04047812 */ /* 0x000fe200078ec0ff */
[----:B------:R-:W-:Y:S03]  /*32e30*/  @!P2 STL.64 [R1+0x188], R42 ;  /* 0x0001882a0100a387 */ /* 0x000fe60000100a00 */
[----:B------:R-:W-:Y:S02]  /*32e40*/  @P2 LOP3.LUT R4, R4, 0x1000000, RZ, 0xfc, !PT ;  /* 0x0100000004042812 */ /* 0x000fe400078efcff */
[----:B---3--:R-:W-:-:S04]  /*32e50*/  LOP3.LUT R32, R32, 0xff, RZ, 0xc0, !PT ;  /* 0x000000ff20207812 */ /* 0x008fc800078ec0ff */
[----:B------:R-:W-:-:S05]  /*32e60*/  F2FP.F16.E4M3.UNPACK_B R32, R32 ;  /* 0x00000020ff20723e */ /* 0x000fca00020006ff */
[----:B------:R-:W-:-:S05]  /*32e70*/  HADD2.F32 R32, -RZ, R32.H0_H0 ;  /* 0x20000020ff207230 */ /* 0x000fca0000004100 */
[----:B------:R-:W-:-:S04]  /*32e80*/  FMUL R32, R32, UR26 ;  /* 0x0000001a20207c20 */ /* 0x000fc80008400000 */
[----:B----4-:R-:W-:Y:S02]  /*32e90*/  FFMA R35, R40, UR27, R32 ;  /* 0x0000001b28237c23 */ /* 0x010fe40008000020 */
[----:B------:R-:W0:Y:S01]  /*32ea0*/  @!P0 LDC.64 R32, c[0x0][0x5c0] ;  /* 0x00017000ff208b82 */ /* 0x000e220000000a00 */
[----:B------:R-:W-:Y:S01]  /*32eb0*/  ISETP.LT.OR P4, PT, R28, 0x41, !P6 ;  /* 0x000000411c00780c */ /* 0x000fe20007781670 */
[----:B------:R-:W3:Y:S01]  /*32ec0*/  LDL.LU R40, [R1+0x910] ;  /* 0x0009100001287983 */ /* 0x000ee20000300800 */
[----:B------:R-:W-:Y:S02]  /*32ed0*/  F2FP.SATFINITE.E4M3.F32.PACK_AB_MERGE_C R35, RZ, R35, RZ ;  /* 0x00000023ff23723e */ /* 0x000fe400048070ff */
[----:B0-----:R-:W-:-:S04]  /*32ee0*/  @!P0 IADD3 R32, P1, P2, R24, UR11, R32 ;  /* 0x0000000b18208c10 */ /* 0x001fc8000fa3e020 */
[----:B------:R-:W-:-:S05]  /*32ef0*/  @!P0 IADD3.X R33, R29, UR10, R33, P1, P2 ;  /* 0x0000000a1d218c10 */ /* 0x000fca0008fe4421 */
[----:B------:R0:W-:Y:S01]  /*32f00*/  @!P0 STG.E.U8 desc[UR30][R32.64+0x40], R35 ;  /* 0x0000402320008986 */ /* 0x0001e2000c10111e */
[----:B------:R-:W-:Y:S02]  /*32f10*/  ISETP.LT.OR P0, PT, R28, 0x42, !P3 ;  /* 0x000000421c00780c */ /* 0x000fe40005f01670 */
[----:B0-----:R-:W-:-:S11]  /*32f20*/  PRMT R35, RZ, 0x7610, R35 ;  /* 0x00007610ff237816 */ /* 0x001fd60000000023 */
[----:B------:R-:W0:Y:S01]  /*32f30*/  @!P0 LDC.64 R32, c[0x0][0x5c0] ;  /* 0x00017000ff208b82 */ /* 0x000e220000000a00 */
[----:B------:R-:W4:Y:S01]  /*32f40*/  @!P0 LDG.E.U8 R35, desc[UR30][R14.64+0x41] ;  /* 0x0000411e0e238981 */ /* 0x000f22000c1e1100 */
[----:B0-----:R-:W-:-:S04]  /*32f50*/  @!P0 IADD3 R32, P1, P2, R24, UR11, R32 ;  /* 0x0000000b18208c10 */ /* 0x001fc8000fa3e020 */
[----:B------:R-:W-:Y:S01]  /*32f60*/  @!P0 IADD3.X R33, R29, UR10, R33, P1, P2 ;  /* 0x0000000a1d218c10 */ /* 0x000fe20008fe4421 */
[----:B------:R-:W-:Y:S02]  /*32f70*/  @!P4 IMAD.MOV.U32 R38, RZ, RZ, R24 ;  /* 0x000000ffff26c224 */ /* 0x000fe400078e0018 */
[----:B------:R-:W-:Y:S02]  /*32f80*/  @!P4 IMAD.MOV.U32 R39, RZ, RZ, R29 ;  /* 0x000000ffff27c224 */ /* 0x000fe400078e001d */
[----:B------:R-:W-:Y:S01]  /*32f90*/  @!P4 IMAD.WIDE.U32 R38, R12, 0x180, R38 ;  /* 0x000001800c26c825 */ /* 0x000fe200078e0026 */
[----:B----4-:R-:W-:-:S04]  /*32fa0*/  LOP3.LUT R35, R35, 0xff, RZ, 0xc0, !PT ;  /* 0x000000ff23237812 */ /* 0x010fc800078ec0ff */
[----:B------:R-:W-:-:S05]  /*32fb0*/  F2FP.F16.E4M3.UNPACK_B R35, R35 ;  /* 0x00000023ff23723e */ /* 0x000fca00020006ff */
[----:B------:R-:W-:-:S05]  /*32fc0*/  HADD2.F32 R35, -RZ, R35.H0_H0 ;  /* 0x20000023ff237230 */ /* 0x000fca0000004100 */
[----:B------:R-:W-:-:S04]  /*32fd0*/  FMUL R35, R35, UR26 ;  /* 0x0000001a23237c20 */ /* 0x000fc80008400000 */
[----:B--2---:R-:W-:Y:S02]  /*32fe0*/  FFMA R35, R41, UR27, R35 ;  /* 0x0000001b29237c23 */ /* 0x004fe40008000023 */
        /* <DEDUP_REMOVED lines=15> */
[----:B---3--:R-:W-:Y:S02]  /*330e0*/  FFMA R35, R40, UR27, R32 ;  /* 0x0000001b28237c23 */ /* 0x008fe40008000020 */
        /* <DEDUP_REMOVED lines=8> */
[----:B------:R-:W3:Y:S01]  /*33170*/  @!P0 LDG.E.U8 R35, desc[UR30][R26.64+0x49] ;  /* 0x0000491e1a238981 */ /* 0x000ee2000c1e1100 */
        /* <DEDUP_REMOVED lines=8> */
[----:B---3--:R-:W-:-:S04]  /*33200*/  LOP3.LUT R35, R35, 0xff, RZ, 0xc0, !PT ;  /* 0x000000ff23237812 */ /* 0x008fc800078ec0ff */
[----:B------:R-:W-:-:S05]  /*33210*/  F2FP.F16.E4M3.UNPACK_B R35, R35 ;  /* 0x00000023ff23723e */ /* 0x000fca00020006ff */
[----:B------:R-:W-:-:S05]  /*33220*/  HADD2.F32 R35, -RZ, R35.H0_H0 ;  /* 0x20000023ff237230 */ /* 0x000fca0000004100 */
[----:B------:R-:W-:-:S04]  /*33230*/  FMUL R35, R35, UR26 ;  /* 0x0000001a23237c20 */ /* 0x000fc80008400000 */
[----:B--2---:R-:W-:Y:S01]  /*33240*/  FFMA R35, R41, UR27, R35 ;  /* 0x0000001b29237c23 */ /* 0x004fe20008000023 */
        /* <DEDUP_REMOVED lines=12> */
[----:B------:R-:W-:-:S03]  /*33310*/  @P2 LOP3.LUT R4, R4, 0x2000000, RZ, 0xfc, !PT ;  /* 0x0200000004042812 */ /* 0x000fc600078efcff */
[----:B------:R-:W-:Y:S01]  /*33320*/  @!P2 STL.64 [R1+0x180], R42 ;  /* 0x0001802a0100a387 */ /* 0x000fe20000100a00 */
[----:B---3--:R-:W-:-:S04]  /*33330*/  LOP3.LUT R32, R32, 0xff, RZ, 0xc0, !PT ;  /* 0x000000ff20207812 */ /* 0x008fc800078ec0ff */
[----:B------:R-:W-:-:S05]  /*33340*/  F2FP.F16.E4M3.UNPACK_B R32, R32 ;  /* 0x00000020ff20723e */ /* 0x000fca00020006ff */
[----:B------:R-:W-:-:S05]  /*33350*/  HADD2.F32 R32, -RZ, R32.H0_H0 ;  /* 0x20000020ff207230 */ /* 0x000fca0000004100 */
[----:B------:R-:W-:-:S04]  /*33360*/  FMUL R32, R32, UR26 ;  /* 0x0000001a20207c20 */ /* 0x000fc80008400000 */
[----:B----4-:R-:W-:Y:S02]  /*33370*/  FFMA R35, R40, UR27, R32 ;  /* 0x0000001b28237c23 */ /* 0x010fe40008000020 */
[----:B------:R-:W0:Y:S01]  /*33380*/  @!P0 LDC.64 R32, c[0x0][0x5c0] ;  /* 0x00017000ff208b82 */ /* 0x000e220000000a00 */
[----:B------:R-:W-:Y:S01]  /*33390*/  LOP3.LUT R3, R3, 0xfffffffe, RZ, 0xc0, !PT ;  /* 0xfffffffe03037812 */ /* 0x000fe200078ec0ff */
        /* <DEDUP_REMOVED lines=9> */
[----:B------:R-:W-:Y:S02]  /*33430*/  @P4 LOP3.LUT R3, R3, 0x1, RZ, 0xfc, !PT ;  /* 0x0000000103034812 */ /* 0x000fe400078efcff */
        /* <DEDUP_REMOVED lines=1080> */
[----:B------:R-:W-:Y:S01]  /*377c0*/  @!P2 IMAD.MOV.U32 R39, RZ, RZ, R29 ;  /* 0x000000ffff27a224 */ /* 0x000fe200078e001d */
[----:B------:R-:W-:Y:S01]  /*377d0*/  @!P4 STL.64 [R1+0x2b8], R42 ;  /* 0x0002b82a0100c387 */ /* 0x000fe20000100a00 */
[----:B------:R-:W-:-:S03]  /*377e0*/  @!P2 IMAD.WIDE.U32 R38, R12, 0x180, R38 ;  /* 0x000001800c26a825 */ /* 0x000fc600078e0026 */
[----:B------:R-:W4:Y:S04]  /*377f0*/  LDL.LU R40, [R1+0x9f8] ;  /* 0x0009f80001287983 */ /* 0x000f280000300800 */
[----:B------:R-:W-:Y:S01]  /*37800*/  STL.64 [R1+0x1658], R26 ;  /* 0x0016581a01007387 */ /* 0x000fe20000100a00 */
        /* <DEDUP_REMOVED lines=40> */
[----:B------:R-:W-:Y:S01]  /*37a90*/  @!P4 IMAD.MOV.U32 R39, RZ, RZ, R29 ;  /* 0x000000ffff27c224 */ /* 0x000fe200078e001d */
[----:B------:R-:W-:Y:S01]  /*37aa0*/  LOP3.LUT R30, R30, 0xdfffffff, RZ, 0xc0, !PT ;  /* 0xdfffffff1e1e7812 */ /* 0x000fe200078ec0ff */
[----:B------:R-:W-:Y:S01]  /*37ab0*/  @!P4 IMAD.WIDE.U32 R38, R12, 0x180, R38 ;  /* 0x000001800c26c825 */ /* 0x000fe200078e0026 */
[----:B------:R-:W-:Y:S02]  /*37ac0*/  STL.64 [R1+0x1660], R14 ;  /* 0x0016600e01007387 */ /* 0x000fe40000100a00 */
[----:B------:R-:W-:Y:S02]  /*37ad0*/  @P3 LOP3.LUT R30, R30, 0x20000000, RZ, 0xfc, !PT ;  /* 0x200000001e1e3812 */ /* 0x000fe400078efcff */
[----:B------:R-:W-:-:S02]  /*37ae0*/  ISETP.GE.AND P3, PT, R11, 0x81, PT ;  /* 0x000000810b00780c */ /* 0x000fc40003f66270 */
        /* <DEDUP_REMOVED lines=21> */
[----:B------:R-:W0:Y:S01]  /*37c40*/  @!P0 LDC.64 R32, c[0x0][0x5c0] ;  /* 0x00017000ff208b82 */ /* 0x000e220000000a00 */
[----:B------:R-:W-:Y:S01]  /*37c50*/  LOP3.LUT R6, R6, 0xffffefff, RZ, 0xc0, !PT ;  /* 0xffffefff06067812 */ /* 0x000fe200078ec0ff */
[----:B------:R-:W-:Y:S01]  /*37c60*/  IMAD.U32 R38, RZ, RZ, UR10 ;  /* 0x0000000aff267e24 */ /* 0x000fe2000f8e00ff */
[----:B------:R-:W-:Y:S01]  /*37c70*/  F2FP.SATFINITE.E4M3.F32.PACK_AB_MERGE_C R35, RZ, R35, RZ ;  /* 0x00000023ff23723e */ /* 0x000fe200048070ff */
[----:B------:R-:W3:Y:S01]  /*37c80*/  LDL.LU R40, [R1+0xa08] ;  /* 0x000a080001287983 */ /* 0x000ee20000300800 */
[----:B0-----:R-:W-:Y:S01]  /*37c90*/  @!P0 IADD3 R32, P1, P2, R24, UR9, R32 ;  /* 0x0000000918208c10 */ /* 0x001fe2000fa3e020 */
[----:B------:R-:W-:Y:S01]  /*37ca0*/  IMAD.U32 R42, RZ, RZ, UR10 ;  /* 0x0000000aff2a7e24 */ /* 0x000fe2000f8e00ff */
[----:B------:R-:W-:Y:S01]  /*37cb0*/  @P4 LOP3.LUT R6, R6, 0x1000, RZ, 0xfc, !PT ;  /* 0x0000100006064812 */ /* 0x000fe200078efcff */
[----:B------:R-:W4:Y:S01]  /*37cc0*/  LDL.LU R44, [R1+0xa0c] ;  /* 0x000a0c00012c7983 */ /* 0x000f220000300800 */
[----:B------:R-:W-:-:S02]  /*37cd0*/  @!P0 IADD3.X R33, R29, UR8, R33, P1, P2 ;  /* 0x000000081d218c10 */ /* 0x000fc40008fe4421 */
[C---:B------:R-:W-:Y:S01]  /*37ce0*/  ISETP.LT.OR P6, PT, R28.reuse, 0xba, !P6 ;  /* 0x000000ba1c00780c */ /* 0x040fe200077c1670 */
[----:B------:R-:W4:Y:S04]  /*37cf0*/  LDL.LU R43, [R1+0xa10] ;  /* 0x000a1000012b7983 */ /* 0x000f280000300800 */
[----:B------:R0:W-:Y:S01]  /*37d00*/  @!P0 STG.E.U8 desc[UR30][R32.64], R35 ;  /* 0x0000002320008986 */ /* 0x0001e2000c10111e */
[----:B------:R-:W-:Y:S02]  /*37d10*/  ISETP.LT.OR P0, PT, R28, 0x2, !P3 ;  /* 0x000000021c00780c */ /* 0x000fe40005f01670 */
[----:B0-----:R-:W-:-:S11]  /*37d20*/  PRMT R35, RZ, 0x7610, R35 ;  /* 0x00007610ff237816 */ /* 0x001fd60000000023 */
[----:B------:R-:W0:Y:S01]  /*37d30*/  @!P0 LDC.64 R32, c[0x0][0x5c0] ;  /* 0x00017000ff208b82 */ /* 0x000e220000000a00 */
[----:B------:R-:W2:Y:S01]  /*37d40*/  @!P0 LDG.E.U8 R35, desc[UR30][R16.64+0x1] ;  /* 0x0000011e10238981 */ /* 0x000ea2000c1e1100 */
[----:B0-----:R-:W-:-:S04]  /*37d50*/  @!P0 IADD3 R32, P1, P2, R24, UR9, R32 ;  /* 0x0000000918208c10 */ /* 0x001fc8000fa3e020 */
[----:B------:R-:W-:Y:S02]  /*37d60*/  @!P0 IADD3.X R33, R29, UR8, R33, P1, P2 ;  /* 0x000000081d218c10 */ /* 0x000fe40008fe4421 */
[----:B------:R-:W-:-:S04]  /*37d70*/  ISETP.GE.AND P2, PT, R11, 0x89, PT ;  /* 0x000000890b00780c */ /* 0x000fc80003f46270 */
        /* <DEDUP_REMOVED lines=9> */
[----:B------:R-:W-:-:S05]  /*37e10*/  IMAD.U32 R35, RZ, RZ, UR11 ;  /* 0x0000000bff237e24 */ /* 0x000fca000f8e00ff */
[----:B------:R-:W-:-:S04]  /*37e20*/  @!P1 IADD3 R35, P0, P4, R35, UR9, R24 ;  /* 0x0000000923239c10 */ /* 0x000fc8000fc1e018 */
[----:B------:R-:W-:Y:S02]  /*37e30*/  @!P1 IADD3.X R38, R38, UR8, R29, P0, P4 ;  /* 0x0000000826269c10 */ /* 0x000fe400087e841d */
[----:B0-----:R-:W-:Y:S02]  /*37e40*/  @!P1 IADD3 R32, P0, R35, R32, RZ ;  /* 0x0000002023209210 */ /* 0x001fe40007f1e0ff */
[----:B------:R-:W-:-:S06]  /*37e50*/  PRMT R35, RZ, 0x7610, R35 ;  /* 0x00007610ff237816 */ /* 0x000fcc0000000023 */
[----:B------:R-:W2:Y:S01]  /*37e60*/  @!P1 LDG.E.U8 R35, desc[UR30][R18.64] ;  /* 0x0000001e12239981 */ /* 0x000ea2000c1e1100 */
[----:B------:R-:W-:Y:S01]  /*37e70*/  @!P1 IMAD.X R33, R38, 0x1, R33, P0 ;  /* 0x0000000126219824 */ /* 0x000fe200000e0621 */
[----:B------:R-:W-:Y:S01]  /*37e80*/  ISETP.LT.OR P0, PT, R28, 0x2, !P2 ;  /* 0x000000021c00780c */ /* 0x000fe20005701670 */
[----:B------:R-:W-:Y:S02]  /*37e90*/  IMAD.U32 R38, RZ, RZ, UR11 ;  /* 0x0000000bff267e24 */ /* 0x000fe4000f8e00ff */
[----:B------:R-:W-:-:S10]  /*37ea0*/  @!P6 IMAD.MOV.U32 R39, RZ, RZ, R29 ;  /* 0x000000ffff27e224 */ /* 0x000fd400078e001d */
[----:B------:R-:W-:-:S04]  /*37eb0*/  @!P0 IADD3 R38, P4, P5, R38, UR9, R24 ;  /* 0x0000000926268c10 */ /* 0x000fc8000fd9e018 */
[----:B------:R-:W-:Y:S02]  /*37ec0*/  @!P0 IADD3.X R42, R42, UR8, R29, P4, P5 ;  /* 0x000000082a2a8c10 */ /* 0x000fe4000a7ea41d */
[----:B--2---:R-:W-:-:S04]  /*37ed0*/  LOP3.LUT R35, R35, 0xff, RZ, 0xc0, !PT ;  /* 0x000000ff23237812 */ /* 0x004fc800078ec0ff */
[----:B------:R-:W-:-:S05]  /*37ee0*/  F2FP.F16.E4M3.UNPACK_B R35, R35 ;  /* 0x00000023ff23723e */ /* 0x000fca00020006ff */
[----:B------:R-:W-:-:S05]  /*37ef0*/  HADD2.F32 R35, -RZ, R35.H0_H0 ;  /* 0x20000023ff237230 */ /* 0x000fca0000004100 */
[----:B------:R-:W-:-:S04]  /*37f00*/  FMUL R35, R35, UR26 ;  /* 0x0000001a23237c20 */ /* 0x000fc80008400000 */
[----:B---3--:R-:W-:Y:S02]  /*37f10*/  FFMA R35, R40, UR27, R35 ;  /* 0x0000001b28237c23 */ /* 0x008fe40008000023 */
[----:B------:R-:W0:Y:S03]  /*37f20*/  @!P0 LDC.64 R40, c[0x0][0x5c0] ;  /* 0x00017000ff288b82 */ /* 0x000e260000000a00 */
[----:B------:R-:W-:-:S05]  /*37f30*/  F2FP.SATFINITE.E4M3.F32.PACK_AB_MERGE_C R35, RZ, R35, RZ ;  /* 0x00000023ff23723e */ /* 0x000fca00048070ff */
[----:B------:R1:W-:Y:S02]  /*37f40*/  @!P1 STG.E.U8 desc[UR30][R32.64], R35 ;  /* 0x0000002320009986 */ /* 0x0003e4000c10111e */
[----:B-1----:R-:W1:Y:S01]  /*37f50*/  @!P6 LDC.64 R32, c[0x0][0x5c0] ;  /* 0x00017000ff20eb82 */ /* 0x002e620000000a00 */
[----:B0-----:R-:W-:Y:S01]  /*37f60*/  @!P0 IADD3 R40, P1, R38, R40, RZ ;  /* 0x0000002826288210 */ /* 0x001fe20007f3e0ff */
[----:B------:R-:W-:-:S04]  /*37f70*/  @!P6 IMAD.MOV.U32 R38, RZ, RZ, R24 ;  /* 0x000000ffff26e224 */ /* 0x000fc800078e0018 */
[----:B------:R-:W-:-:S03]  /*37f80*/  @!P6 IMAD.WIDE.U32 R38, R12, 0x180, R38 ;  /* 0x000001800c26e825 */ /* 0x000fc600078e0026 */
[--C-:B-1----:R-:W-:Y:S02]  /*37f90*/  @!P6 IADD3 R26, P4, P5, R38, UR11, R32.reuse ;  /* 0x0000000b261aec10 */ /* 0x102fe4000fd9e020 */
[----:B------:R-:W-:-:S06]  /*37fa0*/  PRMT R32, RZ, 0x7610, R32 ;  /* 0x00007610ff207816 */ /* 0x000fcc0000000020 */
[----:B------:R-:W2:Y:S01]  /*37fb0*/  @!P0 LDG.E.U8 R32, desc[UR30][R18.64+0x1] ;  /* 0x0000011e12208981 */ /* 0x000ea2000c1e1100 */
[----:B------:R-:W-:Y:S01]  /*37fc0*/  @!P0 IMAD.X R41, R42, 0x1, R41, P1 ;  /* 0x000000012a298824 */ /* 0x000fe200008e0629 */
[----:B------:R-:W-:Y:S01]  /*37fd0*/  ISETP.LT.OR P1, PT, R28, 0x9, !P3 ;  /* 0x000000091c00780c */ /* 0x000fe20005f21670 */
[----:B------:R-:W-:-:S04]  /*37fe0*/  @!P6 IMAD R35, R13, 0x180, RZ ;  /* 0x000001800d23e824 */ /* 0x000fc800078e02ff */
[----:B------:R-:W-:-:S05]  /*37ff0*/  @!P6 IMAD.IADD R35, R39, 0x1, R35 ;  /* 0x000000012723e824 */ /* 0x000fca00078e0223 */
[----:B------:R-:W-:Y:S02]  /*38000*/  @!P6 IADD3.X R27, R35, UR10, R33, P4, P5 ;  /* 0x0000000a231bec10 */ /* 0x000fe4000a7ea421 */
[----:B--2---:R-:W-:-:S04]  /*38010*/  LOP3.LUT R32, R32, 0xff, RZ, 0xc0, !PT ;  /* 0x000000ff20207812 */ /* 0x004fc800078ec0ff */
[----:B------:R-:W-:-:S05]  /*38020*/  F2FP.F16.E4M3.UNPACK_B R32, R32 ;  /* 0x00000020ff20723e */ /* 0x000fca00020006ff */
[----:B------:R-:W-:-:S05]  /*38030*/  HADD2.F32 R32, -RZ, R32.H0_H0 ;  /* 0x20000020ff207230 */ /* 0x000fca0000004100 */
[----:B------:R-:W-:-:S04]  /*38040*/  FMUL R32, R32, UR26 ;  /* 0x0000001a20207c20 */ /* 0x000fc80008400000 */
[----:B----4-:R-:W-:Y:S02]  /*38050*/  FFMA R32, R44, UR27, R32 ;  /* 0x0000001b2c207c23 */ /* 0x010fe40008000020 */
[----:B------:R-:W2:Y:S03]  /*38060*/  LDL.LU R44, [R1+0xa14] ;  /* 0x000a1400012c7983 */ /* 0x000ea60000300800 */
[----:B------:R-:W-:-:S05]  /*38070*/  F2FP.SATFINITE.E4M3.F32.PACK_AB_MERGE_C R32, RZ, R32, RZ ;  /* 0x00000020ff20723e */ /* 0x000fca00048070ff */
[----:B------:R0:W-:Y:S02]  /*38080*/  @!P0 STG.E.U8 desc[UR30][R40.64+0x1], R32 ;  /* 0x0000012028008986 */ /* 0x0001e4000c10111e */
[----:B0-----:R-:W0:Y:S02]  /*38090*/  @!P1 LDC.64 R32, c[0x0][0x5c0] ;  /* 0x00017000ff209b82 */ /* 0x001e240000000a00 */
[--C-:B0-----:R-:W-:Y:S02]  /*380a0*/  @!P1 IADD3 R40, P0, P4, R24, UR9, R32.reuse ;  /* 0x0000000918289c10 */ /* 0x101fe4000fc1e020 */
[----:B------:R-:W-:-:S06]  /*380b0*/  PRMT R32, RZ, 0x7610, R32 ;  /* 0x00007610ff207816 */ /* 0x000fcc0000000020 */
[----:B------:R-:W3:Y:S01]  /*380c0*/  @!P1 LDG.E.U8 R32, desc[UR30][R16.64+0x8] ;  /* 0x0000081e10209981 */ /* 0x000ee2000c1e1100 */
[----:B------:R-:W-:Y:S02]  /*380d0*/  @!P1 IADD3.X R41, R29, UR8, R33, P0, P4 ;  /* 0x000000081d299c10 */ /* 0x000fe400087e8421 */
[----:B------:R-:W-:Y:S02]  /*380e0*/  ISETP.LT.OR P0, PT, R28, 0xa, !P3 ;  /* 0x0000000a1c00780c */ /* 0x000fe40005f01670 */
[----:B---3--:R-:W-:-:S04]  /*380f0*/  LOP3.LUT R32, R32, 0xff, RZ, 0xc0, !PT ;  /* 0x000000ff20207812 */ /* 0x008fc800078ec0ff */
[----:B------:R-:W-:-:S05]  /*38100*/  F2FP.F16.E4M3.UNPACK_B R32, R32 ;  /* 0x00000020ff20723e */ /* 0x000fca00020006ff */
[----:B------:R-:W-:-:S05]  /*38110*/  HADD2.F32 R32, -RZ, R32.H0_H0 ;  /* 0x20000020ff207230 */ /* 0x000fca0000004100 */
[----:B------:R-:W-:-:S04]  /*38120*/  FMUL R32, R32, UR26 ;  /* 0x0000001a20207c20 */ /* 0x000fc80008400000 */
[----:B------:R-:W-:Y:S02]  /*38130*/  FFMA R35, R43, UR27, R32 ;  /* 0x0000001b2b237c23 */ /* 0x000fe40008000020 */
[----:B------:R-:W0:Y:S01]  /*38140*/  @!P0 LDC.64 R32, c[0x0][0x5c0] ;  /* 0x00017000ff208b82 */ /* 0x000e220000000a00 */
[----:B------:R-:W3:Y:S02]  /*38150*/  LDL.LU R43, [R1+0xa18] ;  /* 0x000a1800012b7983 */ /* 0x000ee40000300800 */
[----:B------:R-:W-:-:S05]  /*38160*/  F2FP.SATFINITE.E4M3.F32.PACK_AB_MERGE_C R35, RZ, R35, RZ ;  /* 0x00000023ff23723e */ /* 0x000fca00048070ff */
[----:B------:R1:W-:Y:S01]  /*38170*/  @!P1 STG.E.U8 desc[UR30][R40.64+0x8], R35 ;  /* 0x0000082328009986 */ /* 0x0003e2000c10111e */
[----:B------:R-:W-:Y:S02]  /*38180*/  ISETP.LT.OR P1, PT, R28, 0x11, !P3 ;  /* 0x000000111c00780c */ /* 0x000fe40005f21670 */
[----:B0-----:R-:W-:-:S04]  /*38190*/  @!P0 IADD3 R38, P4, P5, R24, UR9, R32 ;  /* 0x0000000918268c10 */ /* 0x001fc8000fd9e020 */
[----:B------:R-:W-:-:S07]  /*381a0*/  @!P0 IADD3.X R39, R29, UR8, R33, P4, P5 ;  /* 0x000000081d278c10 */ /* 0x000fce000a7ea421 */
[----:B------:R-:W0:Y:S02]  /*381b0*/  @!P1 LDC.64 R32, c[0x0][0x5c0] ;  /* 0x00017000ff209b82 */ /* 0x000e240000000a00 */
[--C-:B0-----:R-:W-:Y:S02]  /*381c0*/  @!P1 IADD3 R46, P4, P5, R24, UR9, R32.reuse ;  /* 0x00000009182e9c10 */ /* 0x101fe4000fd9e020 */
[----:B------:R-:W-:-:S06]  /*381d0*/  PRMT R32, RZ, 0x7610, R32 ;  /* 0x00007610ff207816 */ /* 0x000fcc0000000020 */
[----:B------:R-:W4:Y:S01]  /*381e0*/  @!P0 LDG.E.U8 R32, desc[UR30][R16.64+0x9] ;  /* 0x0000091e10208981 */ /* 0x000f22000c1e1100 */
[----:B------:R-:W-:Y:S01]  /*381f0*/  @!P1 IADD3.X R47, R29, UR8, R33, P4, P5 ;  /* 0x000000081d2f9c10 */ /* 0x000fe2000a7ea421 */
[----:B-1----:R-:W-:Y:S01]  /*38200*/  IMAD.U32 R35, RZ, RZ, UR11 ;  /* 0x0000000bff237e24 */ /* 0x002fe2000f8e00ff */
[----:B----4-:R-:W-:-:S04]  /*38210*/  LOP3.LUT R32, R32, 0xff, RZ, 0xc0, !PT ;  /* 0x000000ff20207812 */ /* 0x010fc800078ec0ff */
[----:B------:R-:W-:-:S05]  /*38220*/  F2FP.F16.E4M3.UNPACK_B R32, R32 ;  /* 0x00000020ff20723e */ /* 0x000fca00020006ff */
[----:B------:R-:W-:-:S05]  /*38230*/  HADD2.F32 R32, -RZ, R32.H0_H0 ;  /* 0x20000020ff207230 */ /* 0x000fca0000004100 */
[----:B------:R-:W-:-:S04]  /*38240*/  FMUL R32, R32, UR26 ;  /* 0x0000001a20207c20 */ /* 0x000fc80008400000 */
[----:B--2---:R-:W-:Y:S01]  /*38250*/  FFMA R32, R44, UR27, R32 ;  /* 0x0000001b2c207c23 */ /* 0x004fe20008000020 */
[----:B------:R-:W-:Y:S01]  /*38260*/  LOP3.LUT R6, R6, 0xfffffff7, RZ, 0xc0, !PT ;  /* 0xfffffff706067812 */ /* 0x000fe200078ec0ff */
[----:B------:R-:W-:Y:S01]  /*38270*/  IMAD.U32 R40, RZ, RZ, UR11 ;  /* 0x0000000bff287e24 */ /* 0x000fe2000f8e00ff */
[----:B------:R-:W-:Y:S01]  /*38280*/  LOP3.LUT R0, R0, 0xfffffffe, RZ, 0xc0, !PT ;  /* 0xfffffffe00007812 */ /* 0x000fe200078ec0ff */
[----:B------:R-:W-:Y:S01]  /*38290*/  IMAD.U32 R42, RZ, RZ, UR10 ;  /* 0x0000000aff2a7e24 */ /* 0x000fe2000f8e00ff */
[----:B------:R-:W-:Y:S01]  /*382a0*/  F2FP.SATFINITE.E4M3.F32.PACK_AB_MERGE_C R32, RZ, R32, RZ ;  /* 0x00000020ff20723e */ /* 0x000fe200048070ff */
[----:B------:R-:W2:Y:S04]  /*382b0*/  LDL.LU R44, [R1+0xa1c] ;  /* 0x000a1c00012c7983 */ /* 0x000ea80000300800 */
[----:B------:R0:W-:Y:S01]  /*382c0*/  @!P0 STG.E.U8 desc[UR30][R38.64+0x9], R32 ;  /* 0x0000092026008986 */ /* 0x0001e2000c10111e */
[----:B------:R-:W-:-:S13]  /*382d0*/  ISETP.LT.OR P0, PT, R28, 0x9, !P2 ;  /* 0x000000091c00780c */ /* 0x000fda0005701670 */
[----:B0-----:R-:W0:Y:S01]  /*382e0*/  @!P0 LDC.64 R32, c[0x0][0x5c0] ;  /* 0x00017000ff208b82 */ /* 0x001e220000000a00 */
[----:B------:R-:W-:Y:S01]  /*382f0*/  IMAD.U32 R38, RZ, RZ, UR10 ;  /* 0x0000000aff267e24 */ /* 0x000fe2000f8e00ff */
[----:B------:R-:W-:-:S04]  /*38300*/  @!P0 IADD3 R35, P4, P5, R35, UR9, R24 ;  /* 0x0000000923238c10 */ /* 0x000fc8000fd9e018 */
[----:B------:R-:W-:Y:S02]  /*38310*/  @!P0 IADD3.X R38, R38, UR8, R29, P4, P5 ;  /* 0x0000000826268c10 */ /* 0x000fe4000a7ea41d */
[----:B0-----:R-:W-:Y:S02]  /*38320*/  @!P0 IADD3 R32, P4, R35, R32, RZ ;  /* 0x0000002023208210 */ /* 0x001fe40007f9e0ff */
[----:B------:R-:W-:-:S06]  /*38330*/  PRMT R35, RZ, 0x7610, R35 ;  /* 0x00007610ff237816 */ /* 0x000fcc0000000023 */
[----:B------:R-:W4:Y:S01]  /*38340*/  @!P0 LDG.E.U8 R35, desc[UR30][R18.64+0x8] ;  /* 0x0000081e12238981 */ /* 0x000f22000c1e1100 */
[----:B------:R-:W-:Y:S01]  /*38350*/  @!P0 IMAD.X R33, R38, 0x1, R33, P4 ;  /* 0x0000000126218824 */ /* 0x000fe200020e0621 */
[----:B------:R-:W-:-:S13]  /*38360*/  ISETP.LT.OR P4, PT, R28, 0xa, !P2 ;  /* 0x0000000a1c00780c */ /* 0x000fda0005781670 */
[----:B------:R-:W0:Y:S01]  /*38370*/  @!P4 LDC.64 R38, c[0x0][0x5c0] ;  /* 0x00017000ff26cb82 */ /* 0x000e220000000a00 */
[----:B------:R-:W-:Y:S02]  /*38380*/  @P6 LOP3.LUT R6, R6, 0x8, RZ, 0xfc, !PT ;  /* 0x0000000806066812 */ /* 0x000fe400078efcff */
[----:B------:R-:W-:-:S04]  /*38390*/  @!P4 IADD3 R40, P5, P6, R40, UR9, R24 ;  /* 0x000000092828cc10 */ /* 0x000fc8000febe018 */
[----:B------:R-:W-:Y:S02]  /*383a0*/  @!P4 IADD3.X R42, R42, UR8, R29, P5, P6 ;  /* 0x000000082a2acc10 */ /* 0x000fe4000afec41d */
[----:B0-----:R-:W-:-:S13]  /*383b0*/  @!P4 IADD3 R38, P5, R40, R38, RZ ;  /* 0x000000262826c210 */ /* 0x001fda0007fbe0ff */
[----:B------:R-:W-:Y:S02]  /*383c0*/  @P5 LOP3.LUT R0, R0, 0x1, RZ, 0xfc, !PT ;  /* 0x0000000100005812 */ /* 0x000fe400078efcff */
[----:B----4-:R-:W-:-:S04]  /*383d0*/  LOP3.LUT R35, R35, 0xff, RZ, 0xc0, !PT ;  /* 0x000000ff23237812 */ /* 0x010fc800078ec0ff */
[----:B------:R-:W-:-:S05]  /*383e0*/  F2FP.F16.E4M3.UNPACK_B R35, R35 ;  /* 0x00000023ff23723e */ /* 0x000fca00020006ff */
[----:B------:R-:W-:-:S05]  /*383f0*/  HADD2.F32 R35, -RZ, R35.H0_H0 ;  /* 0x20000023ff237230 */ /* 0x000fca0000004100 */
[----:B------:R-:W-:-:S04]  /*38400*/  FMUL R35, R35, UR26 ;  /* 0x0000001a23237c20 */ /* 0x000fc80008400000 */
[----:B---3--:R-:W-:Y:S02]  /*38410*/  FFMA R35, R43, UR27, R35 ;  /* 0x0000001b2b237c23 */ /* 0x008fe40008000023 */
[----:B------:R-:W3:Y:S03]  /*38420*/  LDL.LU R43, [R1+0xa20] ;  /* 0x000a2000012b7983 */ /* 0x000ee60000300800 */
[----:B------:R-:W-:Y:S01]  /*38430*/  F2FP.SATFINITE.E4M3.F32.PACK_AB_MERGE_C R35, RZ, R35, RZ ;  /* 0x00000023ff23723e */ /* 0x000fe200048070ff */
[----:B------:R-:W4:Y:S04]  /*38440*/  LDL.LU R48, [R1+0xa24] ;  /* 0x000a240001307983 */ /* 0x000f280000300800 */
[----:B------:R0:W-:Y:S01]  /*38450*/  @!P0 STG.E.U8 desc[UR30][R32.64+0x8], R35 ;  /* 0x0000082320008986 */ /* 0x0001e2000c10111e */
[----:B------:R-:W-:-:S02]  /*38460*/  ISETP.LT.OR P0, PT, R28, 0x12, !P3 ;  /* 0x000000121c00780c */ /* 0x000fc40005f01670 */
[----:B------:R-:W-:Y:S01]  /*38470*/  LOP3.LUT R31, R31, 0xfffffffb, RZ, 0xc0, !PT ;  /* 0xfffffffb1f1f7812 */ /* 0x000fe200078ec0ff */
[----:B------:R-:W4:Y:S10]  /*38480*/  LDL.LU R49, [R1+0xa28] ;  /* 0x000a280001317983 */ /* 0x000f340000300800 */
[----:B0-----:R-:W0:Y:S02]  /*38490*/  @!P0 LDC.64 R32, c[0x0][0x5c0] ;  /* 0x00017000ff208b82 */ /* 0x001e240000000a00 */
[----:B0-----:R-:W-:-:S02]  /*384a0*/  @!P0 IADD3 R40, P5, P6, R24, UR9, R32 ;  /* 0x0000000918288c10 */ /* 0x001fc4000febe020 */
[----:B------:R-:W-:-:S06]  /*384b0*/  PRMT R32, RZ, 0x7610, R32 ;  /* 0x00007610ff207816 */ /* 0x000fcc0000000020 */
[----:B------:R-:W2:Y:S01]  /*384c0*/  @!P4 LDG.E.U8 R32, desc[UR30][R18.64+0x9] ;  /* 0x0000091e1220c981 */ /* 0x000ea2000c1e1100 */
[----:B------:R-:W-:Y:S02]  /*384d0*/  @!P0 IADD3.X R41, R29, UR8, R33, P5, P6 ;  /* 0x000000081d298c10 */ /* 0x000fe4000afec421 */
[----:B------:R-:W-:Y:S02]  /*384e0*/  ISETP.LT.OR P5, PT, R28, 0x19, !P3 ;  /* 0x000000191c00780c */ /* 0x000fe40005fa1670 */
[----:B------:R-:W-:-:S05]  /*384f0*/  LOP3.LUT P6, RZ, R0, 0x1, RZ, 0xc0, !PT ;  /* 0x0000000100ff7812 */ /* 0x000fca00078cc0ff */
        /* <DEDUP_REMOVED lines=14> */
[----:B------:R-:W-:Y:S02]  /*385e0*/  @P5 LOP3.LUT R31, R31, 0x4, RZ, 0xfc, !PT ;  /* 0x000000041f1f5812 */ /* 0x000fe400078efcff */
[----:B--2---:R-:W-:-:S04]  /*385f0*/  LOP3.LUT R32, R32, 0xff, RZ, 0xc0, !PT ;  /* 0x000000ff20207812 */ /* 0x004fc800078ec0ff */
[----:B------:R-:W-:-:S05]  /*38600*/  F2FP.F16.E4M3.UNPACK_B R32, R32 ;  /* 0x00000020ff20723e */ /* 0x000fca00020006ff */
[----:B------:R-:W-:-:S05]  /*38610*/  HADD2.F32 R32, -RZ, R32.H0_H0 ;  /* 0x20000020ff207230 */ /* 0x000fca0000004100 */
[----:B------:R-:W-:-:S04]  /*38620*/  FMUL R32, R32, UR26 ;  /* 0x0000001a20207c20 */ /* 0x000fc80008400000 */
[----:B---3--:R-:W-:Y:S02]  /*38630*/  FFMA R35, R43, UR27, R32 ;  /* 0x0000001b2b237c23 */ /* 0x008fe40008000020 */
[----:B------:R-:W0:Y:S02]  /*38640*/  @!P4 LDC.64 R32, c[0x0][0x5c0] ;  /* 0x00017000ff20cb82 */ /* 0x000e240000000a00 */
[----:B0-----:R-:W-:-:S04]  /*38650*/  @!P4 IADD3 R42, P5, P6, R24, UR9, R32 ;  /* 0x00000009182acc10 */ /* 0x001fc8000febe020 */
[----:B------:R-:W-:Y:S02]  /*38660*/  @!P4 IADD3.X R43, R29, UR8, R33, P5, P6 ;  /* 0x000000081d2bcc10 */ /* 0x000fe4000afec421 */
[----:B------:R-:W-:-:S13]  /*38670*/  ISETP.LT.OR P5, PT, R28, 0x21, !P3 ;  /* 0x000000211c00780c */ /* 0x000fda0005fa1670 */
[----:B------:R-:W0:Y:S01]  /*38680*/  @!P5 LDC.64 R32, c[0x0][0x5c0] ;  /* 0x00017000ff20db82 */ /* 0x000e220000000a00 */
[----:B------:R-:W-:-:S05]  /*38690*/  F2FP.SATFINITE.E4M3.F32.PACK_AB_MERGE_C R35, RZ, R35, RZ ;  /* 0x00000023ff23723e */ /* 0x000fca00048070ff */
[----:B------:R1:W-:Y:S01]  /*386a0*/  @!P1 STG.E.U8 desc[UR30][R46.64+0x10], R35 ;  /* 0x000010232e009986 */ /* 0x0003e2000c10111e */
[--C-:B0-----:R-:W-:Y:S02]  /*386b0*/  @!P5 IADD3 R50, P1, P6, R24, UR9, R32.reuse ;  /* 0x000000091832dc10 */ /* 0x101fe4000fe3e020 */
[----:B------:R-:W-:-:S06]  /*386c0*/  PRMT R32, RZ, 0x7610, R32 ;  /* 0x00007610ff207816 */ /* 0x000fcc0000000020 */
[----:B------:R-:W2:Y:S01]  /*386d0*/  @!P0 LDG.E.U8 R32, desc[UR30][R16.64+0x11] ;  /* 0x0000111e10208981 */ /* 0x000ea2000c1e1100 */
[----:B------:R-:W-:Y:S01]  /*386e0*/  @!P5 IADD3.X R51, R29, UR8, R33, P1, P6 ;  /* 0x000000081d33dc10 */ /* 0x000fe20008fec421 */
[----:B-1----:R-:W-:Y:S02]  /*386f0*/  IMAD.U32 R35, RZ, RZ, UR11 ;  /* 0x0000000bff237e24 */ /* 0x002fe4000f8e00ff */
[----:B------:R-:W-:Y:S01]  /*38700*/  IMAD.U32 R38, RZ, RZ, UR10 ;  /* 0x0000000aff267e24 */ /* 0x000fe2000f8e00ff */
[----:B--2---:R-:W-:-:S04]  /*38710*/  LOP3.LUT R32, R32, 0xff, RZ, 0xc0, !PT ;  /* 0x000000ff20207812 */ /* 0x004fc800078ec0ff */
[----:B------:R-:W-:-:S05]  /*38720*/  F2FP.F16.E4M3.UNPACK_B R32, R32 ;  /* 0x00000020ff20723e */ /* 0x000fca00020006ff */
[----:B------:R-:W-:-:S05]  /*38730*/  HADD2.F32 R32, -RZ, R32.H0_H0 ;  /* 0x20000020ff207230 */ /* 0x000fca0000004100 */
[----:B------:R-:W-:-:S04]  /*38740*/  FMUL R32, R32, UR26 ;  /* 0x0000001a20207c20 */ /* 0x000fc80008400000 */
[----:B----4-:R-:W-:Y:S01]  /*38750*/  FFMA R32, R48, UR27, R32 ;  /* 0x0000001b30207c23 */ /* 0x010fe20008000020 */
[----:B------:R-:W-:Y:S01]  /*38760*/  LOP3.LUT R31, R31, 0xfffffff7, RZ, 0xc0, !PT ;  /* 0xfffffff71f1f7812 */ /* 0x000fe200078ec0ff */
[----:B------:R-:W-:Y:S01]  /*38770*/  IMAD.U32 R46, RZ, RZ, UR10 ;  /* 0x0000000aff2e7e24 */ /* 0x000fe2000f8e00ff */
[----:B------:R-:W2:Y:S02]  /*38780*/  LDL.LU R48, [R1+0xa2c] ;  /* 0x000a2c0001307983 */ /* 0x000ea40000300800 */
[----:B------:R-:W-:Y:S02]  /*38790*/  F2FP.SATFINITE.E4M3.F32.PACK_AB_MERGE_C R32, RZ, R32, RZ ;  /* 0x00000020ff20723e */ /* 0x000fe400048070ff */
[----:B------:R-:W-:Y:S01]  /*387a0*/  @P4 LOP3.LUT R31, R31, 0x8, RZ, 0xfc, !PT ;  /* 0x000000081f1f4812 */ /* 0x000fe200078efcff */
[----:B------:R-:W3:Y:S04]  /*387b0*/  LDL.LU R53, [R1+0xa30] ;  /* 0x000a300001357983 */ /* 0x000ee80000300800 */
[----:B------:R0:W-:Y:S01]  /*387c0*/  @!P0 STG.E.U8 desc[UR30][R40.64+0x11], R32 ;  /* 0x0000112028008986 */ /* 0x0001e2000c10111e */
[----:B------:R-:W-:-:S03]  /*387d0*/  ISETP.LT.OR P0, PT, R28, 0x11, !P2 ;  /* 0x000000111c00780c */ /* 0x000fc60005701670 */
[----:B------:R-:W4:Y:S10]  /*387e0*/  LDL.LU R52, [R1+0xa34] ;  /* 0x000a340001347983 */ /* 0x000f340000300800 */
[----:B0-----:R-:W0:Y:S01]  /*387f0*/  @!P0 LDC.64 R32, c[0x0][0x5c0] ;  /* 0x00017000ff208b82 */ /* 0x001e220000000a00 */
[----:B------:R-:W-:-:S04]  /*38800*/  @!P0 IADD3 R35, P1, P6, R35, UR9, R24 ;  /* 0x0000000923238c10 */ /* 0x000fc8000fe3e018 */
[----:B------:R-:W-:Y:S02]  /*38810*/  @!P0 IADD3.X R38, R38, UR8, R29, P1, P6 ;  /* 0x0000000826268c10 */ /* 0x000fe40008fec41d */
[----:B0-----:R-:W-:Y:S02]  /*38820*/  @!P0 IADD3 R32, P1, R35, R32, RZ ;  /* 0x0000002023208210 */ /* 0x001fe40007f3e0ff */
[----:B------:R-:W-:-:S06]  /*38830*/  PRMT R35, RZ, 0x7610, R35 ;  /* 0x00007610ff237816 */ /* 0x000fcc0000000023 */
[----:B------:R-:W2:Y:S01]  /*38840*/  @!P0 LDG.E.U8 R35, desc[UR30][R18.64+0x10] ;  /* 0x0000101e12238981 */ /* 0x000ea2000c1e1100 */
[----:B------:R-:W-:Y:S01]  /*38850*/  @!P0 IMAD.X R33, R38, 0x1, R33, P1 ;  /* 0x0000000126218824 */ /* 0x000fe200008e0621 */
[----:B------:R-:W-:-:S13]  /*38860*/  ISETP.LT.OR P1, PT, R28, 0x12, !P2 ;  /* 0x000000121c00780c */ /* 0x000fda0005721670 */
[----:B------:R-:W0:Y:S01]  /*38870*/  @!P1 LDC.64 R38, c[0x0][0x5c0] ;  /* 0x00017000ff269b82 */ /* 0x000e220000000a00 */
[----:B------:R-:W-:-:S05]  /*38880*/  IMAD.U32 R40, RZ, RZ, UR11 ;  /* 0x0000000bff287e24 */ /* 0x000fca000f8e00ff */
[----:B------:R-:W-:-:S04]  /*38890*/  @!P1 IADD3 R40, P4, P6, R40, UR9, R24 ;  /* 0x0000000928289c10 */ /* 0x000fc8000fe9e018 */
[----:B------:R-:W-:Y:S02]  /*388a0*/  @!P1 IADD3.X R46, R46, UR8, R29, P4, P6 ;  /* 0x000000082e2e9c10 */ /* 0x000fe4000a7ec41d */
[----:B0-----:R-:W-:Y:S02]  /*388b0*/  @!P1 IADD3 R38, P5, R40, R38, RZ ;  /* 0x0000002628269210 */ /* 0x001fe40007fbe0ff */
[----:B--2---:R-:W-:-:S04]  /*388c0*/  LOP3.LUT R35, R35, 0xff, RZ, 0xc0, !PT ;  /* 0x000000ff23237812 */ /* 0x004fc800078ec0ff */
[----:B------:R-:W-:-:S05]  /*388d0*/  F2FP.F16.E4M3.UNPACK_B R35, R35 ;  /* 0x00000023ff23723e */ /* 0x000fca00020006ff */
[----:B------:R-:W-:-:S05]  /*388e0*/  HADD2.F32 R35, -RZ, R35.H0_H0 ;  /* 0x20000023ff237230 */ /* 0x000fca0000004100 */
[----:B------:R-:W-:-:S04]  /*388f0*/  FMUL R35, R35, UR26 ;  /* 0x0000001a23237c20 */ /* 0x000fc80008400000 */
[----:B------:R-:W-:-:S05]  /*38900*/  FFMA R35, R49, UR27, R35 ;  /* 0x0000001b31237c23 */ /* 0x000fca0008000023 */
[----:B------:R-:W-:-:S05]  /*38910*/  F2FP.SATFINITE.E4M3.F32.PACK_AB_MERGE_C R35, RZ, R35, RZ ;  /* 0x00000023ff23723e */ /* 0x000fca00048070ff */
[----:B------:R0:W-:Y:S01]  /*38920*/  @!P0 STG.E.U8 desc[UR30][R32.64+0x10], R35 ;  /* 0x0000102320008986 */ /* 0x0001e2000c10111e */
[----:B------:R-:W-:-:S13]  /*38930*/  ISETP.LT.OR P0, PT, R28, 0x22, !P3 ;  /* 0x000000221c00780c */ /* 0x000fda0005f01670 */
[----:B0-----:R-:W0:Y:S02]  /*38940*/  @!P0 LDC.64 R32, c[0x0][0x5c0] ;  /* 0x00017000ff208b82 */ /* 0x001e240000000a00 */
[--C-:B0-----:R-:W-:Y:S02]  /*38950*/  @!P0 IADD3 R40, P4, P6, R24, UR9, R32.reuse ;  /* 0x0000000918288c10 */ /* 0x101fe4000fe9e020 */
[----:B------:R-:W-:-:S06]  /*38960*/  PRMT R32, RZ, 0x7610, R32 ;  /* 0x00007610ff207816 */ /* 0x000fcc0000000020 */
[----:B------:R-:W2:Y:S01]  /*38970*/  @!P1 LDG.E.U8 R32, desc[UR30][R18.64+0x11] ;  /* 0x0000111e12209981 */ /* 0x000ea2000c1e1100 */
[----:B------:R-:W-:Y:S02]  /*38980*/  @!P0 IADD3.X R41, R29, UR8, R33, P4, P6 ;  /* 0x000000081d298c10 */ /* 0x000fe4000a7ec421 */
[C---:B------:R-:W-:Y:S02]  /*38990*/  LOP3.LUT P4, RZ, R31.reuse, 0x8, RZ, 0xc0, !PT ;  /* 0x000000081fff7812 */ /* 0x040fe4000788c0ff */
[----:B------:R-:W-:-:S04]  /*389a0*/  LOP3.LUT R31, R31, 0xfffffffd, RZ, 0xc0, !PT ;  /* 0xfffffffd1f1f7812 */ /* 0x000fc800078ec0ff */
[----:B------:R-:W-:Y:S02]  /*389b0*/  @P0 LOP3.LUT R31, R31, 0x2, RZ, 0xfc, !PT ;  /* 0x000000021f1f0812 */ /* 0x000fe400078efcff */
[----:B------:R-:W-:Y:S01]  /*389c0*/  ISETP.LT.OR P0, PT, R28, 0x29, !P3 ;  /* 0x000000291c00780c */ /* 0x000fe20005f01670 */
[----:B------:R-:W-:Y:S01]  /*389d0*/  @!P1 IMAD.X R39, R46, 0x1, R39, P5 ;  /* 0x000000012e279824 */ /* 0x000fe200028e0627 */
[----:B------:R-:W-:Y:S02]  /*389e0*/  LOP3.LUT P5, RZ, R31, 0x4, RZ, 0xc0, !PT ;  /* 0x000000041fff7812 */ /* 0x000fe400078ac0ff */
        /* <DEDUP_REMOVED lines=13> */
[----:B--2---:R-:W-:-:S04]  /*38ac0*/  LOP3.LUT R32, R32, 0xff, RZ, 0xc0, !PT ;  /* 0x000000ff20207812 */ /* 0x004fc800078ec0ff */
[----:B------:R-:W-:-:S05]  /*38ad0*/  F2FP.F16.E4M3.UNPACK_B R32, R32 ;  /* 0x00000020ff20723e */ /* 0x000fca00020006ff */
[----:B------:R-:W-:-:S05]  /*38ae0*/  HADD2.F32 R32, -RZ, R32.H0_H0 ;  /* 0x20000020ff207230 */ /* 0x000fca0000004100 */
[----:B------:R-:W-:-:S04]  /*38af0*/  FMUL R32, R32, UR26 ;  /* 0x0000001a20207c20 */ /* 0x000fc80008400000 */
[----:B---3--:R-:W-:Y:S02]  /*38b00*/  FFMA R35, R53, UR27, R32 ;  /* 0x0000001b35237c23 */ /* 0x008fe40008000020 */
[----:B------:R-:W0:Y:S01]  /*38b10*/  @!P1 LDC.64 R32, c[0x0][0x5c0] ;  /* 0x00017000ff209b82 */ /* 0x000e220000000a00 */
[----:B------:R-:W-:Y:S01]  /*38b20*/  IMAD.U32 R38, RZ, RZ, UR10 ;  /* 0x0000000aff267e24 */ /* 0x000fe2000f8e00ff */
[----:B------:R-:W2:Y:S01]  /*38b30*/  LDL.LU R53, [R1+0xa38] ;  /* 0x000a380001357983 */ /* 0x000ea20000300800 */
        /* <DEDUP_REMOVED lines=8> */
[----:B------:R-:W3:Y:S01]  /*38bc0*/  @!P4 LDG.E.U8 R32, desc[UR30][R16.64+0x19] ;  /* 0x0000191e1020c981 */ /* 0x000ee2000c1e1100 */
[----:B------:R-:W-:Y:S02]  /*38bd0*/  @!P0 IADD3.X R55, R29, UR8, R33, P5, P6 ;  /* 0x000000081d378c10 */ /* 0x000fe4000afec421 */
[----:B------:R-:W-:Y:S01]  /*38be0*/  ISETP.LT.OR P5, PT, R28, 0x19, !P2 ;  /* 0x000000191c00780c */ /* 0x000fe200057a1670 */
[----:B-1----:R-:W-:Y:S01]  /*38bf0*/  IMAD.U32 R35, RZ, RZ, UR11 ;  /* 0x0000000bff237e24 */ /* 0x002fe2000f8e00ff */
[----:B---3--:R-:W-:-:S04]  /*38c00*/  LOP3.LUT R32, R32, 0xff, RZ, 0xc0, !PT ;  /* 0x000000ff20207812 */ /* 0x008fc800078ec0ff */
[----:B------:R-:W-:-:S05]  /*38c10*/  F2FP.F16.E4M3.UNPACK_B R32, R32 ;  /* 0x00000020ff20723e */ /* 0x000fca00020006ff */
[----:B------:R-:W-:-:S05]  /*38c20*/  HADD2.F32 R32, -RZ, R32.H0_H0 ;  /* 0x20000020ff207230 */ /* 0x000fca0000004100 */
[----:B------:R-:W-:-:S04]  /*38c30*/  FMUL R32, R32, UR26 ;  /* 0x0000001a20207c20 */ /* 0x000fc80008400000 */
[----:B----4-:R-:W-:Y:S01]  /*38c40*/  FFMA R32, R52, UR27, R32 ;  /* 0x0000001b34207c23 */ /* 0x010fe20008000020 */
[----:B------:R-:W-:Y:S01]  /*38c50*/  IMAD.U32 R44, RZ, RZ, UR10 ;  /* 0x0000000aff2c7e24 */ /* 0x000fe2000f8e00ff */
[----:B------:R-:W-:Y:S01]  /*38c60*/  LOP3.LUT R31, R31, 0xfffffffe, RZ, 0xc0, !PT ;  /* 0xfffffffe1f1f7812 */ /* 0x000fe200078ec0ff */
[----:B------:R-:W3:Y:S02]  /*38c70*/  LDL.LU R52, [R1+0xa3c] ;  /* 0x000a3c0001347983 */ /* 0x000ee40000300800 */
[----:B------:R-:W-:Y:S02]  /*38c80*/  F2FP.SATFINITE.E4M3.F32.PACK_AB_MERGE_C R32, RZ, R32, RZ ;  /* 0x00000020ff20723e */ /* 0x000fe400048070ff */
[----:B------:R-:W-:Y:S01]  /*38c90*/  @P1 LOP3.LUT R31, R31, 0x1, RZ, 0xfc, !PT ;  /* 0x000000011f1f1812 */ /* 0x000fe200078efcff */
[----:B------:R-:W4:Y:S04]  /*38ca0*/  LDL.LU R57, [R1+0xa40] ;  /* 0x000a400001397983 */ /* 0x000f280000300800 */
[----:B------:R0:W-:Y:S04]  /*38cb0*/  @!P4 STG.E.U8 desc[UR30][R42.64+0x19], R32 ;  /* 0x000019202a00c986 */ /* 0x0001e8000c10111e */
[----:B------:R-:W4:Y:S01]  /*38cc0*/  LDL.LU R56, [R1+0xa44] ;  /* 0x000a440001387983 */ /* 0x000f220000300800 */
[----:B0-----:R-:W0:Y:S01]  /*38cd0*/  @!P5 LDC.64 R32, c[0x0][0x5c0] ;  /* 0x00017000ff20db82 */ /* 0x001e220000000a00 */
[----:B------:R-:W-:-:S04]  /*38ce0*/  @!P5 IADD3 R35, P4, P6, R35, UR9, R24 ;  /* 0x000000092323dc10 */ /* 0x000fc8000fe9e018 */
[----:B------:R-:W-:Y:S02]  /*38cf0*/  @!P5 IADD3.X R38, R38, UR8, R29, P4, P6 ;  /* 0x000000082626dc10 */ /* 0x000fe4000a7ec41d */
[----:B0-----:R-:W-:Y:S02]  /*38d00*/  @!P5 IADD3 R32, P4, R35, R32, RZ ;  /* 0x000000202320d210 */ /* 0x001fe40007f9e0ff */
[----:B------:R-:W-:-:S06]  /*38d10*/  PRMT R35, RZ, 0x7610, R35 ;  /* 0x00007610ff237816 */ /* 0x000fcc0000000023 */
[----:B------:R-:W2:Y:S01]  /*38d20*/  @!P5 LDG.E.U8 R35, desc[UR30][R18.64+0x18] ;  /* 0x0000181e1223d981 */ /* 0x000ea2000c1e1100 */
[----:B------:R-:W-:Y:S01]  /*38d30*/  @!P5 IMAD.X R33, R38, 0x1, R33, P4 ;  /* 0x000000012621d824 */ /* 0x000fe200020e0621 */
[----:B------:R-:W-:Y:S01]  /*38d40*/  ISETP.LT.OR P4, PT, R28, 0x1a, !P2 ;  /* 0x0000001a1c00780c */ /* 0x000fe20005781670 */
[----:B------:R-:W-:-:S12]  /*38d50*/  IMAD.U32 R42, RZ, RZ, UR11 ;  /* 0x0000000bff2a7e24 */ /* 0x000fd8000f8e00ff */
[----:B------:R-:W-:Y:S01]  /*38d60*/  @!P4 IADD3 R42, P0, P6, R42, UR9, R24 ;  /* 0x000000092a2acc10 */ /* 0x000fe2000fe1e018 */
[----:B------:R-:W0:Y:S03]  /*38d70*/  @!P4 LDC.64 R38, c[0x0][0x5c0] ;  /* 0x00017000ff26cb82 */ /* 0x000e260000000a00 */
[----:B------:R-:W-:Y:S02]  /*38d80*/  @!P4 IADD3.X R44, R44, UR8, R29, P0, P6 ;  /* 0x000000082c2ccc10 */ /* 0x000fe400087ec41d */
[----:B------:R-:W-:Y:S02]  /*38d90*/  ISETP.LT.OR P0, PT, R28, 0x32, !P3 ;  /* 0x000000321c00780c */ /* 0x000fe40005f01670 */
[----:B0-----:R-:W-:Y:S02]  /*38da0*/  @!P4 IADD3 R38, P1, R42, R38, RZ ;  /* 0x000000262a26c210 */ /* 0x001fe40007f3e0ff */
        /* <DEDUP_REMOVED lines=12> */
[----:B------:R-:W-:Y:S01]  /*38e70*/  ISETP.LT.OR P6, PT, R28, 0x39, !P3 ;  /* 0x000000391c00780c */ /* 0x000fe20005fc1670 */
[----:B------:R-:W-:Y:S01]  /*38e80*/  @!P4 IMAD.X R39, R44, 0x1, R39, P1 ;  /* 0x000000012c27c824 */ /* 0x000fe200008e0627 */
[----:B------:R-:W-:Y:S02]  /*38e90*/  ISETP.LT.OR P1, PT, R28, 0x21, !P3 ;  /* 0x000000211c00780c */ /* 0x000fe40005f21670 */
[----:B--2---:R-:W-:-:S04]  /*38ea0*/  LOP3.LUT R32, R32, 0xff, RZ, 0xc0, !PT ;  /* 0x000000ff20207812 */ /* 0x004fc800078ec0ff */
[----:B------:R-:W-:-:S05]  /*38eb0*/  F2FP.F16.E4M3.UNPACK_B R32, R32 ;  /* 0x00000020ff20723e */ /* 0x000fca00020006ff */
[----:B------:R-:W-:-:S05]  /*38ec0*/  HADD2.F32 R32, -RZ, R32.H0_H0 ;  /* 0x20000020ff207230 */ /* 0x000fca0000004100 */
[----:B------:R-:W-:-:S04]  /*38ed0*/  FMUL R32, R32, UR26 ;  /* 0x0000001a20207c20 */ /* 0x000fc80008400000 */
[----:B---3--:R-:W-:-:S05]  /*38ee0*/  FFMA R32, R52, UR27, R32 ;  /* 0x0000001b34207c23 */ /* 0x008fca0008000020 */
        /* <DEDUP_REMOVED lines=8> */
[----:B------:R-:W-:Y:S02]  /*38f70*/  LOP3.LUT P0, RZ, R31, 0x2, RZ, 0xc0, !PT ;  /* 0x000000021fff7812 */ /* 0x000fe4000780c0ff */
[----:B--2---:R-:W-:-:S04]  /*38f80*/  LOP3.LUT R32, R32, 0xff, RZ, 0xc0, !PT ;  /* 0x000000ff20207812 */ /* 0x004fc800078ec0ff */
[----:B------:R-:W-:-:S05]  /*38f90*/  F2FP.F16.E4M3.UNPACK_B R32, R32 ;  /* 0x00000020ff20723e */ /* 0x000fca00020006ff */
[----:B------:R-:W-:-:S05]  /*38fa0*/  HADD2.F32 R32, -RZ, R32.H0_H0 ;  /* 0x20000020ff207230 */ /* 0x000fca0000004100 */
[----:B------:R-:W-:-:S04]  /*38fb0*/  FMUL R32, R32, UR26 ;  /* 0x0000001a20207c20 */ /* 0x000fc80008400000 */
[----:B----4-:R-:W-:Y:S02]  /*38fc0*/  FFMA R35, R57, UR27, R32 ;  /* 0x0000001b39237c23 */ /* 0x010fe40008000020 */
[----:B------:R-:W0:Y:S01]  /*38fd0*/  @!P6 LDC.64 R32, c[0x0][0x5c0] ;  /* 0x00017000ff20eb82 */ /* 0x000e220000000a00 */
[----:B------:R-:W-:Y:S01]  /*38fe0*/  IMAD.U32 R38, RZ, RZ, UR10 ;  /* 0x0000000aff267e24 */ /* 0x000fe2000f8e00ff */
[----:B------:R-:W2:Y:S01]  /*38ff0*/  LDL.LU R57, [R1+0xa48] ;  /* 0x000a480001397983 */ /* 0x000ea20000300800 */
        /* <DEDUP_REMOVED lines=16> */
[----:B------:R-:W-:Y:S01]  /*39100*/  FFMA R32, R56, UR27, R32 ;  /* 0x0000001b38207c23 */ /* 0x000fe20008000020 */
[----:B------:R-:W-:Y:S01]  /*39110*/  IMAD.U32 R50, RZ, RZ, UR10 ;  /* 0x0000000aff327e24 */ /* 0x000fe2000f8e00ff */
[----:B------:R-:W3:Y:S03]  /*39120*/  LDL.LU R56, [R1+0xa4c] ;  /* 0x000a4c0001387983 */ /* 0x000ee60000300800 */
[----:B------:R-:W-:Y:S01]  /*39130*/  F2FP.SATFINITE.E4M3.F32.PACK_AB_MERGE_C R32, RZ, R32, RZ ;  /* 0x00000020ff20723e */ /* 0x000fe200048070ff */
        /* <DEDUP_REMOVED lines=15> */
[----:B0-----:R-:W-:-:S05]  /*39230*/  @!P0 IADD3 R38, P1, R40, R38, RZ ;  /* 0x0000002628268210 */ /* 0x001fca0007f3e0ff */
[----:B------:R-:W-:Y:S01]  /*39240*/  @!P0 IMAD.X R39, R50, 0x1, R39, P1 ;  /* 0x0000000132278824 */ /* 0x000fe200008e0627 */
[----:B------:R-:W-:Y:S02]  /*39250*/  LOP3.LUT P1, RZ, R31, 0x1, RZ, 0xc0, !PT ;  /* 0x000000011fff7812 */ /* 0x000fe4000782c0ff */
[----:B------:R-:W-:Y:S02]  /*39260*/  PRMT R31, RZ, 0x7610, R31 ;  /* 0x00007610ff1f7816 */ /* 0x000fe4000000001f */
[----:B--2---:R-:W-:-:S04]  /*39270*/  LOP3.LUT R35, R35, 0xff, RZ, 0xc0, !PT ;  /* 0x000000ff23237812 */ /* 0x004fc800078ec0ff */
[----:B------:R-:W-:-:S05]  /*39280*/  F2FP.F16.E4M3.UNPACK_B R35, R35 ;  /* 0x00000023ff23723e */ /* 0x000fca00020006ff */
[----:B------:R-:W-:-:S05]  /*39290*/  HADD2.F32 R35, -RZ, R35.H0_H0 ;  /* 0x20000023ff237230 */ /* 0x000fca0000004100 */
[----:B------:R-:W-:-:S04]  /*392a0*/  FMUL R35, R35, UR26 ;  /* 0x0000001a23237c20 */ /* 0x000fc80008400000 */
[----:B------:R-:W-:-:S05]  /*392b0*/  FFMA R35, R57, UR27, R35 ;  /* 0x0000001b39237c23 */ /* 0x000fca0008000023 */
[----:B------:R-:W-:-:S05]  /*392c0*/  F2FP.SATFINITE.E4M3.F32.PACK_AB_MERGE_C R35, RZ, R35, RZ ;  /* 0x00000023ff23723e */ /* 0x000fca00048070ff */
[----:B------:R0:W-:Y:S04]  /*392d0*/  @!P4 STG.E.U8 desc[UR30][R32.64+0x20], R35 ;  /* 0x000020232000c986 */ /* 0x0001e8000c10111e */
[----:B------:R-:W2:Y:S01]  /*392e0*/  @!P0 LDG.E.U8 R31, desc[UR30][R18.64+0x21] ;  /* 0x0000211e121f8981 */ /* 0x000ea2000c1e1100 */
[----:B------:R-:W-:-:S13]  /*392f0*/  ISETP.LT.OR P4, PT, R28, 0x42, !P3 ;  /* 0x000000421c00780c */ /* 0x000fda0005f81670 */
[----:B0-----:R-:W0:Y:S02]  /*39300*/  @!P4 LDC.64 R32, c[0x0][0x5c0] ;  /* 0x00017000ff20cb82 */ /* 0x001e240000000a00 */
[----:B0-----:R-:W-:-:S04]  /*39310*/  @!P4 IADD3 R40, P5, P6, R24, UR9, R32 ;  /* 0x000000091828cc10 */ /* 0x001fc8000febe020 */
[----:B------:R-:W-:Y:S02]  /*39320*/  @!P4 IADD3.X R41, R29, UR8, R33, P5, P6 ;  /* 0x000000081d29cc10 */ /* 0x000fe4000afec421 */
        /* <DEDUP_REMOVED lines=8> */
[----:B0-----:R-:W-:-:S06]  /*393b0*/  PRMT R31, RZ, 0x7610, R31 ;  /* 0x00007610ff1f7816 */ /* 0x001fcc000000001f */
[----:B------:R-:W2:Y:S01]  /*393c0*/  @!P6 LDG.E.U8 R31, desc[UR30][R16.64+0x28] ;  /* 0x0000281e101fe981 */ /* 0x000ea2000c1e1100 */
[----:B------:R-:W-:-:S04]  /*393d0*/  LOP3.LUT R30, R30, 0x7fffffff, RZ, 0xc0, !PT ;  /* 0x7fffffff1e1e7812 */ /* 0x000fc800078ec0ff */
[----:B------:R-:W-:Y:S02]  /*393e0*/  @P4 LOP3.LUT R30, R30, 0x80000000, RZ, 0xfc, !PT ;  /* 0x800000001e1e4812 */ /* 0x000fe400078efcff */
[----:B------:R-:W-:-:S13]  /*393f0*/  ISETP.LT.OR P4, PT, R28, 0x49, !P3 ;  /* 0x000000491c00780c */ /* 0x000fda0005f81670 */
[----:B------:R-:W0:Y:S01]  /*39400*/  @!P4 LDC.64 R32, c[0x0][0x5c0] ;  /* 0x00017000ff20cb82 */ /* 0x000e220000000a00 */
[----:B--2---:R-:W-:-:S04]  /*39410*/  LOP3.LUT R31, R31, 0xff, RZ, 0xc0, !PT ;  /* 0x000000ff1f1f7812 */ /* 0x004fc800078ec0ff */
[----:B------:R-:W-:-:S05]  /*39420*/  F2FP.F16.E4M3.UNPACK_B R31, R31 ;  /* 0x0000001fff1f723e */ /* 0x000fca00020006ff */
[----:B------:R-:W-:-:S05]  /*39430*/  HADD2.F32 R31, -RZ, R31.H0_H0 ;  /* 0x2000001fff1f7230 */ /* 0x000fca0000004100 */
[----:B------:R-:W-:-:S04]  /*39440*/  FMUL R31, R31, UR26 ;  /* 0x0000001a1f1f7c20 */ /* 0x000fc80008400000 */
[----:B----4-:R-:W-:Y:S01]  /*39450*/  FFMA R31, R61, UR27, R31 ;  /* 0x0000001b3d1f7c23 */ /* 0x010fe2000800001f */
[----:B0-----:R-:W-:Y:S01]  /*39460*/  @!P4 IADD3 R56, P0, P5, R24, UR9, R32 ;  /* 0x000000091838cc10 */ /* 0x001fe2000fd1e020 */
[----:B------:R-:W-:Y:S01]  /*39470*/  IMAD.U32 R35, RZ, RZ, UR10 ;  /* 0x0000000aff237e24 */ /* 0x000fe2000f8e00ff */
[----:B------:R-:W2:Y:S02]  /*39480*/  LDL.LU R61, [R1+0xa58] ;  /* 0x000a5800013d7983 */ /* 0x000ea40000300800 */
[----:B------:R-:W-:-:S05]  /*39490*/  F2FP.SATFINITE.E4M3.F32.PACK_AB_MERGE_C R31, RZ, R31, RZ ;  /* 0x0000001fff1f723e */ /* 0x000fca00048070ff */
[----:B------:R0:W-:Y:S02]  /*394a0*/  @!P6 STG.E.U8 desc[UR30][R48.64+0x28], R31 ;  /* 0x0000281f3000e986 */ /* 0x0001e4000c10111e */
[----:B0-----:R-:W-:-:S06]  /*394b0*/  PRMT R31, RZ, 0x7610, R31 ;  /* 0x00007610ff1f7816 */ /* 0x001fcc000000001f */
[----:B------:R-:W3:Y:S01]  /*394c0*/  @!P1 LDG.E.U8 R31, desc[UR30][R16.64+0x29] ;  /* 0x0000291e101f9981 */ /* 0x000ee2000c1e1100 */
[----:B------:R-:W-:Y:S02]  /*394d0*/  @!P4 IADD3.X R57, R29, UR8, R33, P0, P5 ;  /* 0x000000081d39cc10 */ /* 0x000fe400087ea421 */
[----:B------:R-:W-:-:S13]  /*394e0*/  ISETP.LT.OR P4, PT, R28, 0x4a, !P3 ;  /* 0x0000004a1c00780c */ /* 0x000fda0005f81670 */
[----:B------:R-:W0:Y:S02]  /*394f0*/  @!P4 LDC.64 R32, c[0x0][0x5c0] ;  /* 0x00017000ff20cb82 */ /* 0x000e240000000a00 */
[----:B0-----:R-:W-:-:S04]  /*39500*/  @!P4 IADD3 R50, P0, P5, R24, UR9, R32 ;  /* 0x000000091832cc10 */ /* 0x001fc8000fd1e020 */
[----:B------:R-:W-:Y:S02]  /*39510*/  @!P4 IADD3.X R51, R29, UR8, R33, P0, P5 ;  /* 0x000000081d33cc10 */ /* 0x000fe400087ea421 */
[----:B------:R-:W-:-:S13]  /*39520*/  ISETP.LT.OR P4, PT, R28, 0x51, !P3 ;  /* 0x000000511c00780c */ /* 0x000fda0005f81670 */
[----:B------:R-:W0:Y:S02]  /*39530*/  @!P4 LDC.64 R32, c[0x0][0x5c0] ;  /* 0x00017000ff20cb82 */ /* 0x000e240000000a00 */
[----:B0-----:R-:W-:-:S04]  /*39540*/  @!P4 IADD3 R62, P0, P5, R24, UR9, R32 ;  /* 0x00000009183ecc10 */ /* 0x001fc8000fd1e020 */
[----:B------:R-:W-:Y:S02]  /*39550*/  @!P4 IADD3.X R63, R29, UR8, R33, P0, P5 ;  /* 0x000000081d3fcc10 */ /* 0x000fe400087ea421 */
[----:B---3--:R-:W-:-:S04]  /*39560*/  LOP3.LUT R31, R31, 0xff, RZ, 0xc0, !PT ;  /* 0x000000ff1f1f7812 */ /* 0x008fc800078ec0ff */
[----:B------:R-:W-:-:S05]  /*39570*/  F2FP.F16.E4M3.UNPACK_B R31, R31 ;  /* 0x0000001fff1f723e */ /* 0x000fca00020006ff */
[----:B------:R-:W-:-:S05]  /*39580*/  HADD2.F32 R31, -RZ, R31.H0_H0 ;  /* 0x2000001fff1f7230 */ /* 0x000fca0000004100 */
[----:B------:R-:W-:-:S04]  /*39590*/  FMUL R31, R31, UR26 ;  /* 0x0000001a1f1f7c20 */ /* 0x000fc80008400000 */
[----:B------:R-:W-:Y:S02]  /*395a0*/  FFMA R31, R60, UR27, R31 ;  /* 0x0000001b3c1f7c23 */ /* 0x000fe4000800001f */
[----:B------:R-:W3:Y:S03]  /*395b0*/  LDL.LU R60, [R1+0xa5c] ;  /* 0x000a5c00013c7983 */ /* 0x000ee60000300800 */
[----:B------:R-:W-:Y:S01]  /*395c0*/  F2FP.SATFINITE.E4M3.F32.PACK_AB_MERGE_C R31, RZ, R31, RZ ;  /* 0x0000001fff1f723e */ /* 0x000fe200048070ff */
[----:B------:R-:W-:Y:S01]  /*395d0*/  IMAD.U32 R48, RZ, RZ, UR10 ;  /* 0x0000000aff307e24 */ /* 0x000fe2000f8e00ff */
[C---:B------:R-:W-:Y:S01]  /*395e0*/  ISETP.LT.OR P4, PT, R28.reuse, 0x52, !P3 ;  /* 0x000000521c00780c */ /* 0x040fe20005f81670 */
[----:B------:R-:W4:Y:S04]  /*395f0*/  LDL.LU R65, [R1+0xa60] ;  /* 0x000a600001417983 */ /* 0x000f280000300800 */
[----:B------:R0:W-:Y:S01]  /*39600*/  @!P1 STG.E.U8 desc[UR30][R46.64+0x29], R31 ;  /* 0x0000291f2e009986 */ /* 0x0001e2000c10111e */
[----:B------:R-:W-:-:S03]  /*39610*/  ISETP.LT.OR P1, PT, R28, 0x29, !P2 ;  /* 0x000000291c00780c */ /* 0x000fc60005721670 */
[----:B------:R-:W4:Y:S10]  /*39620*/  LDL.LU R64, [R1+0xa64] ;  /* 0x000a640001407983 */ /* 0x000f340000300800 */
[----:B------:R-:W1:Y:S01]  /*39630*/  @!P1 LDC.64 R32, c[0x0][0x5c0] ;  /* 0x00017000ff209b82 */ /* 0x000e620000000a00 */
[----:B0-----:R-:W-:-:S05]  /*39640*/  IMAD.U32 R31, RZ, RZ, UR11 ;  /* 0x0000000bff1f7e24 */ /* 0x001fca000f8e00ff */
[----:B------:R-:W-:-:S04]  /*39650*/  @!P1 IADD3 R31, P0, P5, R31, UR9, R24 ;  /* 0x000000091f1f9c10 */ /* 0x000fc8000fd1e018 */
[----:B------:R-:W-:Y:S02]  /*39660*/  @!P1 IADD3.X R35, R35, UR8, R29, P0, P5 ;  /* 0x0000000823239c10 */ /* 0x000fe400087ea41d */
[----:B-1----:R-:W-:Y:S02]  /*39670*/  @!P1 IADD3 R32, P0, R31, R32, RZ ;  /* 0x000000201f209210 */ /* 0x002fe40007f1e0ff */
[----:B------:R-:W-:-:S06]  /*39680*/  PRMT R31, RZ, 0x7610, R31 ;  /* 0x00007610ff1f7816 */ /* 0x000fcc000000001f */
[----:B------:R-:W2:Y:S01]  /*39690*/  @!P1 LDG.E.U8 R31, desc[UR30][R18.64+0x28] ;  /* 0x0000281e121f9981 */ /* 0x000ea2000c1e1100 */
[----:B------:R-:W-:Y:S01]  /*396a0*/  @!P1 IMAD.X R33, R35, 0x1, R33, P0 ;  /* 0x0000000123219824 */ /* 0x000fe200000e0621 */
[----:B------:R-:W-:-:S13]  /*396b0*/  ISETP.LT.OR P0, PT, R28, 0x2a, !P2 ;  /* 0x0000002a1c00780c */ /* 0x000fda0005701670 */
[----:B------:R-:W0:Y:S01]  /*396c0*/  @!P0 LDC.64 R38, c[0x0][0x5c0] ;  /* 0x00017000ff268b82 */ /* 0x000e220000000a00 */
[----:B--2---:R-:W-:-:S04]  /*396d0*/  LOP3.LUT R31, R31, 0xff, RZ, 0xc0, !PT ;  /* 0x000000ff1f1f7812 */ /* 0x004fc800078ec0ff */
[----:B------:R-:W-:-:S05]  /*396e0*/  F2FP.F16.E4M3.UNPACK_B R31, R31 ;  /* 0x0000001fff1f723e */ /* 0x000fca00020006ff */
[----:B------:R-:W-:-:S05]  /*396f0*/  HADD2.F32 R31, -RZ, R31.H0_H0 ;  /* 0x2000001fff1f7230 */ /* 0x000fca0000004100 */
[----:B------:R-:W-:-:S04]  /*39700*/  FMUL R31, R31, UR26 ;  /* 0x0000001a1f1f7c20 */ /* 0x000fc80008400000 */
[----:B------:R-:W-:-:S05]  /*39710*/  FFMA R31, R61, UR27, R31 ;  /* 0x0000001b3d1f7c23 */ /* 0x000fca000800001f */
[----:B------:R-:W-:-:S05]  /*39720*/  F2FP.SATFINITE.E4M3.F32.PACK_AB_MERGE_C R31, RZ, R31, RZ ;  /* 0x0000001fff1f723e */ /* 0x000fca00048070ff */
[----:B------:R1:W-:Y:S02]  /*39730*/  @!P1 STG.E.U8 desc[UR30][R32.64+0x28], R31 ;  /* 0x0000281f20009986 */ /* 0x0003e4000c10111e */
[----:B-1----:R-:W-:Y:S01]  /*39740*/  PRMT R31, RZ, 0x7610, R31 ;  /* 0x00007610ff1f7816 */ /* 0x002fe2000000001f */
[----:B------:R-:W1:Y:S05]  /*39750*/  @!P4 LDC.64 R32, c[0x0][0x5c0] ;  /* 0x00017000ff20cb82 */ /* 0x000e6a0000000a00 */
[----:B------:R-:W2:Y:S01]  /*39760*/  @!P0 LDG.E.U8 R31, desc[UR30][R18.64+0x29] ;  /* 0x0000291e121f8981 */ /* 0x000ea2000c1e1100 */
[----:B------:R-:W-:-:S05]  /*39770*/  IMAD.U32 R35, RZ, RZ, UR11 ;  /* 0x0000000bff237e24 */ /* 0x000fca000f8e00ff */
[----:B------:R-:W-:-:S04]  /*39780*/  @!P0 IADD3 R35, P5, P6, R35, UR9, R24 ;  /* 0x0000000923238c10 */ /* 0x000fc8000febe018 */
[----:B------:R-:W-:Y:S02]  /*39790*/  @!P0 IADD3.X R48, R48, UR8, R29, P5, P6 ;  /* 0x0000000830308c10 */ /* 0x000fe4000afec41d */
[----:B0-----:R-:W-:Y:S02]  /*397a0*/  @!P0 IADD3 R38, P1, R35, R38, RZ ;  /* 0x0000002623268210 */ /* 0x001fe40007f3e0ff */
[----:B-1----:R-:W-:-:S03]  /*397b0*/  @!P4 IADD3 R46, P5, P6, R24, UR9, R32 ;  /* 0x00000009182ecc10 */ /* 0x002fc6000febe020 */
[----:B------:R-:W-:Y:S01]  /*397c0*/  @!P0 IMAD.X R39, R48, 0x1, R39, P1 ;  /* 0x0000000130278824 */ /* 0x000fe200008e0627 */
        /* <DEDUP_REMOVED lines=11> */
[----:B------:R-:W-:-:S13]  /*39880*/  ISETP.LT.OR P6, PT, R28, 0x59, !P3 ;  /* 0x000000591c00780c */ /* 0x000fda0005fc1670 */
[----:B------:R-:W0:Y:S01]  /*39890*/  @!P6 LDC.64 R32, c[0x0][0x5c0] ;  /* 0x00017000ff20eb82 */ /* 0x000e220000000a00 */
[----:B------:R-:W-:Y:S02]  /*398a0*/  ISETP.LT.OR P5, PT, R28, 0x5a, !P3 ;  /* 0x0000005a1c00780c */ /* 0x000fe40005fa1670 */
[----:B--2---:R-:W-:-:S04]  /*398b0*/  LOP3.LUT R31, R31, 0xff, RZ, 0xc0, !PT ;  /* 0x000000ff1f1f7812 */ /* 0x004fc800078ec0ff */
[----:B------:R-:W-:-:S05]  /*398c0*/  F2FP.F16.E4M3.UNPACK_B R31, R31 ;  /* 0x0000001fff1f723e */ /* 0x000fca00020006ff */
[----:B------:R-:W-:-:S05]  /*398d0*/  HADD2.F32 R31, -RZ, R31.H0_H0 ;  /* 0x2000001fff1f7230 */ /* 0x000fca0000004100 */
[----:B------:R-:W-:-:S04]  /*398e0*/  FMUL R31, R31, UR26 ;  /* 0x0000001a1f1f7c20 */ /* 0x000fc80008400000 */
[----:B----4-:R-:W-:Y:S01]  /*398f0*/  FFMA R31, R65, UR27, R31 ;  /* 0x0000001b411f7c23 */ /* 0x010fe2000800001f */
[----:B0-----:R-:W-:Y:S02]  /*39900*/  @!P6 IADD3 R60, P0, P1, R24, UR9, R32 ;  /* 0x00000009183cec10 */ /* 0x001fe4000f91e020 */
[----:B------:R-:W-:Y:S01]  /*39910*/  LOP3.LUT R0, R0, 0xffffffdf, RZ, 0xc0, !PT ;  /* 0xffffffdf00007812 */ /* 0x000fe200078ec0ff */
[----:B------:R-:W-:Y:S01]  /*39920*/  IMAD.U32 R35, RZ, RZ, UR10 ;  /* 0x0000000aff237e24 */ /* 0x000fe2000f8e00ff */
[----:B------:R-:W-:Y:S01]  /*39930*/  F2FP.SATFINITE.E4M3.F32.PACK_AB_MERGE_C R31, RZ, R31, RZ ;  /* 0x0000001fff1f723e */ /* 0x000fe200048070ff */
[----:B------:R-:W2:Y:S04]  /*39940*/  LDL.LU R65, [R1+0xa68] ;  /* 0x000a680001417983 */ /* 0x000ea80000300800 */
[----:B------:R0:W-:Y:S01]  /*39950*/  @!P4 STG.E.U8 desc[UR30][R54.64+0x30], R31 ;  /* 0x0000301f3600c986 */ /* 0x0001e2000c10111e */
[----:B------:R-:W-:-:S02]  /*39960*/  ISETP.LT.OR P4, PT, R28, 0x32, !P3 ;  /* 0x000000321c00780c */ /* 0x000fc40005f81670 */
[----:B0-----:R-:W-:-:S11]  /*39970*/  PRMT R31, RZ, 0x7610, R31 ;  /* 0x00007610ff1f7816 */ /* 0x001fd6000000001f */
[----:B------:R-:W3:Y:S01]  /*39980*/  @!P4 LDG.E.U8 R31, desc[UR30][R16.64+0x31] ;  /* 0x0000311e101fc981 */ /* 0x000ee2000c1e1100 */
[----:B------:R-:W-:Y:S02]  /*39990*/  @!P6 IADD3.X R61, R29, UR8, R33, P0, P1 ;  /* 0x000000081d3dec10 */ /* 0x000fe400087e2421 */
[----:B------:R-:W0:Y:S02]  /*399a0*/  @!P5 LDC.64 R32, c[0x0][0x5c0] ;  /* 0x00017000ff20db82 */ /* 0x000e240000000a00 */
[----:B0-----:R-:W-:-:S04]  /*399b0*/  @!P5 IADD3 R48, P0, P1, R24, UR9, R32 ;  /* 0x000000091830dc10 */ /* 0x001fc8000f91e020 */
[----:B------:R-:W-:Y:S02]  /*399c0*/  @!P5 IADD3.X R49, R29, UR8, R33, P0, P1 ;  /* 0x000000081d31dc10 */ /* 0x000fe400087e2421 */
[----:B------:R-:W-:-:S13]  /*399d0*/  ISETP.LT.OR P5, PT, R28, 0x61, !P3 ;  /* 0x000000611c00780c */ /* 0x000fda0005fa1670 */
[----:B------:R-:W0:Y:S02]  /*399e0*/  @!P5 LDC.64 R32, c[0x0][0x5c0] ;  /* 0x00017000ff20db82 */ /* 0x000e240000000a00 */
[----:B0-----:R-:W-:-:S04]  /*399f0*/  @!P5 IADD3 R66, P0, P1, R24, UR9, R32 ;  /* 0x000000091842dc10 */ /* 0x001fc8000f91e020 */
[----:B------:R-:W-:Y:S02]  /*39a00*/  @!P5 IADD3.X R67, R29, UR8, R33, P0, P1 ;  /* 0x000000081d43dc10 */ /* 0x000fe400087e2421 */
[----:B------:R-:W-:-:S13]  /*39a10*/  ISETP.LT.OR P1, PT, R28, 0x31, !P2 ;  /* 0x000000311c00780c */ /* 0x000fda0005721670 */
[----:B------:R-:W0:Y:S01]  /*39a20*/  @!P1 LDC.64 R32, c[0x0][0x5c0] ;  /* 0x00017000ff209b82 */ /* 0x000e220000000a00 */
[----:B------:R-:W-:Y:S02]  /*39a30*/  @P5 LOP3.LUT R0, R0, 0x20, RZ, 0xfc, !PT ;  /* 0x0000002000005812 */ /* 0x000fe400078efcff */
        /* <DEDUP_REMOVED lines=8> */
[----:B------:R-:W-:Y:S01]  /*39ac0*/  LOP3.LUT R0, R0, 0xffffffef, RZ, 0xc0, !PT ;  /* 0xffffffef00007812 */ /* 0x000fe200078ec0ff */
[----:B------:R-:W4:Y:S04]  /*39ad0*/  LDL.LU R69, [R1+0xa70] ;  /* 0x000a700001457983 */ /* 0x000f280000300800 */
[----:B------:R1:W-:Y:S04]  /*39ae0*/  @!P4 STG.E.U8 desc[UR30][R42.64+0x31], R31 ;  /* 0x0000311f2a00c986 */ /* 0x0003e8000c10111e */
[----:B------:R-:W4:Y:S01]  /*39af0*/  LDL.LU R68, [R1+0xa74] ;  /* 0x000a740001447983 */ /* 0x000f220000300800 */
[----:B-1----:R-:W-:-:S05]  /*39b00*/  IMAD.U32 R31, RZ, RZ, UR11 ;  /* 0x0000000bff1f7e24 */ /* 0x002fca000f8e00ff */
[----:B------:R-:W-:-:S04]  /*39b10*/  @!P1 IADD3 R31, P0, P5, R31, UR9, R24 ;  /* 0x000000091f1f9c10 */ /* 0x000fc8000fd1e018 */
[----:B------:R-:W-:Y:S02]  /*39b20*/  @!P1 IADD3.X R35, R35, UR8, R29, P0, P5 ;  /* 0x0000000823239c10 */ /* 0x000fe400087ea41d */
[----:B0-----:R-:W-:Y:S02]  /*39b30*/  @!P1 IADD3 R32, P0, R31, R32, RZ ;  /* 0x000000201f209210 */ /* 0x001fe40007f1e0ff */
[----:B------:R-:W-:-:S06]  /*39b40*/  PRMT R31, RZ, 0x7610, R31 ;  /* 0x00007610ff1f7816 */ /* 0x000fcc000000001f */
[----:B------:R-:W2:Y:S01]  /*39b50*/  @!P1 LDG.E.U8 R31, desc[UR30][R18.64+0x30] ;  /* 0x0000301e121f9981 */ /* 0x000ea2000c1e1100 */
[----:B------:R-:W-:Y:S01]  /*39b60*/  @!P1 IMAD.X R33, R35, 0x1, R33, P0 ;  /* 0x0000000123219824 */ /* 0x000fe200000e0621 */
[C---:B------:R-:W-:Y:S02]  /*39b70*/  ISETP.LT.OR P0, PT, R28.reuse, 0x32, !P2 ;  /* 0x000000321c00780c */ /* 0x040fe40005701670 */
[----:B------:R-:W-:-:S11]  /*39b80*/  ISETP.LT.OR P4, PT, R28, 0x62, !P3 ;  /* 0x000000621c00780c */ /* 0x000fd60005f81670 */
        /* <DEDUP_REMOVED lines=15> */
[----:B------:R-:W-:Y:S02]  /*39c80*/  @P4 LOP3.LUT R0, R0, 0x10, RZ, 0xfc, !PT ;  /* 0x0000001000004812 */ /* 0x000fe400078efcff */
[----:B-1----:R-:W-:Y:S01]  /*39c90*/  @!P4 IADD3 R42, P5, P6, R24, UR9, R32 ;  /* 0x00000009182acc10 */ /* 0x002fe2000febe020 */
[----:B------:R-:W-:-:S03]  /*39ca0*/  @!P0 IMAD.X R39, R54, 0x1, R39, P1 ;  /* 0x0000000136278824 */ /* 0x000fc600008e0627 */
        /* <DEDUP_REMOVED lines=19> */
[----:B0-----:R-:W-:Y:S01]  /*39de0*/  @!P6 IADD3 R64, P0, P1, R24, UR9, R32 ;  /* 0x000000091840ec10 */ /* 0x001fe2000f91e020 */
[----:B------:R-:W-:Y:S01]  /*39df0*/  IMAD.U32 R35, RZ, RZ, UR10 ;  /* 0x0000000aff237e24 */ /* 0x000fe2000f8e00ff */
[----:B------:R-:W-:Y:S01]  /*39e00*/  LOP3.LUT R0, R0, 0xffff7fff, RZ, 0xc0, !PT ;  /* 0xffff7fff00007812 */ /* 0x000fe200078ec0ff */
[----:B------:R-:W2:Y:S01]  /*39e10*/  LDL.LU R69, [R1+0xa78] ;  /* 0x000a780001457983 */ /* 0x000ea20000300800 */
[----:B------:R-:W-:-:S05]  /*39e20*/  F2FP.SATFINITE.E4M3.F32.PACK_AB_MERGE_C R31, RZ, R31, RZ ;  /* 0x0000001fff1f723e */ /* 0x000fca00048070ff */
[----:B------:R0:W-:Y:S01]  /*39e30*/  @!P4 STG.E.U8 desc[UR30][R52.64+0x38], R31 ;  /* 0x0000381f3400c986 */ /* 0x0001e2000c10111e */
[----:B------:R-:W-:Y:S02]  /*39e40*/  ISETP.LT.OR P4, PT, R28, 0x3a, !P3 ;  /* 0x0000003a1c00780c */ /* 0x000fe40005f81670 */
[----:B0-----:R-:W-:-:S11]  /*39e50*/  PRMT R31, RZ, 0x7610, R31 ;  /* 0x00007610ff1f7816 */ /* 0x001fd6000000001f */
[----:B------:R-:W3:Y:S01]  /*39e60*/  @!P4 LDG.E.U8 R31, desc[UR30][R16.64+0x39] ;  /* 0x0000391e101fc981 */ /* 0x000ee2000c1e1100 */
[----:B------:R-:W-:Y:S02]  /*39e70*/  @!P6 IADD3.X R65, R29, UR8, R33, P0, P1 ;  /* 0x000000081d41ec10 */ /* 0x000fe400087e2421 */
[----:B------:R-:W0:Y:S01]  /*39e80*/  @!P5 LDC.64 R32, c[0x0][0x5c0] ;  /* 0x00017000ff20db82 */ /* 0x000e220000000a00 */
[----:B------:R-:W-:-:S04]  /*39e90*/  @P6 LOP3.LUT R0, R0, 0x8000, RZ, 0xfc, !PT ;  /* 0x0000800000006812 */ /* 0x000fc800078efcff */
[----:B------:R-:W-:-:S04]  /*39ea0*/  LOP3.LUT R0, R0, 0xffffbfff, RZ, 0xc0, !PT ;  /* 0xffffbfff00007812 */ /* 0x000fc800078ec0ff */
[----:B------:R-:W-:Y:S02]  /*39eb0*/  @P5 LOP3.LUT R0, R0, 0x4000, RZ, 0xfc, !PT ;  /* 0x0000400000005812 */ /* 0x000fe400078efcff */
        /* <DEDUP_REMOVED lines=8> */
[----:B------:R-:W-:-:S04]  /*39f40*/  LOP3.LUT R0, R0, 0xffffff7f, RZ, 0xc0, !PT ;  /* 0xffffff7f00007812 */ /* 0x000fc800078ec0ff */
        /* <DEDUP_REMOVED lines=9> */
[----:B------:R-:W4:Y:S04]  /*39fe0*/  LDL.LU R73, [R1+0xa80] ;  /* 0x000a800001497983 */ /* 0x000f280000300800 */
[----:B------:R1:W-:Y:S01]  /*39ff0*/  @!P4 STG.E.U8 desc[UR30][R44.64+0x39], R31 ;  /* 0x0000391f2c00c986 */ /* 0x0003e2000c10111e */
[----:B------:R-:W-:-:S03]  /*3a000*/  LOP3.LUT R0, R0, 0xffffffbf, RZ, 0xc0, !PT ;  /* 0xffffffbf00007812 */ /* 0x000fc600078ec0ff */
        /* <DEDUP_REMOVED lines=38> */
[----:B------:R-:W-:Y:S02]  /*3a270*/  @P4 LOP3.LUT R0, R0, 0x40, RZ, 0xfc, !PT ;  /* 0x0000004000004812 */ /* 0x000fe400078efcff */
[----:B------:R-:W-:Y:S02]  /*3a280*/  LOP3.LUT P4, RZ, R30, 0x80000000, RZ, 0xc0, !PT ;  /* 0x800000001eff7812 */ /* 0x000fe4000788c0ff */
[----:B------:R-:W-:-:S13]  /*3a290*/  ISETP.LT.OR P5, PT, R28, 0x79, !P3 ;  /* 0x000000791c00780c */ /* 0x000fda0005fa1670 */
[----:B------:R-:W0:Y:S01]  /*3a2a0*/  @!P5 LDC.64 R32, c[0x0][0x5c0] ;  /* 0x00017000ff20db82 */ /* 0x000e220000000a00 */
[----:B------:R-:W-:-:S04]  /*3a2b0*/  LOP3.LUT R0, R0, 0xfffdffff, RZ, 0xc0, !PT ;  /* 0xfffdffff00007812 */ /* 0x000fc800078ec0ff */
[----:B------:R-:W-:Y:S02]  /*3a2c0*/  @P5 LOP3.LUT R0, R0, 0x20000, RZ, 0xfc, !PT ;  /* 0x0002000000005812 */ /* 0x000fe400078efcff */
[----:B0-----:R-:W-:-:S04]  /*3a2d0*/  @!P5 IADD3 R68, P0, P1, R24, UR9, R32 ;  /* 0x000000091844dc10 */ /* 0x001fc8000f91e020 */
[----:B------:R-:W-:Y:S02]  /*3a2e0*/  @!P5 IADD3.X R69, R29, UR8, R33, P0, P1 ;  /* 0x000000081d45dc10 */ /* 0x000fe400087e2421 */
[----:B--2---:R-:W-:-:S04]  /*3a2f0*/  LOP3.LUT R31, R31, 0xff, RZ, 0xc0, !PT ;  /* 0x000000ff1f1f7812 */ /* 0x004fc800078ec0ff */
[----:B------:R-:W-:-:S05]  /*3a300*/  F2FP.F16.E4M3.UNPACK_B R31, R31 ;  /* 0x0000001fff1f723e */ /* 0x000fca00020006ff */
[----:B------:R-:W-:-:S05]  /*3a310*/  HADD2.F32 R31, -RZ, R31.H0_H0 ;  /* 0x2000001fff1f7230 */ /* 0x000fca0000004100 */
[----:B------:R-:W-:-:S04]  /*3a320*/  FMUL R31, R31, UR26 ;  /* 0x0000001a1f1f7c20 */ /* 0x000fc80008400000 */
[----:B----4-:R-:W-:Y:S01]  /*3a330*/  FFMA R31, R73, UR27, R31 ;  /* 0x0000001b491f7c23 */ /* 0x010fe2000800001f */
[----:B------:R-:W-:Y:S01]  /*3a340*/  ISETP.LT.OR P5, PT, R28, 0x7a, !P3 ;  /* 0x0000007a1c00780c */ /* 0x000fe20005fa1670 */
[----:B------:R-:W-:Y:S01]  /*3a350*/  IMAD.U32 R35, RZ, RZ, UR10 ;  /* 0x0000000aff237e24 */ /* 0x000fe2000f8e00ff */
[----:B------:R-:W-:Y:S01]  /*3a360*/  LOP3.LUT R0, R0, 0xfffeffff, RZ, 0xc0, !PT ;  /* 0xfffeffff00007812 */ /* 0x000fe200078ec0ff */
[----:B------:R-:W2:Y:S01]  /*3a370*/  LDL.LU R73, [R1+0xa88] ;  /* 0x000a880001497983 */ /* 0x000ea20000300800 */
[----:B------:R-:W-:-:S05]  /*3a380*/  F2FP.SATFINITE.E4M3.F32.PACK_AB_MERGE_C R31, RZ, R31, RZ ;  /* 0x0000001fff1f723e */ /* 0x000fca00048070ff */
[----:B------:R0:W-:Y:S04]  /*3a390*/  @!P6 STG.E.U8 desc[UR30][R58.64+0x40], R31 ;  /* 0x0000401f3a00e986 */ /* 0x0001e8000c10111e */
[----:B------:R-:W1:Y:S01]  /*3a3a0*/  @!P5 LDC.64 R32, c[0x0][0x5c0] ;  /* 0x00017000ff20db82 */ /* 0x000e620000000a00 */
[----:B0-----:R-:W-:-:S06]  /*3a3b0*/  PRMT R31, RZ, 0x7610, R31 ;  /* 0x00007610ff1f7816 */ /* 0x001fcc000000001f */
[----:B------:R-:W3:Y:S01]  /*3a3c0*/  @!P4 LDG.E.U8 R31, desc[UR30][R16.64+0x41] ;  /* 0x0000411e101fc981 */ /* 0x000ee2000c1e1100 */
[----:B------:R-:W-:Y:S02]  /*3a3d0*/  @P5 LOP3.LUT R0, R0, 0x10000, RZ, 0xfc, !PT ;  /* 0x0001000000005812 */ /* 0x000fe400078efcff */
[----:B-1----:R-:W-:-:S04]  /*3a3e0*/  @!P5 IADD3 R52, P0, P1, R24, UR9, R32 ;  /* 0x000000091834dc10 */ /* 0x002fc8000f91e020 */
[----:B------:R-:W-:Y:S02]  /*3a3f0*/  @!P5 IADD3.X R53, R29, UR8, R33, P0, P1 ;  /* 0x000000081d35dc10 */ /* 0x000fe400087e2421 */
[----:B------:R-:W-:-:S13]  /*3a400*/  ISETP.LT.OR P5, PT, R28, 0x81, !P3 ;  /* 0x000000811c00780c */ /* 0x000fda0005fa1670 */
[----:B------:R-:W0:Y:S02]  /*3a410*/  @!P5 LDC.64 R32, c[0x0][0x5c0] ;  /* 0x00017000ff20db82 */ /* 0x000e240000000a00 */
[----:B0-----:R-:W-:-:S04]  /*3a420*/  @!P5 IADD3 R74, P0, P1, R24, UR9, R32 ;  /* 0x00000009184adc10 */ /* 0x001fc8000f91e020 */
[----:B------:R-:W-:Y:S02]  /*3a430*/  @!P5 IADD3.X R75, R29, UR8, R33, P0, P1 ;  /* 0x000000081d4bdc10 */ /* 0x000fe400087e2421 */
[----:B------:R-:W-:-:S13]  /*3a440*/  ISETP.LT.OR P1, PT, R28, 0x41, !P2 ;  /* 0x000000411c00780c */ /* 0x000fda0005721670 */
[----:B------:R-:W0:Y:S01]  /*3a450*/  @!P1 LDC.64 R32, c[0x0][0x5c0] ;  /* 0x00017000ff209b82 */ /* 0x000e220000000a00 */
        /* <DEDUP_REMOVED lines=8> */
[----:B------:R-:W-:Y:S01]  /*3a4e0*/  ISETP.LT.OR P6, PT, R28, 0x82, !P3 ;  /* 0x000000821c00780c */ /* 0x000fe20005fc1670 */
        /* <DEDUP_REMOVED lines=23> */
[----:B------:R-:W-:Y:S01]  /*3a660*/  IMAD.U32 R35, RZ, RZ, UR11 ;  /* 0x0000000bff237e24 */ /* 0x000fe2000f8e00ff */
[----:B------:R-:W-:-:S04]  /*3a670*/  @P5 LOP3.LUT R0, R0, 0x40000, RZ, 0xfc, !PT ;  /* 0x0004000000005812 */ /* 0x000fc800078efcff */
[----:B------:R-:W-:Y:S02]  /*3a680*/  @!P0 IADD3 R35, P4, P5, R35, UR9, R24 ;  /* 0x0000000923238c10 */ /* 0x000fe4000fd9e018 */
[----:B------:R-:W-:Y:S02]  /*3a690*/  LOP3.LUT R0, R0, 0xfffffff7, RZ, 0xc0, !PT ;  /* 0xfffffff700007812 */ /* 0x000fe400078ec0ff */
        /* <DEDUP_REMOVED lines=245> */
[----:B------:R-:W-:Y:S02]  /*3b5f0*/  @!P0 IADD3 R35, P4, P5, R35, UR9, R24 ;  /* 0x0000000923238c10 */ /* 0x000fe4000fd9e018 */
[----:B------:R-:W-:Y:S02]  /*3b600*/  @P6 LOP3.LUT R0, R0, 0x2, RZ, 0xfc, !PT ;  /* 0x0000000200006812 */ /* 0x000fe400078efcff */
[----:B------:R-:W-:Y:S02]  /*3b610*/  @!P0 IADD3.X R60, R60, UR8, R29, P4, P5 ;  /* 0x000000083c3c8c10 */ /* 0x000fe4000a7ea41d */
[----:B0-----:R-:W-:Y:S02]  /*3b620*/  @!P0 IADD3 R38, P1, R35, R38, RZ ;  /* 0x0000002623268210 */ /* 0x001fe40007f3e0ff */
[----:B-1----:R-:W-:-:S03]  /*3b630*/  @!P6 IADD3 R48, P4, P5, R24, UR9, R32 ;  /* 0x000000091830ec10 */ /* 0x002fc6000fd9e020 */
[----:B------:R-:W-:Y:S01]  /*3b640*/  @!P0 IMAD.X R39, R60, 0x1, R39, P1 ;  /* 0x000000013c278824 */ /* 0x000fe200008e0627 */
[----:B------:R-:W-:Y:S02]  /*3b650*/  @!P6 IADD3.X R49, R29, UR8, R33, P4, P5 ;  /* 0x000000081d31ec10 */ /* 0x000fe4000a7ea421 */
[----:B------:R-:W-:Y:S02]  /*3b660*/  LOP3.LUT P5, RZ, R0, 0x20, RZ, 0xc0, !PT ;  /* 0x0000002000ff7812 */ /* 0x000fe400078ac0ff */
        /* <DEDUP_REMOVED lines=9> */
[----:B------:R-:W-:Y:S02]  /*3b700*/  LOP3.LUT P6, RZ, R0, 0x10, RZ, 0xc0, !PT ;  /* 0x0000001000ff7812 */ /* 0x000fe400078cc0ff */
[----:B------:R-:W-:-:S13]  /*3b710*/  ISETP.LT.OR P4, PT, R28, 0xb9, !P3 ;  /* 0x000000b91c00780c */ /* 0x000fda0005f81670 */
[----:B------:R-:W0:Y:S01]  /*3b720*/  @!P4 LDC.64 R32, c[0x0][0x5c0] ;  /* 0x00017000ff20cb82 */ /* 0x000e220000000a00 */
[----:B------:R-:W-:Y:S02]  /*3b730*/  ISETP.LT.OR P3, PT, R28, 0xba, !P3 ;  /* 0x000000ba1c00780c */ /* 0x000fe40005f61670 */
[----:B0-----:R-:W-:Y:S02]  /*3b740*/  @!P4 IADD3 R84, P0, P1, R24, UR9, R32 ;  /* 0x000000091854cc10 */ /* 0x001fe4000f91e020 */
[----:B--2---:R-:W-:-:S04]  /*3b750*/  LOP3.LUT R31, R31, 0xff, RZ, 0xc0, !PT ;  /* 0x000000ff1f1f7812 */ /* 0x004fc800078ec0ff */
[----:B------:R-:W-:-:S05]  /*3b760*/  F2FP.F16.E4M3.UNPACK_B R31, R31 ;  /* 0x0000001fff1f723e */ /* 0x000fca00020006ff */
[----:B------:R-:W-:-:S05]  /*3b770*/  HADD2.F32 R31, -RZ, R31.H0_H0 ;  /* 0x2000001fff1f7230 */ /* 0x000fca0000004100 */
[----:B------:R-:W-:-:S04]  /*3b780*/  FMUL R31, R31, UR26 ;  /* 0x0000001a1f1f7c20 */ /* 0x000fc80008400000 */
[----:B----4-:R-:W-:Y:S01]  /*3b790*/  FFMA R31, R88, UR27, R31 ;  /* 0x0000001b581f7c23 */ /* 0x010fe2000800001f */
[----:B------:R-:W-:Y:S02]  /*3b7a0*/  @!P4 IADD3.X R85, R29, UR8, R33, P0, P1 ;  /* 0x000000081d55cc10 */ /* 0x000fe400087e2421 */
[----:B------:R-:W-:Y:S01]  /*3b7b0*/  LOP3.LUT R30, R30, 0xbfffffff, RZ, 0xc0, !PT ;  /* 0xbfffffff1e1e7812 */ /* 0x000fe200078ec0ff */
[----:B------:R-:W0:Y:S01]  /*3b7c0*/  @!P3 LDC.64 R32, c[0x0][0x5c0] ;  /* 0x00017000ff20bb82 */ /* 0x000e220000000a00 */
[----:B------:R-:W-:Y:S01]  /*3b7d0*/  F2FP.SATFINITE.E4M3.F32.PACK_AB_MERGE_C R31, RZ, R31, RZ ;  /* 0x0000001fff1f723e */ /* 0x000fe200048070ff */
[----:B------:R-:W-:Y:S01]  /*3b7e0*/  IMAD.U32 R35, RZ, RZ, UR10 ;  /* 0x0000000aff237e24 */ /* 0x000fe2000f8e00ff */
[----:B------:R-:W-:Y:S01]  /*3b7f0*/  LOP3.LUT R0, R0, 0xfbffffff, RZ, 0xc0, !PT ;  /* 0xfbffffff00007812 */ /* 0x000fe200078ec0ff */
[----:B------:R-:W2:Y:S04]  /*3b800*/  LDL.LU R88, [R1+0xac8] ;  /* 0x000ac80001587983 */ /* 0x000ea80000300800 */
[----:B------:R1:W-:Y:S01]  /*3b810*/  @!P5 STG.E.U8 desc[UR30][R66.64+0x60], R31 ;  /* 0x0000601f4200d986 */ /* 0x0003e2000c10111e */
[----:B------:R-:W-:-:S02]  /*3b820*/  @P3 LOP3.LUT R30, R30, 0x40000000, RZ, 0xfc, !PT ;  /* 0x400000001e1e3812 */ /* 0x000fc400078efcff */
[----:B0-----:R-:W-:Y:S01]  /*3b830*/  @!P3 IADD3 R60, P0, P1, R24, UR9, R32 ;  /* 0x00000009183cbc10 */ /* 0x001fe2000f91e020 */
[----:B------:R-:W3:Y:S01]  /*3b840*/  LDL.LU R90, [R1+0xacc] ;  /* 0x000acc00015a7983 */ /* 0x000ee20000300800 */
[----:B-1----:R-:W-:-:S06]  /*3b850*/  PRMT R31, RZ, 0x7610, R31 ;  /* 0x00007610ff1f7816 */ /* 0x002fcc000000001f */
[----:B------:R-:W4:Y:S01]  /*3b860*/  @!P6 LDG.E.U8 R31, desc[UR30][R16.64+0x61] ;  /* 0x0000611e101fe981 */ /* 0x000f22000c1e1100 */
[----:B------:R-:W-:Y:S02]  /*3b870*/  @!P3 IADD3.X R61, R29, UR8, R33, P0, P1 ;  /* 0x000000081d3dbc10 */ /* 0x000fe400087e2421 */
[----:B------:R-:W-:-:S04]  /*3b880*/  ISETP.GE.AND P1, PT, R11, 0x101, PT ;  /* 0x000001010b00780c */ /* 0x000fc80003f26270 */
[----:B------:R-:W-:-:S13]  /*3b890*/  ISETP.LT.OR P3, PT, R28, 0x1, !P1 ;  /* 0x000000011c00780c */ /* 0x000fda0004f61670 */
[----:B------:R-:W0:Y:S01]  /*3b8a0*/  @!P3 LDC.64 R32, c[0x0][0x5c0] ;  /* 0x00017000ff20bb82 */ /* 0x000e220000000a00 */
[----:B------:R-:W-:Y:S02]  /*3b8b0*/  @P4 LOP3.LUT R0, R0, 0x4000000, RZ, 0xfc, !PT ;  /* 0x0400000000004812 */ /* 0x000fe400078efcff */
[----:B0-----:R-:W-:-:S04]  /*3b8c0*/  @!P3 IADD3 R66, P0, P4, R24, UR13, R32 ;  /* 0x0000000d1842bc10 */ /* 0x001fc8000fc1e020 */
[----:B------:R-:W-:Y:S02]  /*3b8d0*/  @!P3 IADD3.X R67, R29, UR12, R33, P0, P4 ;  /* 0x0000000c1d43bc10 */ /* 0x000fe400087e8421 */
[----:B------:R-:W-:-:S13]  /*3b8e0*/  ISETP.LT.OR P4, PT, R28, 0x61, !P2 ;  /* 0x000000611c00780c */ /* 0x000fda0005781670 */
[----:B------:R-:W0:Y:S01]  /*3b8f0*/  @!P4 LDC.64 R32, c[0x0][0x5c0] ;  /* 0x00017000ff20cb82 */ /* 0x000e220000000a00 */
[----:B----4-:R-:W-:-:S04]  /*3b900*/  LOP3.LUT R31, R31, 0xff, RZ, 0xc0, !PT ;  /* 0x000000ff1f1f7812 */ /* 0x010fc800078ec0ff */
[----:B------:R-:W-:-:S05]  /*3b910*/  F2FP.F16.E4M3.UNPACK_B R31, R31 ;  /* 0x0000001fff1f723e */ /* 0x000fca00020006ff */
[----:B------:R-:W-:-:S05]  /*3b920*/  HADD2.F32 R31, -RZ, R31.H0_H0 ;  /* 0x2000001fff1f7230 */ /* 0x000fca0000004100 */
[----:B------:R-:W-:-:S04]  /*3b930*/  FMUL R31, R31, UR26 ;  /* 0x0000001a1f1f7c20 */ /* 0x000fc80008400000 */
[----:B------:R-:W-:Y:S01]  /*3b940*/  FFMA R31, R89, UR27, R31 ;  /* 0x0000001b591f7c23 */ /* 0x000fe2000800001f */
[----:B------:R-:W-:Y:S01]  /*3b950*/  ISETP.LT.OR P3, PT, R28, 0x2, !P1 ;  /* 0x000000021c00780c */ /* 0x000fe20004f61670 */
[----:B------:R-:W4:Y:S03]  /*3b960*/  LDL.LU R89, [R1+0xad0] ;  /* 0x000ad00001597983 */ /* 0x000f260000300800 */
[----:B------:R-:W-:Y:S01]  /*3b970*/  F2FP.SATFINITE.E4M3.F32.PACK_AB_MERGE_C R31, RZ, R31, RZ ;  /* 0x0000001fff1f723e */ /* 0x000fe200048070ff */
        /* <DEDUP_REMOVED lines=23> */
[----:B------:R-:W-:Y:S02]  /*3baf0*/  IMAD.U32 R35, RZ, RZ, UR11 ;  /* 0x0000000bff237e24 */ /* 0x000fe4000f8e00ff */
[----:B------:R-:W-:-:S03]  /*3bb00*/  IMAD.U32 R88, RZ, RZ, UR10 ;  /* 0x0000000aff587e24 */ /* 0x000fc6000f8e00ff */
        /* <DEDUP_REMOVED lines=20> */
[----:B------:R-:W-:-:S04]  /*3bc50*/  LOP3.LUT R0, R0, 0xefffffff, RZ, 0xc0, !PT ;  /* 0xefffffff00007812 */ /* 0x000fc800078ec0ff */
[----:B------:R-:W-:Y:S02]  /*3bc60*/  @P5 LOP3.LUT R0, R0, 0x10000000, RZ, 0xfc, !PT ;  /* 0x1000000000005812 */ /* 0x000fe400078efcff */
[----:B0-----:R-:W-:-:S04]  /*3bc70*/  @!P5 IADD3 R90, P0, P4, R24, UR13, R32 ;  /* 0x0000000d185adc10 */ /* 0x001fc8000fc1e020 */
[----:B------:R-:W-:Y:S02]  /*3bc80*/  @!P5 IADD3.X R91, R29, UR12, R33, P0, P4 ;  /* 0x0000000c1d5bdc10 */ /* 0x000fe400087e8421 */
[----:B------:R-:W-:-:S13]  /*3bc90*/  ISETP.LT.OR P5, PT, R28, 0xa, !P1 ;  /* 0x0000000a1c00780c */ /* 0x000fda0004fa1670 */
[----:B------:R-:W0:Y:S01]  /*3bca0*/  @!P5 LDC.64 R32, c[0x0][0x5c0] ;  /* 0x00017000ff20db82 */ /* 0x000e220000000a00 */
[----:B--2---:R-:W-:-:S04]  /*3bcb0*/  LOP3.LUT R31, R31, 0xff, RZ, 0xc0, !PT ;  /* 0x000000ff1f1f7812 */ /* 0x004fc800078ec0ff */
[----:B------:R-:W-:-:S05]  /*3bcc0*/  F2FP.F16.E4M3.UNPACK_B R31, R31 ;  /* 0x0000001fff1f723e */ /* 0x000fca00020006ff */
[----:B------:R-:W-:-:S05]  /*3bcd0*/  HADD2.F32 R31, -RZ, R31.H0_H0 ;  /* 0x2000001fff1f7230 */ /* 0x000fca0000004100 */
[----:B------:R-:W-:-:S04]  /*3bce0*/  FMUL R31, R31, UR26 ;  /* 0x0000001a1f1f7c20 */ /* 0x000fc80008400000 */
[----:B----4-:R-:W-:-:S05]  /*3bcf0*/  FFMA R31, R89, UR27, R31 ;  /* 0x0000001b591f7c23 */ /* 0x010fca000800001f */
[----:B------:R-:W-:-:S05]  /*3bd00*/  F2FP.SATFINITE.E4M3.F32.PACK_AB_MERGE_C R31, RZ, R31, RZ ;  /* 0x0000001fff1f723e */ /* 0x000fca00048070ff */
[----:B------:R1:W-:Y:S02]  /*3bd10*/  @!P6 STG.E.U8 desc[UR30][R64.64+0x68], R31 ;  /* 0x0000681f4000e986 */ /* 0x0003e4000c10111e */
[----:B-1----:R-:W-:-:S06]  /*3bd20*/  PRMT R31, RZ, 0x7610, R31 ;  /* 0x00007610ff1f7816 */ /* 0x002fcc000000001f */
[----:B------:R-:W2:Y:S01]  /*3bd30*/  @!P3 LDG.E.U8 R31, desc[UR30][R16.64+0x69] ;  /* 0x0000691e101fb981 */ /* 0x000ea2000c1e1100 */
[----:B------:R-:W-:Y:S02]  /*3bd40*/  LOP3.LUT R0, R0, 0xf7ffffff, RZ, 0xc0, !PT ;  /* 0xf7ffffff00007812 */ /* 0x000fe400078ec0ff */
[----:B0-----:R-:W-:Y:S02]  /*3bd50*/  @!P5 IADD3 R88, P0, P4, R24, UR13, R32 ;  /* 0x0000000d1858dc10 */ /* 0x001fe4000fc1e020 */
[----:B------:R-:W-:Y:S02]  /*3bd60*/  @P5 LOP3.LUT R0, R0, 0x8000000, RZ, 0xfc, !PT ;  /* 0x0800000000005812 */ /* 0x000fe400078efcff */
[----:B------:R-:W-:Y:S02]  /*3bd70*/  @!P5 IADD3.X R89, R29, UR12, R33, P0, P4 ;  /* 0x0000000c1d59dc10 */ /* 0x000fe400087e8421 */
[----:B------:R-:W-:-:S13]  /*3bd80*/  ISETP.LT.OR P5, PT, R28, 0x11, !P1 ;  /* 0x000000111c00780c */ /* 0x000fda0004fa1670 */
[----:B------:R-:W0:Y:S02]  /*3bd90*/  @!P5 LDC.64 R32, c[0x0][0x5c0] ;  /* 0x00017000ff20db82 */ /* 0x000e240000000a00 */
[----:B0-----:R-:W-:-:S04]  /*3bda0*/  @!P5 IADD3 R92, P0, P4, R24, UR13, R32 ;  /* 0x0000000d185cdc10 */ /* 0x001fc8000fc1e020 */
[----:B------:R-:W-:Y:S02]  /*3bdb0*/  @!P5 IADD3.X R93, R29, UR12, R33, P0, P4 ;  /* 0x0000000c1d5ddc10 */ /* 0x000fe400087e8421 */
[----:B------:R-:W-:-:S13]  /*3bdc0*/  ISETP.LT.OR P4, PT, R28, 0x69, !P2 ;  /* 0x000000691c00780c */ /* 0x000fda0005781670 */
[----:B------:R-:W0:Y:S01]  /*3bdd0*/  @!P4 LDC.64 R32, c[0x0][0x5c0] ;  /* 0x00017000ff20cb82 */ /* 0x000e220000000a00 */
[----:B------:R-:W-:Y:S01]  /*3bde0*/  LOP3.LUT R0, R0, 0xffff7fff, RZ, 0xc0, !PT ;  /* 0xffff7fff00007812 */ /* 0x000fe200078ec0ff */
[----:B------:R-:W-:-:S03]  /*3bdf0*/  IMAD.U32 R35, RZ, RZ, UR10 ;  /* 0x0000000aff237e24 */ /* 0x000fc6000f8e00ff */
[----:B------:R-:W-:Y:S02]  /*3be00*/  @P5 LOP3.LUT R0, R0, 0x8000, RZ, 0xfc, !PT ;  /* 0x0000800000005812 */ /* 0x000fe400078efcff */
[----:B--2---:R-:W-:-:S04]  /*3be10*/  LOP3.LUT R31, R31, 0xff, RZ, 0xc0, !PT ;  /* 0x000000ff1f1f7812 */ /* 0x004fc800078ec0ff */
[----:B------:R-:W-:-:S05]  /*3be20*/  F2FP.F16.E4M3.UNPACK_B R31, R31 ;  /* 0x0000001fff1f723e */ /* 0x000fca00020006ff */
[----:B------:R-:W-:-:S05]  /*3be30*/  HADD2.F32 R31, -RZ, R31.H0_H0 ;  /* 0x2000001fff1f7230 */ /* 0x000fca0000004100 */
[----:B------:R-:W-:-:S04]  /*3be40*/  FMUL R31, R31, UR26 ;  /* 0x0000001a1f1f7c20 */ /* 0x000fc80008400000 */
[----:B------:R-:W-:Y:S02]  /*3be50*/  FFMA R31, R94, UR27, R31 ;  /* 0x0000001b5e1f7c23 */ /* 0x000fe4000800001f */
[----:B------:R-:W2:Y:S03]  /*3be60*/  LDL.LU R94, [R1+0xadc] ;  /* 0x000adc00015e7983 */ /* 0x000ea60000300800 */
[----:B------:R-:W-:Y:S01]  /*3be70*/  F2FP.SATFINITE.E4M3.F32.PACK_AB_MERGE_C R31, RZ, R31, RZ ;  /* 0x0000001fff1f723e */ /* 0x000fe200048070ff */
[----:B------:R-:W3:Y:S04]  /*3be80*/  LDL.LU R96, [R1+0xae0] ;  /* 0x000ae00001607983 */ /* 0x000ee80000300800 */
[----:B------:R1:W-:Y:S01]  /*3be90*/  @!P3 STG.E.U8 desc[UR30][R54.64+0x69], R31 ;  /* 0x0000691f3600b986 */ /* 0x0003e2000c10111e */
[----:B------:R-:W-:-:S03]  /*3bea0*/  LOP3.LUT R0, R0, 0xffffbfff, RZ, 0xc0, !PT ;  /* 0xffffbfff00007812 */ /* 0x000fc600078ec0ff */
[----:B------:R-:W4:Y:S01]  /*3beb0*/  LDL.LU R99, [R1+0xae4] ;  /* 0x000ae40001637983 */ /* 0x000f220000300800 */
[----:B-1----:R-:W-:Y:S01]  /*3bec0*/  IMAD.U32 R31, RZ, RZ, UR11 ;  /* 0x0000000bff1f7e24 */ /* 0x002fe2000f8e00ff */
[----:B------:R-:W-:Y:S01]  /*3bed0*/  ISETP.LT.OR P3, PT, R28, 0x12, !P1 ;  /* 0x000000121c00780c */ /* 0x000fe20004f61670 */
[----:B------:R-:W-:Y:S01]  /*3bee0*/  IMAD.U32 R54, RZ, RZ, UR10 ;  /* 0x0000000aff367e24 */ /* 0x000fe2000f8e00ff */
[----:B------:R-:W4:Y:S02]  /*3bef0*/  LDL.LU R98, [R1+0xae8] ;  /* 0x000ae80001627983 */ /* 0x000f240000300800 */
        /* <DEDUP_REMOVED lines=49> */
[----:B---3--:R-:W-:-:S05]  /*3c210*/  FFMA R31, R96, UR27, R31 ;  /* 0x0000001b601f7c23 */ /* 0x008fca000800001f */
        /* <DEDUP_REMOVED lines=25> */
[----:B-1----:R-:W-:-:S05]  /*3c3b0*/  IMAD.U32 R31, RZ, RZ, UR11 ;  /* 0x0000000bff1f7e24 */ /* 0x002fca000f8e00ff */
[----:B------:R-:W-:-:S04]  /*3c3c0*/  @!P4 IADD3 R31, P0, P5, R31, UR9, R24 ;  /* 0x000000091f1fcc10 */ /* 0x000fc8000fd1e018 */
[----:B------:R-:W-:Y:S02]  /*3c3d0*/  @!P4 IADD3.X R35, R35, UR8, R29, P0, P5 ;  /* 0x000000082323cc10 */ /* 0x000fe400087ea41d */
[----:B0-----:R-:W-:Y:S02]  /*3c3e0*/  @!P4 IADD3 R32, P0, R31, R32, RZ ;  /* 0x000000201f20c210 */ /* 0x001fe40007f1e0ff */
[----:B------:R-:W-:-:S06]  /*3c3f0*/  PRMT R31, RZ, 0x7610, R31 ;  /* 0x00007610ff1f7816 */ /* 0x000fcc000000001f */
[----:B------:R-:W3:Y:S01]  /*3c400*/  @!P4 LDG.E.U8 R31, desc[UR30][R18.64+0x70] ;  /* 0x0000701e121fc981 */ /* 0x000ee2000c1e1100 */
[----:B------:R-:W-:Y:S01]  /*3c410*/  @!P4 IMAD.X R33, R35, 0x1, R33, P0 ;  /* 0x000000012321c824 */ /* 0x000fe200000e0621 */
[C---:B------:R-:W-:Y:S02]  /*3c420*/  ISETP.LT.OR P0, PT, R28.reuse, 0x72, !P2 ;  /* 0x000000721c00780c */ /* 0x040fe40005701670 */
[----:B------:R-:W-:-:S11]  /*3c430*/  ISETP.LT.OR P3, PT, R28, 0x22, !P1 ;  /* 0x000000221c00780c */ /* 0x000fd60004f61670 */
[----:B------:R-:W0:Y:S01]  /*3c440*/  @!P0 LDC.64 R38, c[0x0][0x5c0] ;  /* 0x00017000ff268b82 */ /* 0x000e220000000a00 */
[----:B---3--:R-:W-:-:S04]  /*3c450*/  LOP3.LUT R31, R31, 0xff, RZ, 0xc0, !PT ;  /* 0x000000ff1f1f7812 */ /* 0x008fc800078ec0ff */
[----:B------:R-:W-:-:S05]  /*3c460*/  F2FP.F16.E4M3.UNPACK_B R31, R31 ;  /* 0x0000001fff1f723e */ /* 0x000fca00020006ff */
[----:B------:R-:W-:-:S05]  /*3c470*/  HADD2.F32 R31, -RZ, R31.H0_H0 ;  /* 0x2000001fff1f7230 */ /* 0x000fca0000004100 */
[----:B------:R-:W-:-:S04]  /*3c480*/  FMUL R31, R31, UR26 ;  /* 0x0000001a1f1f7c20 */ /* 0x000fc80008400000 */
[----:B------:R-:W-:Y:S01]  /*3c490*/  FFMA R31, R98, UR27, R31 ;  /* 0x0000001b621f7c23 */ /* 0x000fe2000800001f */
[----:B------:R-:W-:Y:S01]  /*3c4a0*/  IMAD.U32 R35, RZ, RZ, UR11 ;  /* 0x0000000bff237e24 */ /* 0x000fe2000f8e00ff */
[----:B------:R-:W-:Y:S01]  /*3c4b0*/  LOP3.LUT R0, R0, 0xffffffbf, RZ, 0xc0, !PT ;  /* 0xffffffbf00007812 */ /* 0x000fe200078ec0ff */
[----:B------:R-:W-:Y:S01]  /*3c4c0*/  IMAD.U32 R44, RZ, RZ, UR10 ;  /* 0x0000000aff2c7e24 */ /* 0x000fe2000f8e00ff */
[----:B------:R-:W3:Y:S01]  /*3c4d0*/  LDL.LU R98, [R1+0xaf0] ;  /* 0x000af00001627983 */ /* 0x000ee20000300800 */
[----:B------:R-:W-:Y:S02]  /*3c4e0*/  F2FP.SATFINITE.E4M3.F32.PACK_AB_MERGE_C R31, RZ, R31, RZ ;  /* 0x0000001fff1f723e */ /* 0x000fe400048070ff */
[----:B------:R-:W-:Y:S01]  /*3c4f0*/  @!P0 IADD3 R35, P5, P6, R35, UR9, R24 ;  /* 0x0000000923238c10 */ /* 0x000fe2000febe018 */
[----:B------:R-:W4:Y:S04]  /*3c500*/  LDL.LU R102, [R1+0xaf4] ;  /* 0x000af40001667983 */ /* 0x000f280000300800 */
[----:B------:R1:W-:Y:S01]  /*3c510*/  @!P4 STG.E.U8 desc[UR30][R32.64+0x70], R31 ;  /* 0x0000701f2000c986 */ /* 0x0003e2000c10111e */
[----:B------:R-:W-:-:S02]  /*3c520*/  @!P0 IADD3.X R44, R44, UR8, R29, P5, P6 ;  /* 0x000000082c2c8c10 */ /* 0x000fc4000afec41d */
[----:B------:R-:W-:Y:S01]  /*3c530*/  @P3 LOP3.LUT R0, R0, 0x40, RZ, 0xfc, !PT ;  /* 0x0000004000003812 */ /* 0x000fe200078efcff */
[----:B------:R-:W4:Y:S01]  /*3c540*/  LDL.LU R103, [R1+0xaf8] ;  /* 0x000af80001677983 */ /* 0x000f220000300800 */
[----:B-1----:R-:W-:Y:S01]  /*3c550*/  PRMT R31, RZ, 0x7610, R31 ;  /* 0x00007610ff1f7816 */ /* 0x002fe2000000001f */
[----:B------:R-:W1:Y:S05]  /*3c560*/  @!P3 LDC.64 R32, c[0x0][0x5c0] ;  /* 0x00017000ff20bb82 */ /* 0x000e6a0000000a00 */
[----:B------:R-:W2:Y:S01]  /*3c570*/  @!P0 LDG.E.U8 R31, desc[UR30][R18.64+0x71] ;  /* 0x0000711e121f8981 */ /* 0x000ea2000c1e1100 */
[----:B0-----:R-:W-:-:S05]  /*3c580*/  @!P0 IADD3 R38, P4, R35, R38, RZ ;  /* 0x0000002623268210 */ /* 0x001fca0007f9e0ff */
[----:B------:R-:W-:Y:S01]  /*3c590*/  @!P0 IMAD.X R39, R44, 0x1, R39, P4 ;  /* 0x000000012c278824 */ /* 0x000fe200020e0627 */
[----:B-1----:R-:W-:-:S04]  /*3c5a0*/  @!P3 IADD3 R70, P5, P6, R24, UR13, R32 ;  /* 0x0000000d1846bc10 */ /* 0x002fc8000febe020 */
        /* <DEDUP_REMOVED lines=48> */
[----:B------:R-:W-:Y:S01]  /*3c8b0*/  F2FP.SATFINITE.E4M3.F32.PACK_AB_MERGE_C R31, RZ, R31, RZ ;  /* 0x0000001fff1f723e */ /* 0x000fe200048070ff */
[----:B------:R-:W-:Y:S01]  /*3c8c0*/  IMAD.U32 R44, RZ, RZ, UR10 ;  /* 0x0000000aff2c7e24 */ /* 0x000fe2000f8e00ff */
[----:B------:R-:W-:Y:S01]  /*3c8d0*/  LOP3.LUT R0, R0, 0xfffeffff, RZ, 0xc0, !PT ;  /* 0xfffeffff00007812 */ /* 0x000fe200078ec0ff */
[----:B------:R-:W3:Y:S04]  /*3c8e0*/  LDL.LU R104, [R1+0xb00] ;  /* 0x000b000001687983 */ /* 0x000ee80000300800 */
[----:B------:R1:W-:Y:S04]  /*3c8f0*/  @!P3 STG.E.U8 desc[UR30][R52.64+0x79], R31 ;  /* 0x0000791f3400b986 */ /* 0x0003e8000c10111e */
[----:B------:R-:W4:Y:S01]  /*3c900*/  LDL.LU R107, [R1+0xb04] ;  /* 0x000b0400016b7983 */ /* 0x000f220000300800 */
[----:B-1----:R-:W-:Y:S01]  /*3c910*/  IMAD.U32 R31, RZ, RZ, UR11 ;  /* 0x0000000bff1f7e24 */ /* 0x002fe2000f8e00ff */
[----:B------:R-:W-:-:S02]  /*3c920*/  ISETP.LT.OR P3, PT, R28, 0x32, !P1 ;  /* 0x000000321c00780c */ /* 0x000fc40004f61670 */
        /* <DEDUP_REMOVED lines=173> */
[----:B------:R-:W-:Y:S02]  /*3d400*/  IMAD.U32 R35, RZ, RZ, UR11 ;  /* 0x0000000bff237e24 */ /* 0x000fe4000f8e00ff */
[----:B------:R-:W-:Y:S01]  /*3d410*/  IMAD.U32 R40, RZ, RZ, UR10 ;  /* 0x0000000aff287e24 */ /* 0x000fe2000f8e00ff */
[----:B------:R-:W-:Y:S01]  /*3d420*/  LOP3.LUT R0, R0, 0xfff7ffff, RZ, 0xc0, !PT ;  /* 0xfff7ffff00007812 */ /* 0x000fe200078ec0ff */
        /* <DEDUP_REMOVED lines=474> */
[----:B------:R-:W3:Y:S04]  /*3f1d0*/  LDL.LU R136, [R1+0xb80] ;  /* 0x000b800001887983 */ /* 0x000ee80000300800 */
[----:B------:R1:W-:Y:S01]  /*3f1e0*/  @!P3 STG.E.U8 desc[UR30][R60.64+0xb9], R31 ;  /* 0x0000b91f3c00b986 */ /* 0x0003e2000c10111e */
[----:B------:R-:W-:-:S03]  /*3f1f0*/  LOP3.LUT R0, R0, 0xfdffffff, RZ, 0xc0, !PT ;  /* 0xfdffffff00007812 */ /* 0x000fc600078ec0ff */
[----:B------:R-:W4:Y:S01]  /*3f200*/  LDL.LU R140, [R1+0xb84] ;  /* 0x000b8400018c7983 */ /* 0x000f220000300800 */
[----:B-1----:R-:W-:Y:S01]  /*3f210*/  IMAD.U32 R31, RZ, RZ, UR11 ;  /* 0x0000000bff1f7e24 */ /* 0x002fe2000f8e00ff */
[----:B------:R-:W-:Y:S02]  /*3f220*/  LOP3.LUT P3, RZ, R30, 0x20000000, RZ, 0xc0, !PT ;  /* 0x200000001eff7812 */ /* 0x000fe4000786c0ff */
[----:B------:R-:W4:Y:S02]  /*3f230*/  LDL.LU R141, [R1+0xb88] ;  /* 0x000b8800018d7983 */ /* 0x000f240000300800 */
[----:B------:R-:W-:-:S04]  /*3f240*/  @!P4 IADD3 R31, P0, P5, R31, UR9, R24 ;  /* 0x000000091f1fcc10 */ /* 0x000fc8000fd1e018 */
[----:B------:R-:W-:Y:S02]  /*3f250*/  @!P4 IADD3.X R35, R35, UR8, R29, P0, P5 ;  /* 0x000000082323cc10 */ /* 0x000fe400087ea41d */
[----:B0-----:R-:W-:Y:S02]  /*3f260*/  @!P4 IADD3 R32, P0, R31, R32, RZ ;  /* 0x000000201f20c210 */ /* 0x001fe40007f1e0ff */
[----:B------:R-:W-:-:S06]  /*3f270*/  PRMT R31, RZ, 0x7610, R31 ;  /* 0x00007610ff1f7816 */ /* 0x000fcc000000001f */
[----:B------:R-:W2:Y:S01]  /*3f280*/  @!P4 LDG.E.U8 R31, desc[UR30][R18.64+0xb8] ;  /* 0x0000b81e121fc981 */ /* 0x000ea2000c1e1100 */
[----:B------:R-:W-:Y:S01]  /*3f290*/  @!P4 IMAD.X R33, R35, 0x1, R33, P0 ;  /* 0x000000012321c824 */ /* 0x000fe200000e0621 */
[----:B------:R-:W-:Y:S02]  /*3f2a0*/  ISETP.LT.OR P0, PT, R28, 0xba, !P2 ;  /* 0x000000ba1c00780c */ /* 0x000fe40005701670 */
[----:B------:R-:W-:Y:S02]  /*3f2b0*/  LOP3.LUT R30, R30, 0xffffffbf, RZ, 0xc0, !PT ;  /* 0xffffffbf1e1e7812 */ /* 0x000fe400078ec0ff */
[----:B--2---:R-:W-:-:S09]  /*3f2c0*/  LOP3.LUT R31, R31, 0xff, RZ, 0xc0, !PT ;  /* 0x000000ff1f1f7812 */ /* 0x004fd200078ec0ff */
[----:B------:R-:W0:Y:S01]  /*3f2d0*/  @!P0 LDC.64 R38, c[0x0][0x5c0] ;  /* 0x00017000ff268b82 */ /* 0x000e220000000a00 */
[----:B------:R-:W-:-:S05]  /*3f2e0*/  F2FP.F16.E4M3.UNPACK_B R31, R31 ;  /* 0x0000001fff1f723e */ /* 0x000fca00020006ff */
[----:B------:R-:W-:-:S05]  /*3f2f0*/  HADD2.F32 R31, -RZ, R31.H0_H0 ;  /* 0x2000001fff1f7230 */ /* 0x000fca0000004100 */
[----:B------:R-:W-:-:S04]  /*3f300*/  FMUL R31, R31, UR26 ;  /* 0x0000001a1f1f7c20 */ /* 0x000fc80008400000 */
[----:B------:R-:W-:-:S05]  /*3f310*/  FFMA R31, R135, UR27, R31 ;  /* 0x0000001b871f7c23 */ /* 0x000fca000800001f */
[----:B------:R-:W-:-:S05]  /*3f320*/  F2FP.SATFINITE.E4M3.F32.PACK_AB_MERGE_C R31, RZ, R31, RZ ;  /* 0x0000001fff1f723e */ /* 0x000fca00048070ff */
[----:B------:R1:W-:Y:S02]  /*3f330*/  @!P4 STG.E.U8 desc[UR30][R32.64+0xb8], R31 ;  /* 0x0000b81f2000c986 */ /* 0x0003e4000c10111e */
[----:B-1----:R-:W-:-:S06]  /*3f340*/  PRMT R31, RZ, 0x7610, R31 ;  /* 0x00007610ff1f7816 */ /* 0x002fcc000000001f */
[----:B------:R-:W2:Y:S01]  /*3f350*/  @!P0 LDG.E.U8 R31, desc[UR30][R18.64+0xb9] ;  /* 0x0000b91e121f8981 */ /* 0x000ea2000c1e1100 */
[----:B------:R-:W-:Y:S02]  /*3f360*/  @P2 LOP3.LUT R30, R30, 0x40, RZ, 0xfc, !PT ;  /* 0x000000401e1e2812 */ /* 0x000fe400078efcff */
[----:B------:R-:W-:-:S13]  /*3f370*/  ISETP.LT.OR P2, PT, R28, 0xb2, !P1 ;  /* 0x000000b21c00780c */ /* 0x000fda0004f41670 */
[----:B------:R-:W1:Y:S01]  /*3f380*/  @!P2 LDC.64 R32, c[0x0][0x5c0] ;  /* 0x00017000ff20ab82 */ /* 0x000e620000000a00 */
[----:B------:R-:W-:-:S05]  /*3f390*/  IMAD.U32 R35, RZ, RZ, UR11 ;  /* 0x0000000bff237e24 */ /* 0x000fca000f8e00ff */
[----:B------:R-:W-:-:S04]  /*3f3a0*/  @!P0 IADD3 R35, P5, P6, R35, UR9, R24 ;  /* 0x0000000923238c10 */ /* 0x000fc8000febe018 */
[----:B------:R-:W-:Y:S02]  /*3f3b0*/  @!P0 IADD3.X R40, R40, UR8, R29, P5, P6 ;  /* 0x0000000828288c10 */ /* 0x000fe4000afec41d */
[----:B0-----:R-:W-:-:S05]  /*3f3c0*/  @!P0 IADD3 R38, P4, R35, R38, RZ ;  /* 0x0000002623268210 */ /* 0x001fca0007f9e0ff */
[----:B------:R-:W-:Y:S01]  /*3f3d0*/  @!P0 IMAD.X R39, R40, 0x1, R39, P4 ;  /* 0x0000000128278824 */ /* 0x000fe200020e0627 */
[----:B-1----:R-:W-:-:S04]  /*3f3e0*/  @!P2 IADD3 R60, P5, P6, R24, UR13, R32 ;  /* 0x0000000d183cac10 */ /* 0x002fc8000febe020 */
[----:B------:R-:W-:Y:S02]  /*3f3f0*/  @!P2 IADD3.X R61, R29, UR12, R33, P5, P6 ;  /* 0x0000000c1d3dac10 */ /* 0x000fe4000afec421 */
        /* <DEDUP_REMOVED lines=10> */
[----:B------:R-:W-:-:S04]  /*3f4a0*/  @P2 LOP3.LUT R0, R0, 0x2000000, RZ, 0xfc, !PT ;  /* 0x0200000000002812 */ /* 0x000fc800078efcff */
[----:B------:R-:W-:Y:S02]  /*3f4b0*/  LOP3.LUT P2, RZ, R0, 0x10, RZ, 0xc0, !PT ;  /* 0x0000001000ff7812 */ /* 0x000fe4000784c0ff */
        /* <DEDUP_REMOVED lines=11> */
[----:B0-----:R-:W-:-:S04]  /*3f570*/  @!P5 IADD3 R134, P0, P4, R24, UR13, R32 ;  /* 0x0000000d1886dc10 */ /* 0x001fc8000fc1e020 */
[----:B------:R-:W-:Y:S02]  /*3f580*/  @!P5 IADD3.X R135, R29, UR12, R33, P0, P4 ;  /* 0x0000000c1d87dc10 */ /* 0x000fe400087e8421 */
[----:B------:R-:W-:Y:S02]  /*3f590*/  ISETP.LT.OR P5, PT, R28, 0xba, !P1 ;  /* 0x000000ba1c00780c */ /* 0x000fe40004fa1670 */
[----:B------:R-:W-:-:S11]  /*3f5a0*/  LOP3.LUT R30, R30, 0xfffdffff, RZ, 0xc0, !PT ;  /* 0xfffdffff1e1e7812 */ /* 0x000fd600078ec0ff */
[----:B------:R-:W0:Y:S01]  /*3f5b0*/  @!P5 LDC.64 R32, c[0x0][0x5c0] ;  /* 0x00017000ff20db82 */ /* 0x000e220000000a00 */
[----:B------:R-:W-:Y:S02]  /*3f5c0*/  @P1 LOP3.LUT R30, R30, 0x20000, RZ, 0xfc, !PT ;  /* 0x000200001e1e1812 */ /* 0x000fe400078efcff */
[----:B------:R-:W-:Y:S02]  /*3f5d0*/  ISETP.LT.OR P1, PT, R28, 0xc1, !P3 ;  /* 0x000000c11c00780c */ /* 0x000fe40005f21670 */
[----:B0-----:R-:W-:-:S04]  /*3f5e0*/  @!P5 IADD3 R136, P0, P4, R24, UR13, R32 ;  /* 0x0000000d1888dc10 */ /* 0x001fc8000fc1e020 */
[----:B------:R-:W-:-:S07]  /*3f5f0*/  @!P5 IADD3.X R137, R29, UR12, R33, P0, P4 ;  /* 0x0000000c1d89dc10 */ /* 0x000fce00087e8421 */
[----:B------:R-:W0:Y:S02]  /*3f600*/  @!P1 LDC.64 R32, c[0x0][0x5c0] ;  /* 0x00017000ff209b82 */ /* 0x000e240000000a00 */
[----:B0-----:R-:W-:-:S04]  /*3f610*/  @!P1 IADD3 R138, P0, P4, R24, UR11, R32 ;  /* 0x0000000b188a9c10 */ /* 0x001fc8000fc1e020 */
[----:B------:R-:W-:Y:S02]  /*3f620*/  @!P1 IADD3.X R139, R29, UR10, R33, P0, P4 ;  /* 0x0000000a1d8b9c10 */ /* 0x000fe400087e8421 */
[----:B------:R-:W-:-:S04]  /*3f630*/  ISETP.GE.AND P0, PT, R11, 0x109, PT ;  /* 0x000001090b00780c */ /* 0x000fc80003f06270 */
[----:B------:R-:W-:-:S13]  /*3f640*/  ISETP.LT.OR P5, PT, R28, 0x1, !P0 ;  /* 0x000000011c00780c */ /* 0x000fda00047a1670 */
[----:B------:R-:W0:Y:S01]  /*3f650*/  @!P5 LDC.64 R32, c[0x0][0x5c0] ;  /* 0x00017000ff20db82 */ /* 0x000e220000000a00 */
[----:B------:R-:W-:Y:S01]  /*3f660*/  IMAD.U32 R35, RZ, RZ, UR10 ;  /* 0x0000000aff237e24 */ /* 0x000fe2000f8e00ff */
        /* <DEDUP_REMOVED lines=10> */
[----:B------:R1:W-:Y:S01]  /*3f710*/  @!P2 STG.E.U8 desc[UR30][R42.64+0x1], R31 ;  /* 0x0000011f2a00a986 */ /* 0x0003e2000c10111e */
[----:B------:R-:W-:-:S02]  /*3f720*/  @P1 LOP3.LUT R0, R0, 0x20, RZ, 0xfc, !PT ;  /* 0x0000002000001812 */ /* 0x000fc400078efcff */
[----:B------:R-:W-:Y:S01]  /*3f730*/  LOP3.LUT R30, R30, 0xefffffff, RZ, 0xc0, !PT ;  /* 0xefffffff1e1e7812 */ /* 0x000fe200078ec0ff */
        /* <DEDUP_REMOVED lines=11> */
[----:B------:R-:W-:Y:S02]  /*3f7f0*/  @P1 LOP3.LUT R30, R30, 0x10000000, RZ, 0xfc, !PT ;  /* 0x100000001e1e1812 */ /* 0x000fe400078efcff */
        /* <DEDUP_REMOVED lines=10> */
[----:B------:R-:W-:-:S13]  /*3f8a0*/  ISETP.LT.OR P1, PT, R28, 0xc2, !P3 ;  /* 0x000000c21c00780c */ /* 0x000fda0005f21670 */
[----:B------:R-:W1:Y:S01]  /*3f8b0*/  @!P1 LDC.64 R32, c[0x0][0x5c0] ;  /* 0x00017000ff209b82 */ /* 0x000e620000000a00 */
[----:B------:R-:W-:-:S05]  /*3f8c0*/  IMAD.U32 R35, RZ, RZ, UR11 ;  /* 0x0000000bff237e24 */ /* 0x000fca000f8e00ff */
[----:B------:R-:W-:Y:S02]  /*3f8d0*/  @!P4 IADD3 R35, P2, P6, R35, UR13, R24 ;  /* 0x0000000d2323cc10 */ /* 0x000fe4000fe5e018 */
[----:B------:R-:W-:Y:S02]  /*3f8e0*/  LOP3.LUT R0, R0, 0xffffffef, RZ, 0xc0, !PT ;  /* 0xffffffef00007812 */ /* 0x000fe400078ec0ff */
[----:B------:R-:W-:Y:S02]  /*3f8f0*/  @!P4 IADD3.X R40, R40, UR12, R29, P2, P6 ;  /* 0x0000000c2828cc10 */ /* 0x000fe400097ec41d */
[----:B0-----:R-:W-:Y:S02]  /*3f900*/  @!P4 IADD3 R38, P2, R35, R38, RZ ;  /* 0x000000262326c210 */ /* 0x001fe40007f5e0ff */
[----:B------:R-:W-:-:S03]  /*3f910*/  @P1 LOP3.LUT R0, R0, 0x10, RZ, 0xfc, !PT ;  /* 0x0000001000001812 */ /* 0x000fc600078efcff */
        /* <DEDUP_REMOVED lines=29> */
[----:B------:R-:W-:-:S13]  /*3faf0*/  ISETP.LT.OR P6, PT, R28, 0xca, !P3 ;  /* 0x000000ca1c00780c */ /* 0x000fda0005fc1670 */
[----:B------:R-:W0:Y:S01]  /*3fb00*/  @!P6 LDC.64 R32, c[0x0][0x5c0] ;  /* 0x00017000ff20eb82 */ /* 0x000e220000000a00 */
[----:B------:R-:W-:Y:S02]  /*3fb10*/  ISETP.LT.OR P1, PT, R28, 0xd1, !P3 ;  /* 0x000000d11c00780c */ /* 0x000fe40005f21670 */
[----:B0-----:R-:W-:-:S04]  /*3fb20*/  @!P6 IADD3 R142, P4, P5, R24, UR11, R32 ;  /* 0x0000000b188eec10 */ /* 0x001fc8000fd9e020 */
[----:B------:R-:W-:-:S07]  /*3fb30*/  @!P6 IADD3.X R143, R29, UR10, R33, P4, P5 ;  /* 0x0000000a1d8fec10 */ /* 0x000fce000a7ea421 */
        /* <DEDUP_REMOVED lines=184> */
[----:B------:R-:W-:Y:S02]  /*406c0*/  F2FP.SATFINITE.E4M3.F32.PACK_AB_MERGE_C R31, RZ, R31, RZ ;  /* 0x0000001fff1f723e */ /* 0x000fe400048070ff */
[----:B------:R-:W-:Y:S01]  /*406d0*/  LOP3.LUT R9, R9, 0xfffffff7, RZ, 0xc0, !PT ;  /* 0xfffffff709097812 */ /* 0x000fe200078ec0ff */
[----:B------:R-:W-:Y:S01]  /*406e0*/  IMAD.U32 R40, RZ, RZ, UR10 ;  /* 0x0000000aff287e24 */ /* 0x000fe2000f8e00ff */
[----:B------:R-:W-:Y:S01]  /*406f0*/  LOP3.LUT R30, R30, 0xfdffffff, RZ, 0xc0, !PT ;  /* 0xfdffffff1e1e7812 */ /* 0x000fe200078ec0ff */
[----:B------:R1:W-:Y:S01]  /*40700*/  @!P2 STG.E.U8 desc[UR30][R54.64+0x19], R31 ;  /* 0x0000191f3600a986 */ /* 0x0003e2000c10111e */
[----:B------:R-:W-:-:S03]  /*40710*/  LOP3.LUT R5, R5, 0xbfffffff, RZ, 0xc0, !PT ;  /* 0xbfffffff05057812 */ /* 0x000fc600078ec0ff */
[----:B------:R-:W3:Y:S01]  /*40720*/  LDL.LU R156, [R1+0xbc0] ;  /* 0x000bc000019c7983 */ /* 0x000ee20000300800 */
[----:B------:R-:W-:Y:S01]  /*40730*/  @P1 LOP3.LUT R9, R9, 0x8, RZ, 0xfc, !PT ;  /* 0x0000000809091812 */ /* 0x000fe200078efcff */
[----:B-1----:R-:W-:Y:S02]  /*40740*/  IMAD.U32 R31, RZ, RZ, UR11 ;  /* 0x0000000bff1f7e24 */ /* 0x002fe4000f8e00ff */
[----:B------:R-:W4:Y:S03]  /*40750*/  LDL.LU R158, [R1+0xbc4] ;  /* 0x000bc400019e7983 */ /* 0x000f260000300800 */
[----:B------:R-:W-:Y:S01]  /*40760*/  @!P5 IADD3 R31, P4, P6, R31, UR13, R24 ;  /* 0x0000000d1f1fdc10 */ /* 0x000fe2000fe9e018 */
[----:B------:R-:W4:Y:S03]  /*40770*/  LDL.LU R159, [R1+0xbc8] ;  /* 0x000bc800019f7983 */ /* 0x000f260000300800 */
[----:B------:R-:W-:-:S02]  /*40780*/  @!P5 IADD3.X R35, R35, UR12, R29, P4, P6 ;  /* 0x0000000c2323dc10 */ /* 0x000fc4000a7ec41d */
[----:B0-----:R-:W-:Y:S02]  /*40790*/  @!P5 IADD3 R32, P4, R31, R32, RZ ;  /* 0x000000201f20d210 */ /* 0x001fe40007f9e0ff */
[----:B------:R-:W-:-:S06]  /*407a0*/  PRMT R31, RZ, 0x7610, R31 ;  /* 0x00007610ff1f7816 */ /* 0x000fcc000000001f */
[----:B------:R-:W2:Y:S01]  /*407b0*/  @!P5 LDG.E.U8 R31, desc[UR30][R22.64+0x18] ;  /* 0x0000181e161fd981 */ /* 0x000ea2000c1e1100 */
[----:B------:R-:W-:Y:S01]  /*407c0*/  @!P5 IMAD.X R33, R35, 0x1, R33, P4 ;  /* 0x000000012321d824 */ /* 0x000fe200020e0621 */
[----:B------:R-:W-:Y:S02]  /*407d0*/  ISETP.LT.OR P4, PT, R28, 0x1a, !P0 ;  /* 0x0000001a1c00780c */ /* 0x000fe40004781670 */
[----:B------:R-:W-:-:S11]  /*407e0*/  LOP3.LUT P1, RZ, R0, 0x80, RZ, 0xc0, !PT ;  /* 0x0000008000ff7812 */ /* 0x000fd6000782c0ff */
        /* <DEDUP_REMOVED lines=209> */
[----:B---3--:R-:W-:Y:S01]  /*41500*/  FFMA R31, R164, UR27, R31 ;  /* 0x0000001ba41f7c23 */ /* 0x008fe2000800001f */
[----:B0-----:R-:W-:Y:S01]  /*41510*/  @!P6 IADD3 R162, P4, P5, R24, UR11, R32 ;  /* 0x0000000b18a2ec10 */ /* 0x001fe2000fd9e020 */
[----:B------:R-:W-:Y:S01]  /*41520*/  IMAD.U32 R35, RZ, RZ, UR10 ;  /* 0x0000000aff237e24 */ /* 0x000fe2000f8e00ff */
[----:B------:R-:W-:Y:S01]  /*41530*/  LOP3.LUT R9, R9, 0xfffdffff, RZ, 0xc0, !PT ;  /* 0xfffdffff09097812 */ /* 0x000fe200078ec0ff */
[----:B------:R-:W2:Y:S01]  /*41540*/  LDL.LU R164, [R1+0xbe8] ;  /* 0x000be80001a47983 */ /* 0x000ea20000300800 */
[----:B------:R-:W-:Y:S02]  /*41550*/  F2FP.SATFINITE.E4M3.F32.PACK_AB_MERGE_C R31, RZ, R31, RZ ;  /* 0x0000001fff1f723e */ /* 0x000fe400048070ff */
[----:B------:R-:W-:Y:S01]  /*41560*/  @!P6 IADD3.X R163, R29, UR10, R33, P4, P5 ;  /* 0x0000000a1da3ec10 */ /* 0x000fe2000a7ea421 */
[----:B------:R-:W3:Y:S04]  /*41570*/  LDL.LU R169, [R1+0xbec] ;  /* 0x000bec0001a97983 */ /* 0x000ee80000300800 */
[----:B------:R0:W-:Y:S01]  /*41580*/  @!P1 STG.E.U8 desc[UR30][R68.64+0x30], R31 ;  /* 0x0000301f44009986 */ /* 0x0001e2000c10111e */
[----:B------:R-:W-:-:S02]  /*41590*/  ISETP.LT.OR P6, PT, R28, 0x11a, !P3 ;  /* 0x0000011a1c00780c */ /* 0x000fc40005fc1670 */
[----:B------:R-:W-:Y:S01]  /*415a0*/  LOP3.LUT R30, R30, 0xffbfffff, RZ, 0xc0, !PT ;  /* 0xffbfffff1e1e7812 */ /* 0x000fe200078ec0ff */
[----:B------:R-:W-:Y:S01]  /*415b0*/  IMAD.U32 R40, RZ, RZ, UR10 ;  /* 0x0000000aff287e24 */ /* 0x000fe2000f8e00ff */
[----:B------:R-:W3:Y:S01]  /*415c0*/  LDL.LU R168, [R1+0xbf0] ;  /* 0x000bf00001a87983 */ /* 0x000ee20000300800 */
[----:B0-----:R-:W-:-:S03]  /*415d0*/  PRMT R31, RZ, 0x7610, R31 ;  /* 0x00007610ff1f7816 */ /* 0x001fc6000000001f */
[----:B------:R-:W3:Y:S05]  /*415e0*/  LDL.LU R175, [R1+0xbf4] ;  /* 0x000bf40001af7983 */ /* 0x000eea0000300800 */
[----:B------:R-:W0:Y:S01]  /*415f0*/  @!P6 LDC.64 R32, c[0x0][0x5c0] ;  /* 0x00017000ff20eb82 */ /* 0x000e220000000a00 */
[----:B------:R-:W-:Y:S02]  /*41600*/  ISETP.LT.OR P1, PT, R28, 0x121, !P3 ;  /* 0x000001211c00780c */ /* 0x000fe40005f21670 */
[----:B------:R-:W-:Y:S01]  /*41610*/  @P6 LOP3.LUT R9, R9, 0x20000, RZ, 0xfc, !PT ;  /* 0x0002000009096812 */ /* 0x000fe200078efcff */
[----:B------:R-:W4:Y:S04]  /*41620*/  @!P2 LDG.E.U8 R31, desc[UR30][R20.64+0x31] ;  /* 0x0000311e141fa981 */ /* 0x000f28000c1e1100 */
[----:B------:R-:W3:Y:S01]  /*41630*/  LDL.LU R174, [R1+0xbf8] ;  /* 0x000bf80001ae7983 */ /* 0x000ee20000300800 */
[----:B0-----:R-:W-:-:S04]  /*41640*/  @!P6 IADD3 R100, P4, P5, R24, UR11, R32 ;  /* 0x0000000b1864ec10 */ /* 0x001fc8000fd9e020 */
[----:B------:R-:W-:Y:S02]  /*41650*/  @!P6 IADD3.X R101, R29, UR10, R33, P4, P5 ;  /* 0x0000000a1d65ec10 */ /* 0x000fe4000a7ea421 */
[----:B------:R-:W0:Y:S02]  /*41660*/  @!P1 LDC.64 R32, c[0x0][0x5c0] ;  /* 0x00017000ff209b82 */ /* 0x000e240000000a00 */
        /* <DEDUP_REMOVED lines=8> */
[----:B------:R-:W-:-:S05]  /*416f0*/  FFMA R31, R165, UR27, R31 ;  /* 0x0000001ba51f7c23 */ /* 0x000fca000800001f */
[----:B------:R-:W-:-:S05]  /*41700*/  F2FP.SATFINITE.E4M3.F32.PACK_AB_MERGE_C R31, RZ, R31, RZ ;  /* 0x0000001fff1f723e */ /* 0x000fca00048070ff */
[----:B------:R1:W-:Y:S02]  /*41710*/  @!P2 STG.E.U8 desc[UR30][R52.64+0x31], R31 ;  /* 0x0000311f3400a986 */ /* 0x0003e4000c10111e */
[----:B-1----:R-:W-:-:S05]  /*41720*/  IMAD.U32 R31, RZ, RZ, UR11 ;  /* 0x0000000bff1f7e24 */ /* 0x002fca000f8e00ff */
[----:B------:R-:W-:-:S04]  /*41730*/  @!P5 IADD3 R31, P4, P6, R31, UR13, R24 ;  /* 0x0000000d1f1fdc10 */ /* 0x000fc8000fe9e018 */
[----:B------:R-:W-:Y:S02]  /*41740*/  @!P5 IADD3.X R35, R35, UR12, R29, P4, P6 ;  /* 0x0000000c2323dc10 */ /* 0x000fe4000a7ec41d */
[----:B0-----:R-:W-:Y:S02]  /*41750*/  @!P5 IADD3 R32, P4, R31, R32, RZ ;  /* 0x000000201f20d210 */ /* 0x001fe40007f9e0ff */
[----:B------:R-:W-:-:S06]  /*41760*/  PRMT R31, RZ, 0x7610, R31 ;  /* 0x00007610ff1f7816 */ /* 0x000fcc000000001f */
[----:B------:R-:W4:Y:S01]  /*41770*/  @!P5 LDG.E.U8 R31, desc[UR30][R22.64+0x30] ;  /* 0x0000301e161fd981 */ /* 0x000f22000c1e1100 */
[----:B------:R-:W-:Y:S01]  /*41780*/  @!P5 IMAD.X R33, R35, 0x1, R33, P4 ;  /* 0x000000012321d824 */ /* 0x000fe200020e0621 */
[----:B------:R-:W-:Y:S02]  /*41790*/  ISETP.LT.OR P4, PT, R28, 0x32, !P0 ;  /* 0x000000321c00780c */ /* 0x000fe40004781670 */
[----:B------:R-:W-:Y:S02]  /*417a0*/  LOP3.LUT R9, R9, 0xfffbffff, RZ, 0xc0, !PT ;  /* 0xfffbffff09097812 */ /* 0x000fe400078ec0ff */
[----:B----4-:R-:W-:-:S09]  /*417b0*/  LOP3.LUT R31, R31, 0xff, RZ, 0xc0, !PT ;  /* 0x000000ff1f1f7812 */ /* 0x010fd200078ec0ff */
[----:B------:R-:W0:Y:S01]  /*417c0*/  @!P4 LDC.64 R38, c[0x0][0x5c0] ;  /* 0x00017000ff26cb82 */ /* 0x000e220000000a00 */
[----:B------:R-:W-:-:S05]  /*417d0*/  F2FP.F16.E4M3.UNPACK_B R31, R31 ;  /* 0x0000001fff1f723e */ /* 0x000fca00020006ff */
[----:B------:R-:W-:-:S05]  /*417e0*/  HADD2.F32 R31, -RZ, R31.H0_H0 ;  /* 0x2000001fff1f7230 */ /* 0x000fca0000004100 */
[----:B------:R-:W-:-:S04]  /*417f0*/  FMUL R31, R31, UR26 ;  /* 0x0000001a1f1f7c20 */ /* 0x000fc80008400000 */
[----:B--2---:R-:W-:-:S05]  /*41800*/  FFMA R31, R164, UR27, R31 ;  /* 0x0000001ba41f7c23 */ /* 0x004fca000800001f */
[----:B------:R-:W-:-:S05]  /*41810*/  F2FP.SATFINITE.E4M3.F32.PACK_AB_MERGE_C R31, RZ, R31, RZ ;  /* 0x0000001fff1f723e */ /* 0x000fca00048070ff */
[----:B------:R1:W-:Y:S02]  /*41820*/  @!P5 STG.E.U8 desc[UR30][R32.64+0x30], R31 ;  /* 0x0000301f2000d986 */ /* 0x0003e4000c10111e */
[----:B-1----:R-:W-:-:S06]  /*41830*/  PRMT R31, RZ, 0x7610, R31 ;  /* 0x00007610ff1f7816 */ /* 0x002fcc000000001f */
[----:B------:R-:W2:Y:S01]  /*41840*/  @!P4 LDG.E.U8 R31, desc[UR30][R22.64+0x31] ;  /* 0x0000311e161fc981 */ /* 0x000ea2000c1e1100 */
[----:B------:R-:W-:Y:S02]  /*41850*/  @P1 LOP3.LUT R9, R9, 0x40000, RZ, 0xfc, !PT ;  /* 0x0004000009091812 */ /* 0x000fe400078efcff */
[----:B------:R-:W-:-:S13]  /*41860*/  LOP3.LUT P1, RZ, R4, 0x4, RZ, 0xc0, !PT ;  /* 0x0000000404ff7812 */ /* 0x000fda000782c0ff */
        /* <DEDUP_REMOVED lines=66> */
[----:B------:R-:W-:Y:S02]  /*41c90*/  ISETP.LT.OR P4, PT, R28, 0x3a, !P0 ;  /* 0x0000003a1c00780c */ /* 0x000fe40004781670 */
[----:B------:R-:W-:Y:S02]  /*41ca0*/  LOP3.LUT R9, R9, 0xfffff7ff, RZ, 0xc0, !PT ;  /* 0xfffff7ff09097812 */ /* 0x000fe400078ec0ff */
[----:B---3--:R-:W-:-:S09]  /*41cb0*/  LOP3.LUT R31, R31, 0xff, RZ, 0xc0, !PT ;  /* 0x000000ff1f1f7812 */ /* 0x008fd200078ec0ff */
[----:B------:R-:W0:Y:S01]  /*41cc0*/  @!P4 LDC.64 R38, c[0x0][0x5c0] ;  /* 0x00017000ff26cb82 */ /* 0x000e220000000a00 */
[----:B------:R-:W-:-:S05]  /*41cd0*/  F2FP.F16.E4M3.UNPACK_B R31, R31 ;  /* 0x0000001fff1f723e */ /* 0x000fca00020006ff */
[----:B------:R-:W-:-:S05]  /*41ce0*/  HADD2.F32 R31, -RZ, R31.H0_H0 ;  /* 0x2000001fff1f7230 */ /* 0x000fca0000004100 */
[----:B------:R-:W-:-:S04]  /*41cf0*/  FMUL R31, R31, UR26 ;  /* 0x0000001a1f1f7c20 */ /* 0x000fc80008400000 */
[----:B------:R-:W-:Y:S01]  /*41d00*/  FFMA R31, R174, UR27, R31 ;  /* 0x0000001bae1f7c23 */ /* 0x000fe2000800001f */
[----:B------:R-:W-:Y:S02]  /*41d10*/  @P1 LOP3.LUT R9, R9, 0x800, RZ, 0xfc, !PT ;  /* 0x0000080009091812 */ /* 0x000fe400078efcff */
[----:B------:R-:W-:Y:S01]  /*41d20*/  LOP3.LUT R30, R30, 0xffdfffff, RZ, 0xc0, !PT ;  /* 0xffdfffff1e1e7812 */ /* 0x000fe200078ec0ff */
[----:B------:R-:W-:Y:S01]  /*41d30*/  IMAD.U32 R35, RZ, RZ, UR11 ;  /* 0x0000000bff237e24 */ /* 0x000fe2000f8e00ff */
[----:B------:R-:W-:Y:S01]  /*41d40*/  F2FP.SATFINITE.E4M3.F32.PACK_AB_MERGE_C R31, RZ, R31, RZ ;  /* 0x0000001fff1f723e */ /* 0x000fe200048070ff */
[----:B------:R-:W-:Y:S01]  /*41d50*/  IMAD.U32 R40, RZ, RZ, UR10 ;  /* 0x0000000aff287e24 */ /* 0x000fe2000f8e00ff */
[----:B------:R-:W3:Y:S04]  /*41d60*/  LDL.LU R174, [R1+0xc00] ;  /* 0x000c000001ae7983 */ /* 0x000ee80000300800 */
[----:B------:R1:W-:Y:S01]  /*41d70*/  @!P5 STG.E.U8 desc[UR30][R32.64+0x38], R31 ;  /* 0x0000381f2000d986 */ /* 0x0003e2000c10111e */
[----:B------:R-:W-:-:S02]  /*41d80*/  LOP3.LUT P1, RZ, R0, 0x40000, RZ, 0xc0, !PT ;  /* 0x0004000000ff7812 */ /* 0x000fc4000782c0ff */
[----:B------:R-:W-:Y:S01]  /*41d90*/  @!P4 IADD3 R35, P2, P6, R35, UR13, R24 ;  /* 0x0000000d2323cc10 */ /* 0x000fe2000fe5e018 */
[----:B------:R-:W4:Y:S01]  /*41da0*/  LDL.LU R181, [R1+0xc04] ;  /* 0x000c040001b57983 */ /* 0x000f220000300800 */
[----:B-1----:R-:W-:-:S03]  /*41db0*/  PRMT R31, RZ, 0x7610, R31 ;  /* 0x00007610ff1f7816 */ /* 0x002fc6000000001f */
[----:B------:R-:W4:Y:S04]  /*41dc0*/  LDL.LU R180, [R1+0xc08] ;  /* 0x000c080001b47983 */ /* 0x000f280000300800 */
[----:B------:R-:W2:Y:S02]  /*41dd0*/  @!P4 LDG.E.U8 R31, desc[UR30][R22.64+0x39] ;  /* 0x0000391e161fc981 */ /* 0x000ea4000c1e1100 */
[----:B------:R-:W-:Y:S02]  /*41de0*/  @P1 LOP3.LUT R30, R30, 0x200000, RZ, 0xfc, !PT ;  /* 0x002000001e1e1812 */ /* 0x000fe400078efcff */
[----:B------:R-:W-:-:S13]  /*41df0*/  ISETP.LT.OR P1, PT, R28, 0x132, !P3 ;  /* 0x000001321c00780c */ /* 0x000fda0005f21670 */
[----:B------:R-:W1:Y:S01]  /*41e00*/  @!P1 LDC.64 R32, c[0x0][0x5c0] ;  /* 0x00017000ff209b82 */ /* 0x000e620000000a00 */
[----:B------:R-:W-:Y:S02]  /*41e10*/  @!P4 IADD3.X R40, R40, UR12, R29, P2, P6 ;  /* 0x0000000c2828cc10 */ /* 0x000fe400097ec41d */
[----:B------:R-:W-:Y:S02]  /*41e20*/  LOP3.LUT R9, R9, 0xfffffdff, RZ, 0xc0, !PT ;  /* 0xfffffdff09097812 */ /* 0x000fe400078ec0ff */
        /* <DEDUP_REMOVED lines=322> */
[----:B------:R-:W-:Y:S01]  /*43250*/  LOP3.LUT R5, R5, 0xffdfffff, RZ, 0xc0, !PT ;  /* 0xffdfffff05057812 */ /* 0x000fe200078ec0ff */
[----:B------:R-:W-:Y:S01]  /*43260*/  IMAD.U32 R35, RZ, RZ, UR11 ;  /* 0x0000000bff237e24 */ /* 0x000fe2000f8e00ff */
[----:B------:R-:W3:Y:S02]  /*43270*/  LDL.LU R198, [R1+0xc40] ;  /* 0x000c400001c67983 */ /* 0x000ee40000300800 */
[----:B------:R-:W-:-:S05]  /*43280*/  F2FP.SATFINITE.E4M3.F32.PACK_AB_MERGE_C R31, RZ, R31, RZ ;  /* 0x0000001fff1f723e */ /* 0x000fca00048070ff */
[----:B------:R1:W-:Y:S02]  /*43290*/  @!P5 STG.E.U8 desc[UR30][R32.64+0x58], R31 ;  /* 0x0000581f2000d986 */ /* 0x0003e4000c10111e */
[----:B-1----:R-:W-:Y:S01]  /*432a0*/  PRMT R31, RZ, 0x7610, R31 ;  /* 0x00007610ff1f7816 */ /* 0x002fe2000000001f */
[----:B------:R-:W1:Y:S05]  /*432b0*/  @!P2 LDC.64 R32, c[0x0][0x5c0] ;  /* 0x00017000ff20ab82 */ /* 0x000e6a0000000a00 */
[----:B------:R-:W4:Y:S01]  /*432c0*/  @!P4 LDG.E.U8 R31, desc[UR30][R22.64+0x59] ;  /* 0x0000591e161fc981 */ /* 0x000f22000c1e1100 */
[----:B------:R-:W-:Y:S01]  /*432d0*/  @P1 LOP3.LUT R5, R5, 0x200000, RZ, 0xfc, !PT ;  /* 0x0020000005051812 */ /* 0x000fe200078efcff */
[----:B------:R-:W-:Y:S01]  /*432e0*/  IMAD.U32 R40, RZ, RZ, UR10 ;  /* 0x0000000aff287e24 */ /* 0x000fe2000f8e00ff */
[----:B------:R-:W-:-:S04]  /*432f0*/  @!P4 IADD3 R35, P1, P6, R35, UR13, R24 ;  /* 0x0000000d2323cc10 */ /* 0x000fc8000fe3e018 */
[----:B------:R-:W-:Y:S02]  /*43300*/  @!P4 IADD3.X R40, R40, UR12, R29, P1, P6 ;  /* 0x0000000c2828cc10 */ /* 0x000fe40008fec41d */
[----:B0-----:R-:W-:Y:S02]  /*43310*/  @!P4 IADD3 R38, P1, R35, R38, RZ ;  /* 0x000000262326c210 */ /* 0x001fe40007f3e0ff */
[----:B-1----:R-:W-:-:S03]  /*43320*/  @!P2 IADD3 R112, P5, P6, R24, UR11, R32 ;  /* 0x0000000b1870ac10 */ /* 0x002fc6000febe020 */
[----:B------:R-:W-:Y:S01]  /*43330*/  @!P4 IMAD.X R39, R40, 0x1, R39, P1 ;  /* 0x000000012827c824 */ /* 0x000fe200008e0627 */
[----:B------:R-:W-:Y:S02]  /*43340*/  @!P2 IADD3.X R113, R29, UR10, R33, P5, P6 ;  /* 0x0000000a1d71ac10 */ /* 0x000fe4000afec421 */
[----:B------:R-:W-:Y:S02]  /*43350*/  LOP3.LUT P6, RZ, R0, 0x400, RZ, 0xc0, !PT ;  /* 0x0000040000ff7812 */ /* 0x000fe400078cc0ff */
[----:B----4-:R-:W-:-:S04]  /*43360*/  LOP3.LUT R31, R31, 0xff, RZ, 0xc0, !PT ;  /* 0x000000ff1f1f7812 */ /* 0x010fc800078ec0ff */
[----:B------:R-:W-:-:S05]  /*43370*/  F2FP.F16.E4M3.UNPACK_B R31, R31 ;  /* 0x0000001fff1f723e */ /* 0x000fca00020006ff */
[----:B------:R-:W-:-:S05]  /*43380*/  HADD2.F32 R31, -RZ, R31.H0_H0 ;  /* 0x2000001fff1f7230 */ /* 0x000fca0000004100 */
[----:B------:R-:W-:-:S04]  /*43390*/  FMUL R31, R31, UR26 ;  /* 0x0000001a1f1f7c20 */ /* 0x000fc80008400000 */
[----:B--2---:R-:W-:Y:S01]  /*433a0*/  FFMA R31, R199, UR27, R31 ;  /* 0x0000001bc71f7c23 */ /* 0x004fe2000800001f */
[----:B------:R-:W-:Y:S01]  /*433b0*/  LOP3.LUT P1, RZ, R0, 0x200, RZ, 0xc0, !PT ;  /* 0x0000020000ff7812 */ /* 0x000fe2000782c0ff */
[----:B------:R-:W2:Y:S03]  /*433c0*/  LDL.LU R199, [R1+0xc44] ;  /* 0x000c440001c77983 */ /* 0x000ea60000300800 */
[----:B------:R-:W-:-:S05]  /*433d0*/  F2FP.SATFINITE.E4M3.F32.PACK_AB_MERGE_C R31, RZ, R31, RZ ;  /* 0x0000001fff1f723e */ /* 0x000fca00048070ff */
[----:B------:R0:W-:Y:S02]  /*433e0*/  @!P4 STG.E.U8 desc[UR30][R38.64+0x59], R31 ;  /* 0x0000591f2600c986 */ /* 0x0001e4000c10111e */
[----:B0-----:R-:W-:-:S06]  /*433f0*/  PRMT R31, RZ, 0x7610, R31 ;  /* 0x00007610ff1f7816 */ /* 0x001fcc000000001f */
[----:B------:R-:W4:Y:S01]  /*43400*/  @!P6 LDG.E.U8 R31, desc[UR30][R20.64+0x60] ;  /* 0x0000601e141fe981 */ /* 0x000f22000c1e1100 */
[----:B------:R-:W-:-:S04]  /*43410*/  LOP3.LUT R5, R5, 0xfffdffff, RZ, 0xc0, !PT ;  /* 0xfffdffff05057812 */ /* 0x000fc800078ec0ff */
[----:B------:R-:W-:Y:S02]  /*43420*/  @P2 LOP3.LUT R5, R5, 0x20000, RZ, 0xfc, !PT ;  /* 0x0002000005052812 */ /* 0x000fe400078efcff */
[----:B------:R-:W-:-:S13]  /*43430*/  ISETP.LT.OR P2, PT, R28, 0x179, !P3 ;  /* 0x000001791c00780c */ /* 0x000fda0005f41670 */
[----:B------:R-:W0:Y:S02]  /*43440*/  @!P2 LDC.64 R32, c[0x0][0x5c0] ;  /* 0x00017000ff20ab82 */ /* 0x000e240000000a00 */
[----:B0-----:R-:W-:-:S04]  /*43450*/  @!P2 IADD3 R204, P4, P5, R24, UR11, R32 ;  /* 0x0000000b18ccac10 */ /* 0x001fc8000fd9e020 */
[----:B------:R-:W-:Y:S02]  /*43460*/  @!P2 IADD3.X R205, R29, UR10, R33, P4, P5 ;  /* 0x0000000a1dcdac10 */ /* 0x000fe4000a7ea421 */
[----:B----4-:R-:W-:-:S04]  /*43470*/  LOP3.LUT R31, R31, 0xff, RZ, 0xc0, !PT ;  /* 0x000000ff1f1f7812 */ /* 0x010fc800078ec0ff */
[----:B------:R-:W-:-:S05]  /*43480*/  F2FP.F16.E4M3.UNPACK_B R31, R31 ;  /* 0x0000001fff1f723e */ /* 0x000fca00020006ff */
[----:B------:R-:W-:-:S05]  /*43490*/  HADD2.F32 R31, -RZ, R31.H0_H0 ;  /* 0x2000001fff1f7230 */ /* 0x000fca0000004100 */
[----:B------:R-:W-:-:S04]  /*434a0*/  FMUL R31, R31, UR26 ;  /* 0x0000001a1f1f7c20 */ /* 0x000fc80008400000 */
[----:B---3--:R-:W-:Y:S01]  /*434b0*/  FFMA R31, R198, UR27, R31 ;  /* 0x0000001bc61f7c23 */ /* 0x008fe2000800001f */
[----:B------:R-:W-:Y:S01]  /*434c0*/  ISETP.LT.OR P5, PT, R28, 0x17a, !P3 ;  /* 0x0000017a1c00780c */ /* 0x000fe20005fa1670 */
[----:B------:R-:W-:Y:S01]  /*434d0*/  IMAD.U32 R35, RZ, RZ, UR10 ;  /* 0x0000000aff237e24 */ /* 0x000fe2000f8e00ff */
[----:B------:R-:W-:Y:S01]  /*434e0*/  LOP3.LUT R5, R5, 0xfffeffff, RZ, 0xc0, !PT ;  /* 0xfffeffff05057812 */ /* 0x000fe200078ec0ff */
[----:B------:R-:W3:Y:S01]  /*434f0*/  LDL.LU R198, [R1+0xc48] ;  /* 0x000c480001c67983 */ /* 0x000ee20000300800 */
[----:B------:R-:W-:-:S05]  /*43500*/  F2FP.SATFINITE.E4M3.F32.PACK_AB_MERGE_C R31, RZ, R31, RZ ;  /* 0x0000001fff1f723e */ /* 0x000fca00048070ff */
[----:B------:R0:W-:Y:S04]  /*43510*/  @!P6 STG.E.U8 desc[UR30][R78.64+0x60], R31 ;  /* 0x0000601f4e00e986 */ /* 0x0001e8000c10111e */
[----:B------:R-:W1:Y:S01]  /*43520*/  @!P5 LDC.64 R32, c[0x0][0x5c0] ;  /* 0x00017000ff20db82 */ /* 0x000e620000000a00 */
[----:B0-----:R-:W-:-:S06]  /*43530*/  PRMT R31, RZ, 0x7610, R31 ;  /* 0x00007610ff1f7816 */ /* 0x001fcc000000001f */
[----:B------:R-:W4:Y:S01]  /*43540*/  @!P1 LDG.E.U8 R31, desc[UR30][R20.64+0x61] ;  /* 0x0000611e141f9981 */ /* 0x000f22000c1e1100 */
[----:B------:R-:W-:Y:S02]  /*43550*/  @P2 LOP3.LUT R5, R5, 0x10000, RZ, 0xfc, !PT ;  /* 0x0001000005052812 */ /* 0x000fe400078efcff */
[----:B------:R-:W-:Y:S02]  /*43560*/  ISETP.GE.AND P2, PT, R11, 0x81, PT ;  /* 0x000000810b00780c */ /* 0x000fe40003f46270 */
[----:B------:R-:W-:Y:S02]  /*43570*/  LOP3.LUT R5, R5, 0xffff7fff, RZ, 0xc0, !PT ;  /* 0xffff7fff05057812 */ /* 0x000fe400078ec0ff */
[----:B-1----:R-:W-:Y:S02]  /*43580*/  @!P5 IADD3 R202, P3, P4, R24, UR11, R32 ;  /* 0x0000000b18cadc10 */ /* 0x002fe4000fc7e020 */
[----:B------:R-:W-:Y:S02]  /*43590*/  @P5 LOP3.LUT R5, R5, 0x8000, RZ, 0xfc, !PT ;  /* 0x0000800005055812 */ /* 0x000fe400078efcff */
[----:B------:R-:W-:-:S02]  /*435a0*/  @!P5 IADD3.X R203, R29, UR10, R33, P3, P4 ;  /* 0x0000000a1dcbdc10 */ /* 0x000fc40009fe8421 */
        /* <DEDUP_REMOVED lines=23> */
[C---:B------:R-:W-:Y:S02]  /*43720*/  ISETP.LT.OR P3, PT, R28.reuse, 0x62, !P0 ;  /* 0x000000621c00780c */ /* 0x040fe40004761670 */
[----:B------:R-:W-:-:S11]  /*43730*/  ISETP.LT.OR P1, PT, R28, 0xc2, !P2 ;  /* 0x000000c21c00780c */ /* 0x000fd60005721670 */
[----:B------:R-:W0:Y:S01]  /*43740*/  @!P3 LDC.64 R38, c[0x0][0x5c0] ;  /* 0x00017000ff26bb82 */ /* 0x000e220000000a00 */
[----:B----4-:R-:W-:-:S04]  /*43750*/  LOP3.LUT R31, R31, 0xff, RZ, 0xc0, !PT ;  /* 0x000000ff1f1f7812 */ /* 0x010fc800078ec0ff */
[----:B------:R-:W-:-:S05]  /*43760*/  F2FP.F16.E4M3.UNPACK_B R31, R31 ;  /* 0x0000001fff1f723e */ /* 0x000fca00020006ff */
[----:B------:R-:W-:-:S05]  /*43770*/  HADD2.F32 R31, -RZ, R31.H0_H0 ;  /* 0x2000001fff1f7230 */ /* 0x000fca0000004100 */
[----:B------:R-:W-:-:S04]  /*43780*/  FMUL R31, R31, UR26 ;  /* 0x0000001a1f1f7c20 */ /* 0x000fc80008400000 */
[----:B---3--:R-:W-:Y:S01]  /*43790*/  FFMA R31, R198, UR27, R31 ;  /* 0x0000001bc61f7c23 */ /* 0x008fe2000800001f */
[----:B------:R-:W-:Y:S01]  /*437a0*/  IMAD.U32 R35, RZ, RZ, UR11 ;  /* 0x0000000bff237e24 */ /* 0x000fe2000f8e00ff */
[----:B------:R-:W3:Y:S03]  /*437b0*/  LDL.LU R198, [R1+0xc50] ;  /* 0x000c500001c67983 */ /* 0x000ee60000300800 */
[----:B------:R-:W-:Y:S01]  /*437c0*/  F2FP.SATFINITE.E4M3.F32.PACK_AB_MERGE_C R31, RZ, R31, RZ ;  /* 0x0000001fff1f723e */ /* 0x000fe200048070ff */
[----:B------:R-:W-:Y:S01]  /*437d0*/  IMAD.U32 R40, RZ, RZ, UR10 ;  /* 0x0000000aff287e24 */ /* 0x000fe2000f8e00ff */
[----:B------:R-:W-:Y:S01]  /*437e0*/  @!P3 IADD3 R35, P5, P6, R35, UR13, R24 ;  /* 0x0000000d2323bc10 */ /* 0x000fe2000febe018 */
[----:B------:R-:W4:Y:S04]  /*437f0*/  LDL.LU R210, [R1+0xc54] ;  /* 0x000c540001d27983 */ /* 0x000f280000300800 */
[----:B------:R1:W-:Y:S02]  /*43800*/  @!P4 STG.E.U8 desc[UR30][R32.64+0x60], R31 ;  /* 0x0000601f2000c986 */ /* 0x0003e4000c10111e */
[----:B-1----:R-:W-:Y:S01]  /*43810*/  PRMT R31, RZ, 0x7610, R31 ;  /* 0x00007610ff1f7816 */ /* 0x002fe2000000001f */
[----:B------:R-:W1:Y:S05]  /*43820*/  @!P1 LDC.64 R32, c[0x0][0x5c0] ;  /* 0x00017000ff209b82 */ /* 0x000e6a0000000a00 */
[----:B------:R-:W2:Y:S01]  /*43830*/  @!P3 LDG.E.U8 R31, desc[UR30][R22.64+0x61] ;  /* 0x0000611e161fb981 */ /* 0x000ea2000c1e1100 */
[----:B------:R-:W-:-:S02]  /*43840*/  @!P3 IADD3.X R40, R40, UR12, R29, P5, P6 ;  /* 0x0000000c2828bc10 */ /* 0x000fc4000afec41d */
        /* <DEDUP_REMOVED lines=14> */
[----:B------:R-:W-:-:S04]  /*43930*/  LOP3.LUT R5, R5, 0xfffff7ff, RZ, 0xc0, !PT ;  /* 0xfffff7ff05057812 */ /* 0x000fc800078ec0ff */
[----:B------:R-:W-:Y:S02]  /*43940*/  @P1 LOP3.LUT R5, R5, 0x800, RZ, 0xfc, !PT ;  /* 0x0000080005051812 */ /* 0x000fe400078efcff */
[----:B------:R-:W-:Y:S02]  /*43950*/  LOP3.LUT P1, RZ, R4, 0x80, RZ, 0xc0, !PT ;  /* 0x0000008004ff7812 */ /* 0x000fe4000782c0ff */
[----:B------:R-:W-:-:S13]  /*43960*/  ISETP.LT.OR P5, PT, R28, 0xc9, !P2 ;  /* 0x000000c91c00780c */ /* 0x000fda00057a1670 */
[----:B------:R-:W0:Y:S01]  /*43970*/  @!P5 LDC.64 R32, c[0x0][0x5c0] ;  /* 0x00017000ff20db82 */ /* 0x000e220000000a00 */
[----:B------:R-:W-:-:S04]  /*43980*/  LOP3.LUT R5, R5, 0xfffffbff, RZ, 0xc0, !PT ;  /* 0xfffffbff05057812 */ /* 0x000fc800078ec0ff */
[----:B------:R-:W-:Y:S02]  /*43990*/  @P5 LOP3.LUT R5, R5, 0x400, RZ, 0xfc, !PT ;  /* 0x0000040005055812 */ /* 0x000fe400078efcff */
[----:B0-----:R-:W-:Y:S02]  /*439a0*/  @!P5 IADD3 R200, P3, P4, R24, UR9, R32 ;  /* 0x0000000918c8dc10 */ /* 0x001fe4000fc7e020 */
        /* <DEDUP_REMOVED lines=9> */
[----:B------:R-:W-:Y:S02]  /*43a40*/  @!P5 IADD3.X R201, R29, UR8, R33, P3, P4 ;  /* 0x000000081dc9dc10 */ /* 0x000fe40009fe8421 */
[----:B------:R-:W-:-:S13]  /*43a50*/  ISETP.LT.OR P5, PT, R28, 0xca, !P2 ;  /* 0x000000ca1c00780c */ /* 0x000fda00057a1670 */
[----:B------:R-:W0:Y:S01]  /*43a60*/  @!P5 LDC.64 R32, c[0x0][0x5c0] ;  /* 0x00017000ff20db82 */ /* 0x000e220000000a00 */
        /* <DEDUP_REMOVED lines=12> */
[----:B------:R-:W-:Y:S01]  /*43b30*/  @P5 LOP3.LUT R5, R5, 0x100, RZ, 0xfc, !PT ;  /* 0x0000010005055812 */ /* 0x000fe200078efcff */
[----:B------:R-:W-:Y:S04]  /*43b40*/  STL [R1+0x1648], R200 ;  /* 0x001648c801007387 */ /* 0x000fe80000100800 */
[----:B------:R-:W-:Y:S04]  /*43b50*/  STL [R1+0x1644], R201 ;  /* 0x001644c901007387 */ /* 0x000fe80000100800 */
[----:B------:R-:W3:Y:S01]  /*43b60*/  LDL.LU R211, [R1+0xc58] ;  /* 0x000c580001d37983 */ /* 0x000ee20000300800 */
[----:B--2---:R-:W-:-:S04]  /*43b70*/  LOP3.LUT R31, R31, 0xff, RZ, 0xc0, !PT ;  /* 0x000000ff1f1f7812 */ /* 0x004fc800078ec0ff */
[----:B------:R-:W-:-:S05]  /*43b80*/  F2FP.F16.E4M3.UNPACK_B R31, R31 ;  /* 0x0000001fff1f723e */ /* 0x000fca00020006ff */
[----:B------:R-:W-:-:S05]  /*43b90*/  HADD2.F32 R31, -RZ, R31.H0_H0 ;  /* 0x2000001fff1f7230 */ /* 0x000fca0000004100 */
[----:B------:R-:W-:-:S04]  /*43ba0*/  FMUL R31, R31, UR26 ;  /* 0x0000001a1f1f7c20 */ /* 0x000fc80008400000 */
[----:B----4-:R-:W-:-:S05]  /*43bb0*/  FFMA R31, R210, UR27, R31 ;  /* 0x0000001bd21f7c23 */ /* 0x010fca000800001f */
[----:B------:R-:W-:-:S05]  /*43bc0*/  F2FP.SATFINITE.E4M3.F32.PACK_AB_MERGE_C R31, RZ, R31, RZ ;  /* 0x0000001fff1f723e */ /* 0x000fca00048070ff */
[----:B------:R1:W-:Y:S02]  /*43bd0*/  @!P1 STG.E.U8 desc[UR30][R114.64+0x69], R31 ;  /* 0x0000691f72009986 */ /* 0x0003e4000c10111e */
        /* <DEDUP_REMOVED lines=8> */
[----:B------:R-:W-:Y:S04]  /*43c60*/  STL [R1+0x1650], R198 ;  /* 0x001650c601007387 */ /* 0x000fe80000100800 */
[----:B------:R-:W-:Y:S04]  /*43c70*/  STL [R1+0x164c], R199 ;  /* 0x00164cc701007387 */ /* 0x000fe80000100800 */
[----:B------:R-:W-:Y:S01]  /*43c80*/  STL [R1+0x1638], R214 ;  /* 0x001638d601007387 */ /* 0x000fe20000100800 */
[----:B------:R-:W-:-:S02]  /*43c90*/  ISETP.LT.OR P1, PT, R28, 0xd2, !P2 ;  /* 0x000000d21c00780c */ /* 0x000fc40005721670 */
[----:B------:R-:W0:Y:S01]  /*43ca0*/  @!P3 LDC.64 R38, c[0x0][0x5c0] ;  /* 0x00017000ff26bb82 */ /* 0x000e220000000a00 */
[----:B------:R-:W-:Y:S04]  /*43cb0*/  STL [R1+0x1634], R215 ;  /* 0x001634d701007387 */ /* 0x000fe80000100800 */
[----:B------:R-:W4:Y:S01]  /*43cc0*/  LDL.LU R210, [R1+0xc5c] ;  /* 0x000c5c0001d27983 */ /* 0x000f220000300800 */
[----:B--2---:R-:W-:Y:S01]  /*43cd0*/  LOP3.LUT R31, R31, 0xff, RZ, 0xc0, !PT ;  /* 0x000000ff1f1f7812 */ /* 0x004fe200078ec0ff */
[----:B------:R-:W-:Y:S02]  /*43ce0*/  IMAD.U32 R35, RZ, RZ, UR11 ;  /* 0x0000000bff237e24 */ /* 0x000fe4000f8e00ff */
[----:B------:R-:W2:Y:S01]  /*43cf0*/  LDL.LU R212, [R1+0xc60] ;  /* 0x000c600001d47983 */ /* 0x000ea20000300800 */
[----:B------:R-:W-:-:S05]  /*43d00*/  F2FP.F16.E4M3.UNPACK_B R31, R31 ;  /* 0x0000001fff1f723e */ /* 0x000fca00020006ff */
[----:B------:R-:W-:-:S05]  /*43d10*/  HADD2.F32 R31, -RZ, R31.H0_H0 ;  /* 0x2000001fff1f7230 */ /* 0x000fca0000004100 */
[----:B------:R-:W-:-:S04]  /*43d20*/  FMUL R31, R31, UR26 ;  /* 0x0000001a1f1f7c20 */ /* 0x000fc80008400000 */
[----:B---3--:R-:W-:-:S05]  /*43d30*/  FFMA R31, R211, UR27, R31 ;  /* 0x0000001bd31f7c23 */ /* 0x008fca000800001f */
[----:B------:R-:W-:-:S05]  /*43d40*/  F2FP.SATFINITE.E4M3.F32.PACK_AB_MERGE_C R31, RZ, R31, RZ ;  /* 0x0000001fff1f723e */ /* 0x000fca00048070ff */
[----:B------:R1:W-:Y:S02]  /*43d50*/  @!P4 STG.E.U8 desc[UR30][R32.64+0x68], R31 ;  /* 0x0000681f2000c986 */ /* 0x0003e4000c10111e */
[----:B-1----:R-:W-:Y:S01]  /*43d60*/  PRMT R31, RZ, 0x7610, R31 ;  /* 0x00007610ff1f7816 */ /* 0x002fe2000000001f */
[----:B------:R-:W1:Y:S05]  /*43d70*/  @!P1 LDC.64 R32, c[0x0][0x5c0] ;  /* 0x00017000ff209b82 */ /* 0x000e6a0000000a00 */
[----:B------:R-:W3:Y:S01]  /*43d80*/  @!P3 LDG.E.U8 R31, desc[UR30][R22.64+0x69] ;  /* 0x0000691e161fb981 */ /* 0x000ee2000c1e1100 */
[----:B------:R-:W-:Y:S01]  /*43d90*/  IMAD.U32 R40, RZ, RZ, UR10 ;  /* 0x0000000aff287e24 */ /* 0x000fe2000f8e00ff */
[----:B------:R-:W-:-:S04]  /*43da0*/  @!P3 IADD3 R35, P5, P6, R35, UR13, R24 ;  /* 0x0000000d2323bc10 */ /* 0x000fc8000febe018 */
[----:B------:R-:W-:Y:S02]  /*43db0*/  @!P3 IADD3.X R40, R40, UR12, R29, P5, P6 ;  /* 0x0000000c2828bc10 */ /* 0x000fe4000afec41d */
[----:B0-----:R-:W-:-:S05]  /*43dc0*/  @!P3 IADD3 R38, P4, R35, R38, RZ ;  /* 0x000000262326b210 */ /* 0x001fca0007f9e0ff */
[----:B------:R-:W-:Y:S01]  /*43dd0*/  @!P3 IMAD.X R39, R40, 0x1, R39, P4 ;  /* 0x000000012827b824 */ /* 0x000fe200020e0627 */
[----:B-1----:R-:W-:-:S04]  /*43de0*/  @!P1 IADD3 R114, P5, P6, R24, UR9, R32 ;  /* 0x0000000918729c10 */ /* 0x002fc8000febe020 */
[----:B------:R-:W-:Y:S02]  /*43df0*/  @!P1 IADD3.X R115, R29, UR8, R33, P5, P6 ;  /* 0x000000081d739c10 */ /* 0x000fe4000afec421 */
[----:B------:R-:W-:Y:S02]  /*43e00*/  LOP3.LUT P6, RZ, R0, 0x400000, RZ, 0xc0, !PT ;  /* 0x0040000000ff7812 */ /* 0x000fe400078cc0ff */
[----:B---3--:R-:W-:-:S04]  /*43e10*/  LOP3.LUT R31, R31, 0xff, RZ, 0xc0, !PT ;  /* 0x000000ff1f1f7812 */ /* 0x008fc800078ec0ff */
[----:B------:R-:W-:-:S05]  /*43e20*/  F2FP.F16.E4M3.UNPACK_B R31, R31 ;  /* 0x0000001fff1f723e */ /* 0x000fca00020006ff */
[----:B------:R-:W-:-:S05]  /*43e30*/  HADD2.F32 R31, -RZ, R31.H0_H0 ;  /* 0x2000001fff1f7230 */ /* 0x000fca0000004100 */
[----:B------:R-:W-:-:S04]  /*43e40*/  FMUL R31, R31, UR26 ;  /* 0x0000001a1f1f7c20 */ /* 0x000fc80008400000 */
[----:B----4-:R-:W-:-:S05]  /*43e50*/  FFMA R31, R210, UR27, R31 ;  /* 0x0000001bd21f7c23 */ /* 0x010fca000800001f */
[----:B------:R-:W-:-:S05]  /*43e60*/  F2FP.SATFINITE.E4M3.F32.PACK_AB_MERGE_C R31, RZ, R31, RZ ;  /* 0x0000001fff1f723e */ /* 0x000fca00048070ff */
[----:B------:R0:W-:Y:S02]  /*43e70*/  @!P3 STG.E.U8 desc[UR30][R38.64+0x69], R31 ;  /* 0x0000691f2600b986 */ /* 0x0001e4000c10111e */
[----:B0-----:R-:W-:-:S06]  /*43e80*/  PRMT R31, RZ, 0x7610, R31 ;  /* 0x00007610ff1f7816 */ /* 0x001fcc000000001f */
[----:B------:R-:W3:Y:S01]  /*43e90*/  @!P6 LDG.E.U8 R31, desc[UR30][R20.64+0x70] ;  /* 0x0000701e141fe981 */ /* 0x000ee2000c1e1100 */
[----:B------:R-:W-:-:S04]  /*43ea0*/  LOP3.LUT R5, R5, 0xffffff7f, RZ, 0xc0, !PT ;  /* 0xffffff7f05057812 */ /* 0x000fc800078ec0ff */
[----:B------:R-:W-:Y:S02]  /*43eb0*/  @P1 LOP3.LUT R5, R5, 0x80, RZ, 0xfc, !PT ;  /* 0x0000008005051812 */ /* 0x000fe400078efcff */
[----:B------:R-:W-:Y:S01]  /*43ec0*/  LOP3.LUT P1, RZ, R0, 0x200000, RZ, 0xc0, !PT ;  /* 0x0020000000ff7812 */ /* 0x000fe2000782c0ff */
[----:B------:R-:W-:Y:S04]  /*43ed0*/  STL [R1+0x1640], R114 ;  /* 0x0016407201007387 */ /* 0x000fe80000100800 */
[----:B------:R-:W-:Y:S04]  /*43ee0*/  STL [R1+0x163c], R115 ;  /* 0x00163c7301007387 */ /* 0x000fe80000100800 */
[----:B------:R-:W4:Y:S01]  /*43ef0*/  LDL.LU R213, [R1+0xc64] ;  /* 0x000c640001d57983 */ /* 0x000f220000300800 */
        /* <DEDUP_REMOVED lines=145> */
[----:B--2---:R-:W-:-:S04]  /*44810*/  LOP3.LUT R31, R31, 0xff, RZ, 0xc0, !PT ;  /* 0x000000ff1f1f7812 */ /* 0x004fc800078ec0ff */
[----:B------:R-:W-:-:S05]  /*44820*/  F2FP.F16.E4M3.UNPACK_B R31, R31 ;  /* 0x0000001fff1f723e */ /* 0x000fca00020006ff */
[----:B------:R-:W-:-:S05]  /*44830*/  HADD2.F32 R31, -RZ, R31.H0_H0 ;  /* 0x2000001fff1f7230 */ /* 0x000fca0000004100 */
[----:B------:R-:W-:-:S04]  /*44840*/  FMUL R31, R31, UR26 ;  /* 0x0000001a1f1f7c20 */ /* 0x000fc80008400000 */
[----:B---3--:R-:W-:Y:S01]  /*44850*/  FFMA R31, R2, UR27, R31 ;  /* 0x0000001b021f7c23 */ /* 0x008fe2000800001f */
[----:B------:R-:W-:Y:S01]  /*44860*/  IMAD.U32 R35, RZ, RZ, UR11 ;  /* 0x0000000bff237e24 */ /* 0x000fe2000f8e00ff */
[----:B------:R-:W2:Y:S03]  /*44870*/  LDL.LU R2, [R1+0xc80] ;  /* 0x000c800001027983 */ /* 0x000ea60000300800 */
        /* <DEDUP_REMOVED lines=145> */
[----:B------:R-:W-:Y:S01]  /*45190*/  STL [R1+0x15c8], R230 ;  /* 0x0015c8e601007387 */ /* 0x000fe20000100800 */
[----:B------:R-:W-:-:S03]  /*451a0*/  LOP3.LUT R6, R6, 0xfeffffff, RZ, 0xc0, !PT ;  /* 0xfeffffff06067812 */ /* 0x000fc600078ec0ff */
[----:B------:R-:W-:Y:S01]  /*451b0*/  STL [R1+0x15c4], R231 ;  /* 0x0015c4e701007387 */ /* 0x000fe20000100800 */
[----:B------:R-:W-:-:S03]  /*451c0*/  @P5 LOP3.LUT R6, R6, 0x1000000, RZ, 0xfc, !PT ;  /* 0x0100000006065812 */ /* 0x000fc600078efcff */
[----:B------:R-:W3:Y:S01]  /*451d0*/  LDL.LU R2, [R1+0xc98] ;  /* 0x000c980001027983 */ /* 0x000ee20000300800 */
[----:B------:R-:W-:-:S03]  /*451e0*/  IMAD.U32 R35, RZ, RZ, UR10 ;  /* 0x0000000aff237e24 */ /* 0x000fc6000f8e00ff */
[----:B------:R-:W-:Y:S04]  /*451f0*/  STL [R1+0x15d0], R228 ;  /* 0x0015d0e401007387 */ /* 0x000fe80000100800 */
[----:B------:R-:W-:Y:S04]  /*45200*/  STL [R1+0x15cc], R229 ;  /* 0x0015cce501007387 */ /* 0x000fe80000100800 */
[----:B------:R-:W-:Y:S01]  /*45210*/  @!P5 STL.64 [R1], R38 ;  /* 0x000000260100d387 */ /* 0x000fe20000100a00 */
        /* <DEDUP_REMOVED lines=25> */
[----:B------:R-:W-:-:S05]  /*453b0*/  F2FP.SATFINITE.E4M3.F32.PACK_AB_MERGE_C R31, RZ, R31, RZ ;  /* 0x0000001fff1f723e */ /* 0x000fca00048070ff */
[----:B------:R1:W-:Y:S02]  /*453c0*/  @!P4 STG.E.U8 desc[UR30][R32.64+0x88], R31 ;  /* 0x0000881f2000c986 */ /* 0x0003e4000c10111e */
[----:B-1----:R-:W-:Y:S01]  /*453d0*/  PRMT R31, RZ, 0x7610, R31 ;  /* 0x00007610ff1f7816 */ /* 0x002fe2000000001f */
[----:B------:R-:W1:Y:S05]  /*453e0*/  @!P1 LDC.64 R32, c[0x0][0x5c0] ;  /* 0x00017000ff209b82 */ /* 0x000e6a0000000a00 */
[----:B------:R-:W4:Y:S01]  /*453f0*/  @!P3 LDG.E.U8 R31, desc[UR30][R22.64+0x89] ;  /* 0x0000891e161fb981 */ /* 0x000f22000c1e1100 */
        /* <DEDUP_REMOVED lines=8> */
[----:B----4-:R-:W-:-:S04]  /*45480*/  LOP3.LUT R31, R31, 0xff, RZ, 0xc0, !PT ;  /* 0x000000ff1f1f7812 */ /* 0x010fc800078ec0ff */
[----:B------:R-:W-:-:S05]  /*45490*/  F2FP.F16.E4M3.UNPACK_B R31, R31 ;  /* 0x0000001fff1f723e */ /* 0x000fca00020006ff */
[----:B------:R-:W-:-:S05]  /*454a0*/  HADD2.F32 R31, -RZ, R31.H0_H0 ;  /* 0x2000001fff1f7230 */ /* 0x000fca0000004100 */
[----:B------:R-:W-:-:S04]  /*454b0*/  FMUL R31, R31, UR26 ;  /* 0x0000001a1f1f7c20 */ /* 0x000fc80008400000 */
[----:B--2---:R-:W-:-:S05]  /*454c0*/  FFMA R31, R8, UR27, R31 ;  /* 0x0000001b081f7c23 */ /* 0x004fca000800001f */
[----:B------:R-:W-:-:S05]  /*454d0*/  F2FP.SATFINITE.E4M3.F32.PACK_AB_MERGE_C R31, RZ, R31, RZ ;  /* 0x0000001fff1f723e */ /* 0x000fca00048070ff */
[----:B------:R0:W-:Y:S02]  /*454e0*/  @!P3 STG.E.U8 desc[UR30][R38.64+0x89], R31 ;  /* 0x0000891f2600b986 */ /* 0x0001e4000c10111e */
[----:B0-----:R-:W-:-:S06]  /*454f0*/  PRMT R31, RZ, 0x7610, R31 ;  /* 0x00007610ff1f7816 */ /* 0x001fcc000000001f */
[----:B------:R-:W2:Y:S01]  /*45500*/  @!P6 LDG.E.U8 R31, desc[UR30][R20.64+0x90] ;  /* 0x0000901e141fe981 */ /* 0x000ea2000c1e1100 */
        /* <DEDUP_REMOVED lines=41> */
[----:B------:R-:W-:Y:S01]  /*457a0*/  @!P5 STL.64 [R1+0x18], R38 ;  /* 0x000018260100d387 */ /* 0x000fe20000100a00 */
        /* <DEDUP_REMOVED lines=47> */
[----:B0-----:R-:W-:-:S06]  /*45aa0*/  PRMT R31, RZ, 0x7610, R31 ;  /* 0x00007610ff1f7816 */ /* 0x001fcc000000001f */
[----:B------:R-:W4:Y:S01]  /*45ab0*/  @!P6 LDG.E.U8 R31, desc[UR30][R20.64+0x98] ;  /* 0x0000981e141fe981 */ /* 0x000f22000c1e1100 */
[----:B------:R-:W-:Y:S02]  /*45ac0*/  @P1 LOP3.LUT R6, R6, 0x80000, RZ, 0xfc, !PT ;  /* 0x0008000006061812 */ /* 0x000fe400078efcff */
[----:B------:R-:W-:Y:S02]  /*45ad0*/  LOP3.LUT P1, RZ, R4, 0x4000, RZ, 0xc0, !PT ;  /* 0x0000400004ff7812 */ /* 0x000fe4000782c0ff */
[----:B------:R-:W-:-:S13]  /*45ae0*/  ISETP.LT.OR P5, PT, R28, 0x129, !P2 ;  /* 0x000001291c00780c */ /* 0x000fda00057a1670 */
[----:B------:R-:W0:Y:S01]  /*45af0*/  @!P5 LDC.64 R32, c[0x0][0x5c0] ;  /* 0x00017000ff20db82 */ /* 0x000e220000000a00 */
[----:B------:R-:W-:-:S04]  /*45b00*/  LOP3.LUT R6, R6, 0xfffbffff, RZ, 0xc0, !PT ;  /* 0xfffbffff06067812 */ /* 0x000fc800078ec0ff */
[----:B------:R-:W-:Y:S02]  /*45b10*/  @P5 LOP3.LUT R6, R6, 0x40000, RZ, 0xfc, !PT ;  /* 0x0004000006065812 */ /* 0x000fe400078efcff */
[----:B0-----:R-:W-:-:S04]  /*45b20*/  @!P5 IADD3 R40, P3, P4, R24, UR9, R32 ;  /* 0x000000091828dc10 */ /* 0x001fc8000fc7e020 */
[----:B------:R-:W-:-:S05]  /*45b30*/  @!P5 IADD3.X R41, R29, UR8, R33, P3, P4 ;  /* 0x000000081d29dc10 */ /* 0x000fca0009fe8421 */
[----:B------:R-:W-:Y:S01]  /*45b40*/  @!P5 STL.64 [R1+0x10], R40 ;  /* 0x000010280100d387 */ /* 0x000fe20000100a00 */
[----:B------:R-:W-:-:S13]  /*45b50*/  ISETP.LT.OR P5, PT, R28, 0x12a, !P2 ;  /* 0x0000012a1c00780c */ /* 0x000fda00057a1670 */
[----:B------:R-:W0:Y:S01]  /*45b60*/  @!P5 LDC.64 R32, c[0x0][0x5c0] ;  /* 0x00017000ff20db82 */ /* 0x000e220000000a00 */
[----:B----4-:R-:W-:-:S04]  /*45b70*/  LOP3.LUT R31, R31, 0xff, RZ, 0xc0, !PT ;  /* 0x000000ff1f1f7812 */ /* 0x010fc800078ec0ff */
[----:B------:R-:W-:-:S05]  /*45b80*/  F2FP.F16.E4M3.UNPACK_B R31, R31 ;  /* 0x0000001fff1f723e */ /* 0x000fca00020006ff */
[----:B------:R-:W-:-:S05]  /*45b90*/  HADD2.F32 R31, -RZ, R31.H0_H0 ;  /* 0x2000001fff1f7230 */ /* 0x000fca0000004100 */
[----:B------:R-:W-:-:S04]  /*45ba0*/  FMUL R31, R31, UR26 ;  /* 0x0000001a1f1f7c20 */ /* 0x000fc80008400000 */
[----:B---3--:R-:W-:Y:S01]  /*45bb0*/  FFMA R31, R2, UR27, R31 ;  /* 0x0000001b021f7c23 */ /* 0x008fe2000800001f */
[----:B0-----:R-:W-:Y:S01]  /*45bc0*/  @!P5 IADD3 R38, P3, P4, R24, UR9, R32 ;  /* 0x000000091826dc10 */ /* 0x001fe2000fc7e020 */
[----:B------:R-:W3:Y:S03]  /*45bd0*/  LDL.LU R2, [R1+0xcb8] ;  /* 0x000cb80001027983 */ /* 0x000ee60000300800 */
[----:B------:R-:W-:-:S05]  /*45be0*/  F2FP.SATFINITE.E4M3.F32.PACK_AB_MERGE_C R31, RZ, R31, RZ ;  /* 0x0000001fff1f723e */ /* 0x000fca00048070ff */
[----:B------:R0:W-:Y:S02]  /*45bf0*/  @!P6 STG.E.U8 desc[UR30][R128.64+0x98], R31 ;  /* 0x0000981f8000e986 */ /* 0x0001e4000c10111e */
[----:B0-----:R-:W-:-:S06]  /*45c00*/  PRMT R31, RZ, 0x7610, R31 ;  /* 0x00007610ff1f7816 */ /* 0x001fcc000000001f */
[----:B------:R-:W4:Y:S01]  /*45c10*/  @!P1 LDG.E.U8 R31, desc[UR30][R20.64+0x99] ;  /* 0x0000991e141f9981 */ /* 0x000f22000c1e1100 */
[----:B------:R-:W-:Y:S02]  /*45c20*/  @!P5 IADD3.X R39, R29, UR8, R33, P3, P4 ;  /* 0x000000081d27dc10 */ /* 0x000fe40009fe8421 */
[----:B------:R-:W-:-:S03]  /*45c30*/  LOP3.LUT R6, R6, 0xfffdffff, RZ, 0xc0, !PT ;  /* 0xfffdffff06067812 */ /* 0x000fc600078ec0ff */
[----:B------:R0:W-:Y:S01]  /*45c40*/  @!P5 STL.64 [R1+0x8], R38 ;  /* 0x000008260100d387 */ /* 0x0001e20000100a00 */
[----:B------:R-:W-:Y:S02]  /*45c50*/  @P5 LOP3.LUT R6, R6, 0x20000, RZ, 0xfc, !PT ;  /* 0x0002000006065812 */ /* 0x000fe400078efcff */
[----:B------:R-:W-:-:S13]  /*45c60*/  ISETP.LT.OR P5, PT, R28, 0x131, !P2 ;  /* 0x000001311c00780c */ /* 0x000fda00057a1670 */
[----:B------:R-:W0:Y:S02]  /*45c70*/  @!P5 LDC.64 R32, c[0x0][0x5c0] ;  /* 0x00017000ff20db82 */ /* 0x000e240000000a00 */
[----:B0-----:R-:W-:-:S04]  /*45c80*/  @!P5 IADD3 R38, P3, P4, R24, UR9, R32 ;  /* 0x000000091826dc10 */ /* 0x001fc8000fc7e020 */
[----:B------:R-:W-:Y:S02]  /*45c90*/  @!P5 IADD3.X R39, R29, UR8, R33, P3, P4 ;  /* 0x000000081d27dc10 */ /* 0x000fe40009fe8421 */
[----:B------:R-:W-:-:S13]  /*45ca0*/  ISETP.LT.OR P4, PT, R28, 0x99, !P0 ;  /* 0x000000991c00780c */ /* 0x000fda0004781670 */
[----:B------:R-:W0:Y:S01]  /*45cb0*/  @!P4 LDC.64 R32, c[0x0][0x5c0] ;  /* 0x00017000ff20cb82 */ /* 0x000e220000000a00 */
[----:B------:R-:W-:Y:S01]  /*45cc0*/  LOP3.LUT R6, R6, 0xfffeffff, RZ, 0xc0, !PT ;  /* 0xfffeffff06067812 */ /* 0x000fe200078ec0ff */
[----:B------:R-:W-:Y:S01]  /*45cd0*/  @!P5 STL.64 [R1+0x38], R38 ;  /* 0x000038260100d387 */ /* 0x000fe20000100a00 */
[----:B------:R-:W-:Y:S02]  /*45ce0*/  IMAD.U32 R35, RZ, RZ, UR10 ;  /* 0x0000000aff237e24 */ /* 0x000fe4000f8e00ff */
        /* <DEDUP_REMOVED lines=68> */
[----:B------:R-:W2:Y:S04]  /*46130*/  @!P1 LDG.E.U8 R31, desc[UR30][R20.64+0xa1] ;  /* 0x0000a11e141f9981 */ /* 0x000ea8000c1e1100 */
[----:B------:R-:W-:Y:S01]  /*46140*/  @!P5 STL.64 [R1+0x28], R40 ;  /* 0x000028280100d387 */ /* 0x000fe20000100a00 */
[----:B------:R-:W-:Y:S02]  /*46150*/  ISETP.LT.OR P5, PT, R28, 0x13a, !P2 ;  /* 0x0000013a1c00780c */ /* 0x000fe400057a1670 */
[----:B------:R-:W-:Y:S01]  /*46160*/  LOP3.LUT R6, R6, 0xffffdfff, RZ, 0xc0, !PT ;  /* 0xffffdfff06067812 */ /* 0x000fe200078ec0ff */
[----:B------:R-:W3:Y:S10]  /*46170*/  LDL.LU R2, [R1+0xcc8] ;  /* 0x000cc80001027983 */ /* 0x000ef40000300800 */
[----:B------:R-:W0:Y:S01]  /*46180*/  @!P5 LDC.64 R32, c[0x0][0x5c0] ;  /* 0x00017000ff20db82 */ /* 0x000e220000000a00 */
[----:B------:R-:W-:-:S02]  /*46190*/  @P5 LOP3.LUT R6, R6, 0x2000, RZ, 0xfc, !PT ;  /* 0x0000200006065812 */ /* 0x000fc400078efcff */
[----:B0-----:R-:W-:-:S04]  /*461a0*/  @!P5 IADD3 R38, P3, P4, R24, UR9, R32 ;  /* 0x000000091826dc10 */ /* 0x001fc8000fc7e020 */
[----:B------:R-:W-:-:S05]  /*461b0*/  @!P5 IADD3.X R39, R29, UR8, R33, P3, P4 ;  /* 0x000000081d27dc10 */ /* 0x000fca0009fe8421 */
[----:B------:R0:W-:Y:S01]  /*461c0*/  @!P5 STL.64 [R1+0x20], R38 ;  /* 0x000020260100d387 */ /* 0x0001e20000100a00 */
        /* <DEDUP_REMOVED lines=57> */
[----:B------:R-:W-:-:S03]  /*46560*/  LOP3.LUT R7, R7, 0xf7ffffff, RZ, 0xc0, !PT ;  /* 0xf7ffffff07077812 */ /* 0x000fc600078ec0ff */
[----:B------:R-:W-:Y:S01]  /*46570*/  @!P1 STL.64 [R1+0x30], R42 ;  /* 0x0000302a01009387 */ /* 0x000fe20000100a00 */
[----:B------:R-:W-:Y:S02]  /*46580*/  @P1 LOP3.LUT R7, R7, 0x8000000, RZ, 0xfc, !PT ;  /* 0x0800000007071812 */ /* 0x000fe400078efcff */
[----:B------:R-:W-:Y:S01]  /*46590*/  LOP3.LUT P1, RZ, R4, 0x10000, RZ, 0xc0, !PT ;  /* 0x0001000004ff7812 */ /* 0x000fe2000782c0ff */
        /* <DEDUP_REMOVED lines=58> */
[----:B------:R-:W-:Y:S02]  /*46940*/  IMAD.U32 R35, RZ, RZ, UR11 ;  /* 0x0000000bff237e24 */ /* 0x000fe4000f8e00ff */
[----:B------:R-:W-:Y:S01]  /*46950*/  IMAD.U32 R40, RZ, RZ, UR10 ;  /* 0x0000000aff287e24 */ /* 0x000fe2000f8e00ff */
[----:B------:R-:W3:Y:S01]  /*46960*/  LDL.LU R2, [R1+0xce0] ;  /* 0x000ce00001027983 */ /* 0x000ee20000300800 */
[----:B------:R-:W-:-:S05]  /*46970*/  F2FP.SATFINITE.E4M3.F32.PACK_AB_MERGE_C R31, RZ, R31, RZ ;  /* 0x0000001fff1f723e */ /* 0x000fca00048070ff */
[----:B------:R1:W-:Y:S02]  /*46980*/  @!P4 STG.E.U8 desc[UR30][R32.64+0xa8], R31 ;  /* 0x0000a81f2000c986 */ /* 0x0003e4000c10111e */
[----:B-1----:R-:W-:Y:S01]  /*46990*/  PRMT R31, RZ, 0x7610, R31 ;  /* 0x00007610ff1f7816 */ /* 0x002fe2000000001f */
[----:B------:R-:W1:Y:S05]  /*469a0*/  @!P1 LDC.64 R32, c[0x0][0x5c0] ;  /* 0x00017000ff209b82 */ /* 0x000e6a0000000a00 */
[----:B------:R-:W4:Y:S01]  /*469b0*/  @!P3 LDG.E.U8 R31, desc[UR30][R22.64+0xa9] ;  /* 0x0000a91e161fb981 */ /* 0x000f22000c1e1100 */
        /* <DEDUP_REMOVED lines=17> */
[----:B------:R-:W-:Y:S04]  /*46ad0*/  @!P1 STL.64 [R1+0x50], R42 ;  /* 0x0000502a01009387 */ /* 0x000fe80000100a00 */
[----:B------:R-:W4:Y:S01]  /*46ae0*/  LDL.LU R8, [R1+0xce4] ;  /* 0x000ce40001087983 */ /* 0x000f220000300800 */
        /* <DEDUP_REMOVED lines=9> */
[----:B--2---:R-:W-:-:S04]  /*46b80*/  LOP3.LUT R31, R31, 0xff, RZ, 0xc0, !PT ;  /* 0x000000ff1f1f7812 */ /* 0x004fc800078ec0ff */
[----:B------:R-:W-:-:S05]  /*46b90*/  F2FP.F16.E4M3.UNPACK_B R31, R31 ;  /* 0x0000001fff1f723e */ /* 0x000fca00020006ff */
[----:B------:R-:W-:-:S05]  /*46ba0*/  HADD2.F32 R31, -RZ, R31.H0_H0 ;  /* 0x2000001fff1f7230 */ /* 0x000fca0000004100 */
[----:B------:R-:W-:-:S04]  /*46bb0*/  FMUL R31, R31, UR26 ;  /* 0x0000001a1f1f7c20 */ /* 0x000fc80008400000 */
[----:B---3--:R-:W-:Y:S01]  /*46bc0*/  FFMA R31, R2, UR27, R31 ;  /* 0x0000001b021f7c23 */ /* 0x008fe2000800001f */
[----:B------:R-:W-:Y:S02]  /*46bd0*/  ISETP.LT.OR P5, PT, R28, 0x15a, !P2 ;  /* 0x0000015a1c00780c */ /* 0x000fe400057a1670 */
        /* <DEDUP_REMOVED lines=21> */
[----:B---3--:R-:W-:-:S04]  /*46d30*/  LOP3.LUT R31, R31, 0xff, RZ, 0xc0, !PT ;  /* 0x000000ff1f1f7812 */ /* 0x008fc800078ec0ff */
[----:B------:R-:W-:-:S05]  /*46d40*/  F2FP.F16.E4M3.UNPACK_B R31, R31 ;  /* 0x0000001fff1f723e */ /* 0x000fca00020006ff */
[----:B------:R-:W-:-:S05]  /*46d50*/  HADD2.F32 R31, -RZ, R31.H0_H0 ;  /* 0x2000001fff1f7230 */ /* 0x000fca0000004100 */
[----:B------:R-:W-:-:S04]  /*46d60*/  FMUL R31, R31, UR26 ;  /* 0x0000001a1f1f7c20 */ /* 0x000fc80008400000 */
[----:B----4-:R-:W-:Y:S02]  /*46d70*/  FFMA R31, R8, UR27, R31 ;  /* 0x0000001b081f7c23 */ /* 0x010fe4000800001f */
[----:B------:R-:W3:Y:S03]  /*46d80*/  LDL.LU R8, [R1+0xcec] ;  /* 0x000cec0001087983 */ /* 0x000ee60000300800 */
        /* <DEDUP_REMOVED lines=10> */
[----:B----4-:R-:W-:Y:S02]  /*46e30*/  LOP3.LUT R31, R31, 0xff, RZ, 0xc0, !PT ;  /* 0x000000ff1f1f7812 */ /* 0x010fe400078ec0ff */
[----:B------:R-:W-:-:S09]  /*46e40*/  ISETP.LT.OR P1, PT, R28, 0x162, !P2 ;  /* 0x000001621c00780c */ /* 0x000fd20005721670 */
[----:B------:R-:W0:Y:S01]  /*46e50*/  @!P3 LDC.64 R38, c[0x0][0x5c0] ;  /* 0x00017000ff26bb82 */ /* 0x000e220000000a00 */
[----:B------:R-:W-:-:S05]  /*46e60*/  F2FP.F16.E4M3.UNPACK_B R31, R31 ;  /* 0x0000001fff1f723e */ /* 0x000fca00020006ff */
[----:B------:R-:W-:-:S05]  /*46e70*/  HADD2.F32 R31, -RZ, R31.H0_H0 ;  /* 0x2000001fff1f7230 */ /* 0x000fca0000004100 */
[----:B------:R-:W-:-:S04]  /*46e80*/  FMUL R31, R31, UR26 ;  /* 0x0000001a1f1f7c20 */ /* 0x000fc80008400000 */
[----:B--2---:R-:W-:Y:S01]  /*46e90*/  FFMA R31, R2, UR27, R31 ;  /* 0x0000001b021f7c23 */ /* 0x004fe2000800001f */
[----:B------:R-:W-:Y:S02]  /*46ea0*/  IMAD.U32 R35, RZ, RZ, UR11 ;  /* 0x0000000bff237e24 */ /* 0x000fe4000f8e00ff */
[----:B------:R-:W-:Y:S01]  /*46eb0*/  IMAD.U32 R40, RZ, RZ, UR10 ;  /* 0x0000000aff287e24 */ /* 0x000fe2000f8e00ff */
[----:B------:R-:W-:Y:S01]  /*46ec0*/  LOP3.LUT R7, R7, 0xfff7ffff, RZ, 0xc0, !PT ;  /* 0xfff7ffff07077812 */ /* 0x000fe200078ec0ff */
[----:B------:R-:W2:Y:S01]  /*46ed0*/  LDL.LU R2, [R1+0xcf0] ;  /* 0x000cf00001027983 */ /* 0x000ea20000300800 */
[----:B------:R-:W-:-:S05]  /*46ee0*/  F2FP.SATFINITE.E4M3.F32.PACK_AB_MERGE_C R31, RZ, R31, RZ ;  /* 0x0000001fff1f723e */ /* 0x000fca00048070ff */
[----:B------:R1:W-:Y:S02]  /*46ef0*/  @!P4 STG.E.U8 desc[UR30][R32.64+0xb0], R31 ;  /* 0x0000b01f2000c986 */ /* 0x0003e4000c10111e */
[----:B-1----:R-:W-:Y:S01]  /*46f00*/  PRMT R31, RZ, 0x7610, R31 ;  /* 0x00007610ff1f7816 */ /* 0x002fe2000000001f */
[----:B------:R-:W1:Y:S05]  /*46f10*/  @!P1 LDC.64 R32, c[0x0][0x5c0] ;  /* 0x00017000ff209b82 */ /* 0x000e6a0000000a00 */
[----:B------:R-:W4:Y:S01]  /*46f20*/  @!P3 LDG.E.U8 R31, desc[UR30][R22.64+0xb1] ;  /* 0x0000b11e161fb981 */ /* 0x000f22000c1e1100 */
[----:B------:R-:W-:-:S04]  /*46f30*/  @!P3 IADD3 R35, P5, P6, R35, UR13, R24 ;  /* 0x0000000d2323bc10 */ /* 0x000fc8000febe018 */
[----:B------:R-:W-:Y:S02]  /*46f40*/  @!P3 IADD3.X R40, R40, UR12, R29, P5, P6 ;  /* 0x0000000c2828bc10 */ /* 0x000fe4000afec41d */
[----:B------:R-:W-:Y:S02]  /*46f50*/  @P1 LOP3.LUT R7, R7, 0x80000, RZ, 0xfc, !PT ;  /* 0x0008000007071812 */ /* 0x000fe400078efcff */
[----:B0-----:R-:W-:Y:S02]  /*46f60*/  @!P3 IADD3 R38, P4, R35, R38, RZ ;  /* 0x000000262326b210 */ /* 0x001fe40007f9e0ff */
[----:B-1----:R-:W-:-:S04]  /*46f70*/  @!P1 IADD3 R42, P5, P6, R24, UR9, R32 ;  /* 0x00000009182a9c10 */ /* 0x002fc8000febe020 */
[----:B------:R-:W-:-:S05]  /*46f80*/  @!P1 IADD3.X R43, R29, UR8, R33, P5, P6 ;  /* 0x000000081d2b9c10 */ /* 0x000fca000afec421 */
[----:B------:R-:W-:Y:S01]  /*46f90*/  @!P1 STL.64 [R1+0x70], R42 ;  /* 0x0000702a01009387 */ /* 0x000fe20000100a00 */
[----:B------:R-:W-:Y:S01]  /*46fa0*/  LOP3.LUT P1, RZ, R30, 0x20000, RZ, 0xc0, !PT ;  /* 0x000200001eff7812 */ /* 0x000fe2000782c0ff */
[----:B------:R-:W-:-:S03]  /*46fb0*/  @!P3 IMAD.X R39, R40, 0x1, R39, P4 ;  /* 0x000000012827b824 */ /* 0x000fc600020e0627 */
[----:B------:R-:W-:Y:S02]  /*46fc0*/  ISETP.LT.OR P6, PT, R28, 0xb9, !P1 ;  /* 0x000000b91c00780c */ /* 0x000fe40004fc1670 */
[----:B----4-:R-:W-:-:S04]  /*46fd0*/  LOP3.LUT R31, R31, 0xff, RZ, 0xc0, !PT ;  /* 0x000000ff1f1f7812 */ /* 0x010fc800078ec0ff */
[----:B------:R-:W-:-:S05]  /*46fe0*/  F2FP.F16.E4M3.UNPACK_B R31, R31 ;  /* 0x0000001fff1f723e */ /* 0x000fca00020006ff */
[----:B------:R-:W-:-:S05]  /*46ff0*/  HADD2.F32 R31, -RZ, R31.H0_H0 ;  /* 0x2000001fff1f7230 */ /* 0x000fca0000004100 */
[----:B------:R-:W-:-:S04]  /*47000*/  FMUL R31, R31, UR26 ;  /* 0x0000001a1f1f7c20 */ /* 0x000fc80008400000 */
[----:B---3--:R-:W-:Y:S02]  /*47010*/  FFMA R31, R8, UR27, R31 ;  /* 0x0000001b081f7c23 */ /* 0x008fe4000800001f */
[----:B------:R-:W3:Y:S03]  /*47020*/  LDL.LU R8, [R1+0xcf4] ;  /* 0x000cf40001087983 */ /* 0x000ee60000300800 */
[----:B------:R-:W-:-:S05]  /*47030*/  F2FP.SATFINITE.E4M3.F32.PACK_AB_MERGE_C R31, RZ, R31, RZ ;  /* 0x0000001fff1f723e */ /* 0x000fca00048070ff */
[----:B------:R0:W-:Y:S02]  /*47040*/  @!P3 STG.E.U8 desc[UR30][R38.64+0xb1], R31 ;  /* 0x0000b11f2600b986 */ /* 0x0001e4000c10111e */
[----:B0-----:R-:W-:-:S06]  /*47050*/  PRMT R31, RZ, 0x7610, R31 ;  /* 0x00007610ff1f7816 */ /* 0x001fcc000000001f */
[----:B------:R-:W4:Y:S01]  /*47060*/  @!P6 LDG.E.U8 R31, desc[UR30][R20.64+0xb8] ;  /* 0x0000b81e141fe981 */ /* 0x000f22000c1e1100 */
[----:B------:R-:W-:-:S13]  /*47070*/  ISETP.LT.OR P5, PT, R28, 0x169, !P2 ;  /* 0x000001691c00780c */ /* 0x000fda00057a1670 */
[----:B------:R-:W0:Y:S01]  /*47080*/  @!P5 LDC.64 R32, c[0x0][0x5c0] ;  /* 0x00017000ff20db82 */ /* 0x000e220000000a00 */
[----:B------:R-:W-:-:S04]  /*47090*/  LOP3.LUT R7, R7, 0xfffbffff, RZ, 0xc0, !PT ;  /* 0xfffbffff07077812 */ /* 0x000fc800078ec0ff */
[----:B------:R-:W-:Y:S02]  /*470a0*/  @P5 LOP3.LUT R7, R7, 0x40000, RZ, 0xfc, !PT ;  /* 0x0004000007075812 */ /* 0x000fe400078efcff */
[----:B0-----:R-:W-:-:S04]  /*470b0*/  @!P5 IADD3 R40, P3, P4, R24, UR9, R32 ;  /* 0x000000091828dc10 */ /* 0x001fc8000fc7e020 */
[----:B------:R-:W-:Y:S02]  /*470c0*/  @!P5 IADD3.X R41, R29, UR8, R33, P3, P4 ;  /* 0x000000081d29dc10 */ /* 0x000fe40009fe8421 */
[----:B----4-:R-:W-:-:S04]  /*470d0*/  LOP3.LUT R31, R31, 0xff, RZ, 0xc0, !PT ;  /* 0x000000ff1f1f7812 */ /* 0x010fc800078ec0ff */
[----:B------:R-:W-:-:S05]  /*470e0*/  F2FP.F16.E4M3.UNPACK_B R31, R31 ;  /* 0x0000001fff1f723e */ /* 0x000fca00020006ff */
[----:B------:R-:W-:-:S05]  /*470f0*/  HADD2.F32 R31, -RZ, R31.H0_H0 ;  /* 0x2000001fff1f7230 */ /* 0x000fca0000004100 */
[----:B------:R-:W-:-:S04]  /*47100*/  FMUL R31, R31, UR26 ;  /* 0x0000001a1f1f7c20 */ /* 0x000fc80008400000 */
[----:B--2---:R-:W-:-:S05]  /*47110*/  FFMA R31, R2, UR27, R31 ;  /* 0x0000001b021f7c23 */ /* 0x004fca000800001f */
[----:B------:R-:W-:-:S05]  /*47120*/  F2FP.SATFINITE.E4M3.F32.PACK_AB_MERGE_C R31, RZ, R31, RZ ;  /* 0x0000001fff1f723e */ /* 0x000fca00048070ff */
[----:B------:R0:W-:Y:S01]  /*47130*/  @!P6 STG.E.U8 desc[UR30][R134.64+0xb8], R31 ;  /* 0x0000b81f8600e986 */ /* 0x0001e2000c10111e */
[----:B------:R-:W-:Y:S02]  /*47140*/  ISETP.LT.OR P6, PT, R28, 0xba, !P1 ;  /* 0x000000ba1c00780c */ /* 0x000fe40004fc1670 */
[----:B0-----:R-:W-:-:S11]  /*47150*/  PRMT R31, RZ, 0x7610, R31 ;  /* 0x00007610ff1f7816 */ /* 0x001fd6000000001f */
[----:B------:R-:W2:Y:S04]  /*47160*/  @!P6 LDG.E.U8 R31, desc[UR30][R20.64+0xb9] ;  /* 0x0000b91e141fe981 */ /* 0x000ea8000c1e1100 */
[----:B------:R-:W-:Y:S01]  /*47170*/  @!P5 STL.64 [R1+0x90], R40 ;  /* 0x000090280100d387 */ /* 0x000fe20000100a00 */
[----:B------:R-:W-:Y:S02]  /*47180*/  ISETP.LT.OR P5, PT, R28, 0x16a, !P2 ;  /* 0x0000016a1c00780c */ /* 0x000fe400057a1670 */
[----:B------:R-:W-:Y:S01]  /*47190*/  LOP3.LUT R7, R7, 0xfffdffff, RZ, 0xc0, !PT ;  /* 0xfffdffff07077812 */ /* 0x000fe200078ec0ff */
[----:B------:R-:W4:Y:S10]  /*471a0*/  LDL.LU R2, [R1+0xcf8] ;  /* 0x000cf80001027983 */ /* 0x000f340000300800 */
        /* <DEDUP_REMOVED lines=12> */
[----:B------:R-:W-:Y:S04]  /*47270*/  STL [R1+0x1584], R20 ;  /* 0x0015841401007387 */ /* 0x000fe80000100800 */
[----:B------:R-:W-:Y:S01]  /*47280*/  @!P5 STL.64 [R1+0xc8], R38 ;  /* 0x0000c8260100d387 */ /* 0x000fe20000100a00 */
[----:B------:R-:W-:Y:S01]  /*47290*/  IMAD.U32 R35, RZ, RZ, UR10 ;  /* 0x0000000aff237e24 */ /* 0x000fe2000f8e00ff */
        /* <DEDUP_REMOVED lines=16> */
[----:B------:R-:W-:Y:S04]  /*473a0*/  STL [R1+0x1580], R21 ;  /* 0x0015801501007387 */ /* 0x000fe80000100800 */
[----:B------:R-:W3:Y:S01]  /*473b0*/  LDL.LU R8, [R1+0xcfc] ;  /* 0x000cfc0001087983 */ /* 0x000ee20000300800 */
[----:B--2---:R-:W-:-:S04]  /*473c0*/  LOP3.LUT R31, R31, 0xff, RZ, 0xc0, !PT ;  /* 0x000000ff1f1f7812 */ /* 0x004fc800078ec0ff */
[----:B------:R-:W-:-:S05]  /*473d0*/  F2FP.F16.E4M3.UNPACK_B R31, R31 ;  /* 0x0000001fff1f723e */ /* 0x000fca00020006ff */
[----:B------:R-:W-:-:S05]  /*473e0*/  HADD2.F32 R31, -RZ, R31.H0_H0 ;  /* 0x2000001fff1f7230 */ /* 0x000fca0000004100 */
[----:B------:R-:W-:-:S04]  /*473f0*/  FMUL R31, R31, UR26 ;  /* 0x0000001a1f1f7c20 */ /* 0x000fc80008400000 */
[----:B----4-:R-:W-:Y:S02]  /*47400*/  FFMA R31, R2, UR27, R31 ;  /* 0x0000001b021f7c23 */ /* 0x010fe4000800001f */
[----:B------:R-:W2:Y:S04]  /*47410*/  LDL.LU R2, [R1+0xd00] ;  /* 0x000d000001027983 */ /* 0x000ea80000300800 */
[----:B------:R-:W4:Y:S01]  /*47420*/  LDL.64 R42, [R1+0x98] ;  /* 0x00009800012a7983 */ /* 0x000f220000100a00 */
[----:B------:R-:W-:-:S05]  /*47430*/  F2FP.SATFINITE.E4M3.F32.PACK_AB_MERGE_C R31, RZ, R31, RZ ;  /* 0x0000001fff1f723e */ /* 0x000fca00048070ff */
[----:B------:R0:W-:Y:S02]  /*47440*/  @!P3 STG.E.U8 desc[UR30][R32.64+0xb8], R31 ;  /* 0x0000b81f2000b986 */ /* 0x0001e4000c10111e */
[----:B0-----:R-:W-:Y:S01]  /*47450*/  PRMT R31, RZ, 0x7610, R31 ;  /* 0x00007610ff1f7816 */ /* 0x001fe2000000001f */
[----:B------:R-:W0:Y:S05]  /*47460*/  @!P4 LDC.64 R32, c[0x0][0x5c0] ;  /* 0x00017000ff20cb82 */ /* 0x000e2a0000000a00 */
[----:B------:R-:W3:Y:S01]  /*47470*/  @!P4 LDG.E.U8 R31, desc[UR30][R22.64+0xb9] ;  /* 0x0000b91e161fc981 */ /* 0x000ee2000c1e1100 */
[----:B------:R-:W-:Y:S02]  /*47480*/  IMAD.U32 R35, RZ, RZ, UR11 ;  /* 0x0000000bff237e24 */ /* 0x000fe4000f8e00ff */
[----:B------:R-:W-:-:S03]  /*47490*/  IMAD.U32 R38, RZ, RZ, UR10 ;  /* 0x0000000aff267e24 */ /* 0x000fc6000f8e00ff */
[----:B------:R-:W-:-:S04]  /*474a0*/  @!P4 IADD3 R35, P5, P6, R35, UR13, R24 ;  /* 0x0000000d2323cc10 */ /* 0x000fc8000febe018 */
[----:B------:R-:W-:Y:S02]  /*474b0*/  @!P4 IADD3.X R38, R38, UR12, R29, P5, P6 ;  /* 0x0000000c2626cc10 */ /* 0x000fe4000afec41d */
[----:B0-----:R-:W-:-:S05]  /*474c0*/  @!P4 IADD3 R32, P3, R35, R32, RZ ;  /* 0x000000202320c210 */ /* 0x001fca0007f7e0ff */
[----:B------:R-:W-:Y:S01]  /*474d0*/  @!P4 IMAD.X R33, R38, 0x1, R33, P3 ;  /* 0x000000012621c824 */ /* 0x000fe200018e0621 */
[----:B------:R-:W-:Y:S02]  /*474e0*/  ISETP.GE.AND P3, PT, R11, 0x181, PT ;  /* 0x000001810b00780c */ /* 0x000fe40003f66270 */
        /* <DEDUP_REMOVED lines=8> */
[----:B0-----:R-:W0:Y:S01]  /*47570*/  @!P4 LDC.64 R32, c[0x0][0x5c0] ;  /* 0x00017000ff20cb82 */ /* 0x001e220000000a00 */
[----:B------:R-:W-:Y:S02]  /*47580*/  @!P4 IMAD.MOV.U32 R38, RZ, RZ, R24 ;  /* 0x000000ffff26c224 */ /* 0x000fe400078e0018 */
[----:B------:R-:W-:Y:S02]  /*47590*/  @!P4 IMAD.MOV.U32 R39, RZ, RZ, R29 ;  /* 0x000000ffff27c224 */ /* 0x000fe400078e001d */
[----:B------:R-:W-:-:S04]  /*475a0*/  @!P4 IMAD.WIDE.U32 R38, R12, 0x180, R38 ;  /* 0x000001800c26c825 */ /* 0x000fc800078e0026 */
[----:B------:R-:W-:Y:S01]  /*475b0*/  @!P4 IMAD R31, R13, 0x180, RZ ;  /* 0x000001800d1fc824 */ /* 0x000fe200078e02ff */
[----:B0-----:R-:W-:-:S04]  /*475c0*/  @!P4 IADD3 R38, P5, R38, R32, RZ ;  /* 0x000000202626c210 */ /* 0x001fc80007fbe0ff */
[----:B------:R-:W-:Y:S02]  /*475d0*/  @!P4 IADD3.X R39, R33, R39, R31, P5, !PT ;  /* 0x000000272127c210 */ /* 0x000fe40002ffe41f */
[----:B------:R-:W-:-:S05]  /*475e0*/  IADD3 R32, P5, R34, 0x180, RZ ;  /* 0x0000018022207810 */ /* 0x000fca0007fbe0ff */
[----:B----4-:R-:W-:-:S04]  /*475f0*/  IMAD.X R31, RZ, RZ, R43, P5 ;  /* 0x000000ffff1f7224 */ /* 0x010fc800028e062b */
[----:B------:R-:W-:-:S04]  /*47600*/  IMAD R31, R31, UR14, RZ ;  /* 0x0000000e1f1f7c24 */ /* 0x000fc8000f8e02ff */
[C---:B------:R-:W-:Y:S02]  /*47610*/  IMAD R31, R32.reuse, UR15, R31 ;  /* 0x0000000f201f7c24 */ /* 0x040fe4000f8e021f */
[----:B------:R-:W-:-:S03]  /*47620*/  IMAD.WIDE.U32 R32, R32, UR14, R36 ;  /* 0x0000000e20207c25 */ /* 0x000fc6000f8e0024 */
[----:B------:R-:W-:-:S04]  /*47630*/  IADD3 R32, P5, R32, UR16, RZ ;  /* 0x0000001020207c10 */ /* 0x000fc8000ffbe0ff */
[--C-:B------:R-:W-:Y:S02]  /*47640*/  IADD3.X R33, R33, UR17, R31.reuse, P5, !PT ;  /* 0x0000001121217c10 */ /* 0x100fe4000affe41f */
[----:B------:R-:W-:-:S06]  /*47650*/  PRMT R31, RZ, 0x7610, R31 ;  /* 0x00007610ff1f7816 */ /* 0x000fcc000000001f */
[----:B------:R-:W3:Y:S04]  /*47660*/  @!P4 LDG.E.U8 R31, desc[UR30][R32.64] ;  /* 0x0000001e201fc981 */ /* 0x000ee8000c1e1100 */
[----:B------:R-:W-:Y:S04]  /*47670*/  STL.64 [R1+0x1578], R22 ;  /* 0x0015781601007387 */ /* 0x000fe80000100a00 */
[----:B------:R-:W4:Y:S01]  /*47680*/  LDL.LU R8, [R1+0xd04] ;  /* 0x000d040001087983 */ /* 0x000f220000300800 */
        /* <DEDUP_REMOVED lines=16> */
[--C-:B------:R-:W-:Y:S02]  /*47790*/  @!P4 IADD3.X R41, R39, R41, R31.reuse, P5, !PT ;  /* 0x000000292729c210 */ /* 0x100fe40002ffe41f */
[----:B------:R-:W-:-:S06]  /*477a0*/  PRMT R31, RZ, 0x7610, R31 ;  /* 0x00007610ff1f7816 */ /* 0x000fcc000000001f */
[----:B------:R-:W2:Y:S01]  /*477b0*/  @!P4 LDG.E.U8 R31, desc[UR30][R32.64+0x1] ;  /* 0x0000011e201fc981 */ /* 0x000ea2000c1e1100 */
        /* <DEDUP_REMOVED lines=11> */
[----:B------:R-:W-:-:S04]  /*47870*/  LOP3.LUT R7, R7, 0xffff7fff, RZ, 0xc0, !PT ;  /* 0xffff7fff07077812 */ /* 0x000fc800078ec0ff */
[----:B------:R-:W-:-:S04]  /*47880*/  @P0 LOP3.LUT R7, R7, 0x8000, RZ, 0xfc, !PT ;  /* 0x0000800007070812 */ /* 0x000fc800078efcff */
[----:B------:R-:W-:Y:S01]  /*47890*/  LOP3.LUT R7, R7, 0xffffbfff, RZ, 0xc0, !PT ;  /* 0xffffbfff07077812 */ /* 0x000fe200078ec0ff */
[----:B------:R-:W-:Y:S04]  /*478a0*/  STL [R1+0x159c], R132 ;  /* 0x00159c8401007387 */ /* 0x000fe80000100800 */
[----:B------:R-:W-:Y:S01]  /*478b0*/  STL [R1+0x1598], R133 ;  /* 0x0015988501007387 */ /* 0x000fe20000100800 */
[----:B------:R-:W-:-:S04]  /*478c0*/  @P2 LOP3.LUT R7, R7, 0x4000, RZ, 0xfc, !PT ;  /* 0x0000400007072812 */ /* 0x000fc800078efcff */
[----:B------:R-:W-:-:S04]  /*478d0*/  LOP3.LUT R7, R7, 0xffffdfff, RZ, 0xc0, !PT ;  /* 0xffffdfff07077812 */ /* 0x000fc800078ec0ff */
[----:B------:R-:W-:Y:S02]  /*478e0*/  @P6 LOP3.LUT R7, R7, 0x2000, RZ, 0xfc, !PT ;  /* 0x0000200007076812 */ /* 0x000fe400078efcff */
[----:B------:R-:W-:Y:S02]  /*478f0*/  LOP3.LUT P0, RZ, R4, 0x200000, RZ, 0xc0, !PT ;  /* 0x0020000004ff7812 */ /* 0x000fe4000780c0ff */
[----:B--2---:R-:W-:-:S04]  /*47900*/  LOP3.LUT R31, R31, 0xff, RZ, 0xc0, !PT ;  /* 0x000000ff1f1f7812 */ /* 0x004fc800078ec0ff */
[----:B------:R-:W-:-:S05]  /*47910*/  F2FP.F16.E4M3.UNPACK_B R31, R31 ;  /* 0x0000001fff1f723e */ /* 0x000fca00020006ff */
[----:B------:R-:W-:-:S05]  /*47920*/  HADD2.F32 R31, -RZ, R31.H0_H0 ;  /* 0x2000001fff1f7230 */ /* 0x000fca0000004100 */
[----:B------:R-:W-:-:S04]  /*47930*/  FMUL R31, R31, UR26 ;  /* 0x0000001a1f1f7c20 */ /* 0x000fc80008400000 */
[----:B----4-:R-:W-:Y:S02]  /*47940*/  FFMA R31, R8, UR27, R31 ;  /* 0x0000001b081f7c23 */ /* 0x010fe4000800001f */
[----:B------:R-:W2:Y:S04]  /*47950*/  LDL.LU R8, [R1+0xd08] ;  /* 0x000d080001087983 */ /* 0x000ea80000300800 */
[----:B------:R-:W3:Y:S01]  /*47960*/  LDL.64 R54, [R1+0xa8] ;  /* 0x0000a80001367983 */ /* 0x000ee20000100a00 */
[----:B------:R-:W-:-:S05]  /*47970*/  F2FP.SATFINITE.E4M3.F32.PACK_AB_MERGE_C R31, RZ, R31, RZ ;  /* 0x0000001fff1f723e */ /* 0x000fca00048070ff */
[----:B------:R1:W-:Y:S01]  /*47980*/  @!P4 STG.E.U8 desc[UR30][R40.64+0x1], R31 ;  /* 0x0000011f2800c986 */ /* 0x0003e2000c10111e */
[----:B0-----:R-:W-:-:S03]  /*47990*/  @!P6 IADD3 R20, P4, P5, R24, UR9, R38 ;  /* 0x000000091814ec10 */ /* 0x001fc6000fd9e026 */
[----:B------:R-:W-:Y:S01]  /*479a0*/  STL [R1+0x1594], R136 ;  /* 0x0015948801007387 */ /* 0x000fe20000100800 */
[----:B------:R-:W-:-:S03]  /*479b0*/  @!P6 IADD3.X R21, R29, UR8, R39, P4, P5 ;  /* 0x000000081d15ec10 */ /* 0x000fc6000a7ea427 */
[----:B------:R-:W-:Y:S04]  /*479c0*/  STL [R1+0x1590], R137 ;  /* 0x0015908901007387 */ /* 0x000fe80000100800 */
[----:B------:R-:W4:Y:S04]  /*479d0*/  LDL.LU R2, [R1+0xd0c] ;  /* 0x000d0c0001027983 */ /* 0x000f280000300800 */
[----:B------:R-:W-:Y:S01]  /*479e0*/  @!P6 STL.64 [R1+0x78], R20 ;  /* 0x000078140100e387 */ /* 0x000fe20000100a00 */
[----:B------:R-:W-:Y:S02]  /*479f0*/  ISETP.LT.OR P6, PT, R28, 0xc1, !P1 ;  /* 0x000000c11c00780c */ /* 0x000fe40004fc1670 */
[----:B-1----:R-:W-:-:S11]  /*47a00*/  IADD3 R31, P4, R34, 0x188, RZ ;  /* 0x00000188221f7810 */ /* 0x002fd60007f9e0ff */
[----:B------:R-:W0:Y:S01]  /*47a10*/  @!P6 LDC.64 R34, c[0x0][0x5c0] ;  /* 0x00017000ff22eb82 */ /* 0x000e220000000a00 */
[----:B------:R-:W-:Y:S02]  /*47a20*/  IMAD.X R38, RZ, RZ, R43, P4 ;  /* 0x000000ffff267224 */ /* 0x000fe400020e062b */
[----:B------:R-:W-:Y:S01]  /*47a30*/  IMAD.WIDE.U32 R36, R31, UR14, R36 ;  /* 0x0000000e1f247c25 */ /* 0x000fe2000f8e0024 */
[----:B------:R-:W-:Y:S01]  /*47a40*/  LOP3.LUT P2, RZ, R4, 0x100000, RZ, 0xc0, !PT ;  /* 0x0010000004ff7812 */ /* 0x000fe2000784c0ff */
[----:B------:R-:W4:Y:S01]  /*47a50*/  LDL.64 R42, [R1+0xc0] ;  /* 0x0000c000012a7983 */ /* 0x000f220000100a00 */
[----:B0-----:R-:W-:Y:S01]  /*47a60*/  @!P6 IADD3 R22, P4, P5, R24, UR13, R34 ;  /* 0x0000000d1816ec10 */ /* 0x001fe2000fd9e022 */
[----:B------:R-:W-:-:S03]  /*47a70*/  IMAD R34, R38, UR14, RZ ;  /* 0x0000000e26227c24 */ /* 0x000fc6000f8e02ff */
[----:B------:R-:W-:Y:S01]  /*47a80*/  @!P6 IADD3.X R23, R29, UR12, R35, P4, P5 ;  /* 0x0000000c1d17ec10 */ /* 0x000fe2000a7ea423 */
[----:B------:R-:W-:Y:S01]  /*47a90*/  IMAD R31, R31, UR15, R34 ;  /* 0x0000000f1f1f7c24 */ /* 0x000fe2000f8e0222 */
[----:B------:R-:W-:-:S04]  /*47aa0*/  IADD3 R34, P4, R36, UR16, RZ ;  /* 0x0000001024227c10 */ /* 0x000fc8000ff9e0ff */
[--C-:B------:R-:W-:Y:S02]  /*47ab0*/  IADD3.X R35, R37, UR17, R31.reuse, P4, !PT ;  /* 0x0000001125237c10 */ /* 0x100fe4000a7fe41f */
[----:B------:R-:W-:-:S06]  /*47ac0*/  PRMT R31, RZ, 0x7610, R31 ;  /* 0x00007610ff1f7816 */ /* 0x000fcc000000001f */
[----:B------:R-:W2:Y:S01]  /*47ad0*/  @!P0 LDG.E.U8 R31, desc[UR30][R34.64] ;  /* 0x0000001e221f8981 */ /* 0x000ea2000c1e1100 */
        /* <DEDUP_REMOVED lines=8> */
[----:B---3--:R1:W-:Y:S02]  /*47b60*/  @!P0 STG.E.U8 desc[UR30][R54.64], R31 ;  /* 0x0000001f36008986 */ /* 0x0083e4000c10111e */
[----:B-1----:R-:W-:-:S06]  /*47b70*/  PRMT R31, RZ, 0x7610, R31 ;  /* 0x00007610ff1f7816 */ /* 0x002fcc000000001f */
[----:B------:R-:W2:Y:S01]  /*47b80*/  @!P2 LDG.E.U8 R31, desc[UR30][R34.64+0x1] ;  /* 0x0000011e221fa981 */ /* 0x000ea2000c1e1100 */
[----:B0-----:R-:W-:-:S04]  /*47b90*/  @!P6 IADD3 R20, P4, P5, R24, UR13, R36 ;  /* 0x0000000d1814ec10 */ /* 0x001fc8000fd9e024 */
[----:B------:R-:W-:Y:S02]  /*47ba0*/  @!P6 IADD3.X R21, R29, UR12, R37, P4, P5 ;  /* 0x0000000c1d15ec10 */ /* 0x000fe4000a7ea425 */
[----:B------:R-:W-:-:S13]  /*47bb0*/  ISETP.LT.OR P4, PT, R28, 0x9, !P3 ;  /* 0x000000091c00780c */ /* 0x000fda0005f81670 */
[----:B------:R-:W0:Y:S01]  /*47bc0*/  @!P4 LDC.64 R36, c[0x0][0x5c0] ;  /* 0x00017000ff24cb82 */ /* 0x000e220000000a00 */
[----:B------:R-:W-:Y:S02]  /*47bd0*/  @!P4 IMAD.MOV.U32 R38, RZ, RZ, R24 ;  /* 0x000000ffff26c224 */ /* 0x000fe400078e0018 */
[----:B------:R-:W-:Y:S02]  /*47be0*/  @!P4 IMAD.MOV.U32 R39, RZ, RZ, R29 ;  /* 0x000000ffff27c224 */ /* 0x000fe400078e001d */
[----:B------:R-:W-:-:S03]  /*47bf0*/  @!P4 IMAD.WIDE.U32 R38, R12, 0x180, R38 ;  /* 0x000001800c26c825 */ /* 0x000fc600078e0026 */
[----:B0-----:R-:W-:Y:S01]  /*47c00*/  @!P4 IADD3 R38, P5, R38, R36, RZ ;  /* 0x000000242626c210 */ /* 0x001fe20007fbe0ff */
        /* <DEDUP_REMOVED lines=10> */
[----:B0-----:R-:W-:-:S05]  /*47cb0*/  @!P4 IMAD R31, R13, 0x180, RZ ;  /* 0x000001800d1fc824 */ /* 0x001fca00078e02ff */
[--C-:B------:R-:W-:Y:S02]  /*47cc0*/  @!P4 IADD3.X R39, R37, R39, R31.reuse, P5, !PT ;  /* 0x000000272527c210 */ /* 0x100fe40002ffe41f */
[----:B------:R-:W-:-:S06]  /*47cd0*/  PRMT R31, RZ, 0x7610, R31 ;  /* 0x00007610ff1f7816 */ /* 0x000fcc000000001f */
[----:B------:R-:W2:Y:S01]  /*47ce0*/  @!P4 LDG.E.U8 R31, desc[UR30][R32.64+0x8] ;  /* 0x0000081e201fc981 */ /* 0x000ea2000c1e1100 */
[----:B------:R-:W-:-:S13]  /*47cf0*/  ISETP.LT.OR P0, PT, R28, 0xc9, !P1 ;  /* 0x000000c91c00780c */ /* 0x000fda0004f01670 */
[----:B------:R-:W0:Y:S01]  /*47d00*/  @!P0 LDC.64 R36, c[0x0][0x5c0] ;  /* 0x00017000ff248b82 */ /* 0x000e220000000a00 */
[----:B------:R0:W-:Y:S04]  /*47d10*/  @!P6 STL.64 [R1+0x98], R20 ;  /* 0x000098140100e387 */ /* 0x0001e80000100a00 */
[----:B------:R-:W4:Y:S01]  /*47d20*/  LDL.LU R69, [R1+0xd14] ;  /* 0x000d140001457983 */ /* 0x000f220000300800 */
        /* <DEDUP_REMOVED lines=18> */
[----:B------:R-:W2:Y:S04]  /*47e50*/  @!P4 LDG.E.U8 R31, desc[UR30][R32.64+0x9] ;  /* 0x0000091e201fc981 */ /* 0x000ea8000c1e1100 */
[----:B------:R0:W-:Y:S01]  /*47e60*/  @!P0 STL.64 [R1+0xc0], R20 ;  /* 0x0000c01401008387 */ /* 0x0001e20000100a00 */
[----:B------:R-:W-:Y:S02]  /*47e70*/  LOP3.LUT P0, RZ, R3, 0x1000, RZ, 0xc0, !PT ;  /* 0x0000100003ff7812 */ /* 0x000fe4000780c0ff */
[----:B------:R-:W-:Y:S01]  /*47e80*/  LOP3.LUT R30, R30, 0xfffeffff, RZ, 0xc0, !PT ;  /* 0xfffeffff1e1e7812 */ /* 0x000fe200078ec0ff */
[----:B------:R-:W3:Y:S04]  /*47e90*/  LDL.LU R8, [R1+0xd18] ;  /* 0x000d180001087983 */ /* 0x000ee80000300800 */
[----:B------:R-:W3:Y:S04]  /*47ea0*/  LDL.64 R54, [R1+0xe0] ;  /* 0x0000e00001367983 */ /* 0x000ee80000100a00 */
[----:B------:R-:W3:Y:S04]  /*47eb0*/  LDL.LU R2, [R1+0xd1c] ;  /* 0x000d1c0001027983 */ /* 0x000ee80000300800 */
[----:B------:R-:W3:Y:S01]  /*47ec0*/  LDL.64 R42, [R1+0xe8] ;  /* 0x0000e800012a7983 */ /* 0x000ee20000100a00 */
[----:B------:R-:W-:-:S02]  /*47ed0*/  @P0 LOP3.LUT R30, R30, 0x10000, RZ, 0xfc, !PT ;  /* 0x000100001e1e0812 */ /* 0x000fc400078efcff */
[----:B------:R-:W-:-:S13]  /*47ee0*/  ISETP.LT.OR P0, PT, R28, 0xca, !P1 ;  /* 0x000000ca1c00780c */ /* 0x000fda0004f01670 */
[----:B------:R-:W0:Y:S02]  /*47ef0*/  @!P0 LDC.64 R36, c[0x0][0x5c0] ;  /* 0x00017000ff248b82 */ /* 0x000e240000000a00 */
[----:B0-----:R-:W-:-:S04]  /*47f00*/  @!P0 IADD3 R20, P5, P6, R24, UR13, R36 ;  /* 0x0000000d18148c10 */ /* 0x001fc8000febe024 */
[----:B------:R-:W-:-:S05]  /*47f10*/  @!P0 IADD3.X R21, R29, UR12, R37, P5, P6 ;  /* 0x0000000c1d158c10 */ /* 0x000fca000afec425 */
[----:B------:R-:W-:Y:S01]  /*47f20*/  @!P0 STL.64 [R1+0xa8], R20 ;  /* 0x0000a81401008387 */ /* 0x000fe20000100a00 */
[----:B------:R-:W-:Y:S02]  /*47f30*/  LOP3.LUT P0, RZ, R30, 0x10000, RZ, 0xc0, !PT ;  /* 0x000100001eff7812 */ /* 0x000fe4000780c0ff */
[----:B--2---:R-:W-:-:S04]  /*47f40*/  LOP3.LUT R31, R31, 0xff, RZ, 0xc0, !PT ;  /* 0x000000ff1f1f7812 */ /* 0x004fc800078ec0ff */
[----:B------:R-:W-:-:S05]  /*47f50*/  F2FP.F16.E4M3.UNPACK_B R31, R31 ;  /* 0x0000001fff1f723e */ /* 0x000fca00020006ff */
[----:B------:R-:W-:-:S05]  /*47f60*/  HADD2.F32 R31, -RZ, R31.H0_H0 ;  /* 0x2000001fff1f7230 */ /* 0x000fca0000004100 */
[----:B------:R-:W-:-:S04]  /*47f70*/  FMUL R31, R31, UR26 ;  /* 0x0000001a1f1f7c20 */ /* 0x000fc80008400000 */
[----:B----4-:R-:W-:-:S05]  /*47f80*/  FFMA R31, R69, UR27, R31 ;  /* 0x0000001b451f7c23 */ /* 0x010fca000800001f */
[----:B------:R-:W-:-:S05]  /*47f90*/  F2FP.SATFINITE.E4M3.F32.PACK_AB_MERGE_C R31, RZ, R31, RZ ;  /* 0x0000001fff1f723e */ /* 0x000fca00048070ff */
[----:B------:R0:W-:Y:S02]  /*47fa0*/  @!P4 STG.E.U8 desc[UR30][R38.64+0x9], R31 ;  /* 0x0000091f2600c986 */ /* 0x0001e4000c10111e */
[----:B0-----:R-:W-:-:S06]  /*47fb0*/  PRMT R31, RZ, 0x7610, R31 ;  /* 0x00007610ff1f7816 */ /* 0x001fcc000000001f */
[----:B------:R-:W2:Y:S01]  /*47fc0*/  @!P0 LDG.E.U8 R31, desc[UR30][R34.64+0x8] ;  /* 0x0000081e221f8981 */ /* 0x000ea2000c1e1100 */
        /* <DEDUP_REMOVED lines=13> */
[----:B------:R-:W-:-:S05]  /*480a0*/  @!P6 IADD3.X R21, R29, UR12, R37, P4, P5 ;  /* 0x0000000c1d15ec10 */ /* 0x000fca000a7ea425 */
[----:B------:R0:W-:Y:S01]  /*480b0*/  @!P6 STL.64 [R1+0xd8], R20 ;  /* 0x0000d8140100e387 */ /* 0x0001e20000100a00 */
[----:B------:R-:W-:-:S03]  /*480c0*/  ISETP.LT.OR P6, PT, R28, 0xd2, !P1 ;  /* 0x000000d21c00780c */ /* 0x000fc60004fc1670 */
[----:B------:R-:W3:Y:S10]  /*480d0*/  LDL.LU R8, [R1+0xd20] ;  /* 0x000d200001087983 */ /* 0x000ef40000300800 */
[----:B------:R-:W0:Y:S02]  /*480e0*/  @!P6 LDC.64 R36, c[0x0][0x5c0] ;  /* 0x00017000ff24eb82 */ /* 0x000e240000000a00 */
[----:B0-----:R-:W-:-:S04]  /*480f0*/  @!P6 IADD3 R20, P4, P5, R24, UR13, R36 ;  /* 0x0000000d1814ec10 */ /* 0x001fc8000fd9e024 */
[----:B------:R-:W-:Y:S02]  /*48100*/  @!P6 IADD3.X R21, R29, UR12, R37, P4, P5 ;  /* 0x0000000c1d15ec10 */ /* 0x000fe4000a7ea425 */
[----:B------:R-:W-:-:S13]  /*48110*/  ISETP.LT.OR P4, PT, R28, 0x11, !P3 ;  /* 0x000000111c00780c */ /* 0x000fda0005f81670 */
[----:B------:R-:W0:Y:S01]  /*48120*/  @!P4 LDC.64 R36, c[0x0][0x5c0] ;  /* 0x00017000ff24cb82 */ /* 0x000e220000000a00 */
[----:B------:R-:W-:Y:S02]  /*48130*/  @!P4 IMAD.MOV.U32 R38, RZ, RZ, R24 ;  /* 0x000000ffff26c224 */ /* 0x000fe400078e0018 */
[----:B------:R-:W-:Y:S02]  /*48140*/  @!P4 IMAD.MOV.U32 R39, RZ, RZ, R29 ;  /* 0x000000ffff27c224 */ /* 0x000fe400078e001d */
[----:B------:R-:W-:-:S03]  /*48150*/  @!P4 IMAD.WIDE.U32 R38, R12, 0x180, R38 ;  /* 0x000001800c26c825 */ /* 0x000fc600078e0026 */
        /* <DEDUP_REMOVED lines=367> */
[----:B------:R-:W-:Y:S01]  /*49850*/  @!P0 STL.64 [R1+0xb8], R20 ;  /* 0x0000b81401008387 */ /* 0x000fe20000100a00 */
[----:B------:R-:W-:Y:S02]  /*49860*/  LOP3.LUT P0, RZ, R4, 0x8000000, RZ, 0xc0, !PT ;  /* 0x0800000004ff7812 */ /* 0x000fe4000780c0ff */
[----:B------:R-:W-:Y:S01]  /*49870*/  LOP3.LUT R30, R30, 0xfffff7ff, RZ, 0xc0, !PT ;  /* 0xfffff7ff1e1e7812 */ /* 0x000fe200078ec0ff */
[----:B------:R-:W3:Y:S04]  /*49880*/  LDL.LU R8, [R1+0xd68] ;  /* 0x000d680001087983 */ /* 0x000ee80000300800 */
[----:B------:R-:W3:Y:S06]  /*49890*/  LDL.64 R54, [R1+0x208] ;  /* 0x0002080001367983 */ /* 0x000eec0000100a00 */
[----:B------:R-:W-:-:S02]  /*498a0*/  @P0 LOP3.LUT R30, R30, 0x800, RZ, 0xfc, !PT ;  /* 0x000008001e1e0812 */ /* 0x000fc400078efcff */
[----:B------:R-:W-:-:S13]  /*498b0*/  ISETP.LT.OR P0, PT, R28, 0x11a, !P1 ;  /* 0x0000011a1c00780c */ /* 0x000fda0004f01670 */
[----:B------:R-:W0:Y:S02]  /*498c0*/  @!P0 LDC.64 R36, c[0x0][0x5c0] ;  /* 0x00017000ff248b82 */ /* 0x000e240000000a00 */
[----:B0-----:R-:W-:-:S04]  /*498d0*/  @!P0 IADD3 R134, P5, P6, R24, UR13, R36 ;  /* 0x0000000d18868c10 */ /* 0x001fc8000febe024 */
[----:B------:R-:W-:Y:S02]  /*498e0*/  @!P0 IADD3.X R135, R29, UR12, R37, P5, P6 ;  /* 0x0000000c1d878c10 */ /* 0x000fe4000afec425 */
        /* <DEDUP_REMOVED lines=10> */
[----:B------:R-:W-:-:S03]  /*49990*/  LOP3.LUT P2, RZ, R4, 0x800000, RZ, 0xc0, !PT ;  /* 0x0080000004ff7812 */ /* 0x000fc6000784c0ff */
[----:B------:R-:W-:Y:S04]  /*499a0*/  STL [R1+0x14d4], R134 ;  /* 0x0014d48601007387 */ /* 0x000fe80000100800 */
[----:B------:R-:W-:Y:S04]  /*499b0*/  STL [R1+0x14d0], R135 ;  /* 0x0014d08701007387 */ /* 0x000fe80000100800 */
[----:B------:R-:W4:Y:S04]  /*499c0*/  LDL.LU R2, [R1+0xd6c] ;  /* 0x000d6c0001027983 */ /* 0x000f280000300800 */
[----:B------:R-:W4:Y:S01]  /*499d0*/  LDL.LU.64 R42, [R1+0x1a8] ;  /* 0x0001a800012a7983 */ /* 0x000f220000300a00 */
        /* <DEDUP_REMOVED lines=25> */
[----:B------:R-:W-:Y:S04]  /*49b70*/  STL [R1+0x14cc], R126 ;  /* 0x0014cc7e01007387 */ /* 0x000fe80000100800 */
[----:B------:R-:W-:Y:S04]  /*49b80*/  STL [R1+0x14c8], R127 ;  /* 0x0014c87f01007387 */ /* 0x000fe80000100800 */
[----:B------:R-:W3:Y:S01]  /*49b90*/  LDL.LU R8, [R1+0xd70] ;  /* 0x000d700001087983 */ /* 0x000ee20000300800 */
[----:B--2---:R-:W-:-:S04]  /*49ba0*/  LOP3.LUT R31, R31, 0xff, RZ, 0xc0, !PT ;  /* 0x000000ff1f1f7812 */ /* 0x004fc800078ec0ff */
[----:B------:R-:W-:-:S05]  /*49bb0*/  F2FP.F16.E4M3.UNPACK_B R31, R31 ;  /* 0x0000001fff1f723e */ /* 0x000fca00020006ff */
[----:B------:R-:W-:-:S05]  /*49bc0*/  HADD2.F32 R31, -RZ, R31.H0_H0 ;  /* 0x2000001fff1f7230 */ /* 0x000fca0000004100 */
[----:B------:R-:W-:-:S04]  /*49bd0*/  FMUL R31, R31, UR26 ;  /* 0x0000001a1f1f7c20 */ /* 0x000fc80008400000 */
[----:B----4-:R-:W-:Y:S01]  /*49be0*/  FFMA R31, R2, UR27, R31 ;  /* 0x0000001b021f7c23 */ /* 0x010fe2000800001f */
[----:B------:R-:W-:Y:S01]  /*49bf0*/  ISETP.LT.OR P0, PT, R28, 0x129, !P1 ;  /* 0x000001291c00780c */ /* 0x000fe20004f01670 */
[----:B------:R-:W2:Y:S03]  /*49c00*/  LDL.LU R2, [R1+0xd74] ;  /* 0x000d740001027983 */ /* 0x000ea60000300800 */
[----:B------:R-:W-:-:S05]  /*49c10*/  F2FP.SATFINITE.E4M3.F32.PACK_AB_MERGE_C R31, RZ, R31, RZ ;  /* 0x0000001fff1f723e */ /* 0x000fca00048070ff */
[----:B------:R0:W-:Y:S02]  /*49c20*/  @!P2 STG.E.U8 desc[UR30][R42.64+0x31], R31 ;  /* 0x0000311f2a00a986 */ /* 0x0001e4000c10111e */
[----:B0-----:R-:W-:-:S05]  /*49c30*/  @!P4 IMAD R31, R13, 0x180, RZ ;  /* 0x000001800d1fc824 */ /* 0x001fca00078e02ff */
[--C-:B------:R-:W-:Y:S02]  /*49c40*/  @!P4 IADD3.X R39, R37, R39, R31.reuse, P5, !PT ;  /* 0x000000272527c210 */ /* 0x100fe40002ffe41f */
[----:B------:R-:W-:Y:S01]  /*49c50*/  PRMT R31, RZ, 0x7610, R31 ;  /* 0x00007610ff1f7816 */ /* 0x000fe2000000001f */
[----:B------:R-:W0:Y:S05]  /*49c60*/  @!P0 LDC.64 R36, c[0x0][0x5c0] ;  /* 0x00017000ff248b82 */ /* 0x000e2a0000000a00 */
[----:B------:R-:W4:Y:S01]  /*49c70*/  @!P4 LDG.E.U8 R31, desc[UR30][R32.64+0x38] ;  /* 0x0000381e201fc981 */ /* 0x000f22000c1e1100 */
[----:B0-----:R-:W-:-:S04]  /*49c80*/  @!P0 IADD3 R86, P5, P6, R24, UR13, R36 ;  /* 0x0000000d18568c10 */ /* 0x001fc8000febe024 */
[----:B------:R-:W-:Y:S02]  /*49c90*/  @!P0 IADD3.X R87, R29, UR12, R37, P5, P6 ;  /* 0x0000000c1d578c10 */ /* 0x000fe4000afec425 */
[----:B----4-:R-:W-:-:S04]  /*49ca0*/  LOP3.LUT R31, R31, 0xff, RZ, 0xc0, !PT ;  /* 0x000000ff1f1f7812 */ /* 0x010fc800078ec0ff */
        /* <DEDUP_REMOVED lines=15> */
[----:B------:R-:W3:Y:S01]  /*49da0*/  @!P4 LDG.E.U8 R31, desc[UR30][R32.64+0x39] ;  /* 0x0000391e201fc981 */ /* 0x000ee2000c1e1100 */
[----:B------:R-:W-:Y:S02]  /*49db0*/  LOP3.LUT P0, RZ, R4, 0x20000000, RZ, 0xc0, !PT ;  /* 0x2000000004ff7812 */ /* 0x000fe4000780c0ff */
[----:B------:R-:W-:-:S11]  /*49dc0*/  LOP3.LUT R30, R30, 0xfffffbff, RZ, 0xc0, !PT ;  /* 0xfffffbff1e1e7812 */ /* 0x000fd600078ec0ff */
[----:B------:R-:W-:Y:S02]  /*49dd0*/  @P0 LOP3.LUT R30, R30, 0x400, RZ, 0xfc, !PT ;  /* 0x000004001e1e0812 */ /* 0x000fe400078efcff */
[----:B------:R-:W-:-:S13]  /*49de0*/  ISETP.LT.OR P0, PT, R28, 0x12a, !P1 ;  /* 0x0000012a1c00780c */ /* 0x000fda0004f01670 */
[----:B------:R-:W0:Y:S02]  /*49df0*/  @!P0 LDC.64 R36, c[0x0][0x5c0] ;  /* 0x00017000ff248b82 */ /* 0x000e240000000a00 */
[----:B0-----:R-:W-:-:S04]  /*49e00*/  @!P0 IADD3 R84, P5, P6, R24, UR13, R36 ;  /* 0x0000000d18548c10 */ /* 0x001fc8000febe024 */
[----:B------:R-:W-:Y:S02]  /*49e10*/  @!P0 IADD3.X R85, R29, UR12, R37, P5, P6 ;  /* 0x0000000c1d558c10 */ /* 0x000fe4000afec425 */
[----:B------:R-:W-:Y:S01]  /*49e20*/  LOP3.LUT P0, RZ, R30, 0x400, RZ, 0xc0, !PT ;  /* 0x000004001eff7812 */ /* 0x000fe2000780c0ff */
[----:B------:R-:W-:Y:S04]  /*49e30*/  STL [R1+0x14b4], R86 ;  /* 0x0014b45601007387 */ /* 0x000fe80000100800 */
[----:B------:R-:W-:Y:S04]  /*49e40*/  STL [R1+0x14b0], R87 ;  /* 0x0014b05701007387 */ /* 0x000fe80000100800 */
[----:B------:R-:W4:Y:S04]  /*49e50*/  LDL.LU R8, [R1+0xd78] ;  /* 0x000d780001087983 */ /* 0x000f280000300800 */
[----:B------:R-:W4:Y:S01]  /*49e60*/  LDL.LU.64 R54, [R1+0x1e8] ;  /* 0x0001e80001367983 */ /* 0x000f220000300a00 */
[----:B---3--:R-:W-:-:S04]  /*49e70*/  LOP3.LUT R31, R31, 0xff, RZ, 0xc0, !PT ;  /* 0x000000ff1f1f7812 */ /* 0x008fc800078ec0ff */
        /* <DEDUP_REMOVED lines=8> */
[----:B------:R-:W-:-:S03]  /*49f00*/  LOP3.LUT P2, RZ, R4, 0x1000000, RZ, 0xc0, !PT ;  /* 0x0100000004ff7812 */ /* 0x000fc6000784c0ff */
[----:B------:R-:W-:Y:S04]  /*49f10*/  STL [R1+0x14bc], R84 ;  /* 0x0014bc5401007387 */ /* 0x000fe80000100800 */
[----:B------:R-:W-:Y:S04]  /*49f20*/  STL [R1+0x14b8], R85 ;  /* 0x0014b85501007387 */ /* 0x000fe80000100800 */
[----:B------:R-:W3:Y:S04]  /*49f30*/  LDL.LU R2, [R1+0xd7c] ;  /* 0x000d7c0001027983 */ /* 0x000ee80000300800 */
[----:B------:R-:W3:Y:S01]  /*49f40*/  LDL.LU.64 R42, [R1+0x188] ;  /* 0x00018800012a7983 */ /* 0x000ee20000300a00 */
        /* <DEDUP_REMOVED lines=27> */
[----:B------:R-:W4:Y:S01]  /*4a100*/  LDL.LU R8, [R1+0xd80] ;  /* 0x000d800001087983 */ /* 0x000f220000300800 */
[----:B--2---:R-:W-:-:S04]  /*4a110*/  LOP3.LUT R31, R31, 0xff, RZ, 0xc0, !PT ;  /* 0x000000ff1f1f7812 */ /* 0x004fc800078ec0ff */
[----:B------:R-:W-:-:S05]  /*4a120*/  F2FP.F16.E4M3.UNPACK_B R31, R31 ;  /* 0x0000001fff1f723e */ /* 0x000fca00020006ff */
[----:B------:R-:W-:-:S05]  /*4a130*/  HADD2.F32 R31, -RZ, R31.H0_H0 ;  /* 0x2000001fff1f7230 */ /* 0x000fca0000004100 */
[----:B------:R-:W-:-:S04]  /*4a140*/  FMUL R31, R31, UR26 ;  /* 0x0000001a1f1f7c20 */ /* 0x000fc80008400000 */
[----:B---3--:R-:W-:Y:S01]  /*4a150*/  FFMA R31, R2, UR27, R31 ;  /* 0x0000001b021f7c23 */ /* 0x008fe2000800001f */
        /* <DEDUP_REMOVED lines=8> */
[----:B------:R-:W3:Y:S01]  /*4a1e0*/  @!P4 LDG.E.U8 R31, desc[UR30][R32.64+0x40] ;  /* 0x0000401e201fc981 */ /* 0x000ee2000c1e1100 */
[----:B0-----:R-:W-:-:S04]  /*4a1f0*/  @!P0 IADD3 R78, P5, P6, R24, UR13, R36 ;  /* 0x0000000d184e8c10 */ /* 0x001fc8000febe024 */
[----:B------:R-:W-:Y:S02]  /*4a200*/  @!P0 IADD3.X R79, R29, UR12, R37, P5, P6 ;  /* 0x0000000c1d4f8c10 */ /* 0x000fe4000afec425 */
[----:B---3--:R-:W-:-:S04]  /*4a210*/  LOP3.LUT R31, R31, 0xff, RZ, 0xc0, !PT ;  /* 0x000000ff1f1f7812 */ /* 0x008fc800078ec0ff */
[----:B------:R-:W-:-:S05]  /*4a220*/  F2FP.F16.E4M3.UNPACK_B R31, R31 ;  /* 0x0000001fff1f723e */ /* 0x000fca00020006ff */
[----:B------:R-:W-:-:S05]  /*4a230*/  HADD2.F32 R31, -RZ, R31.H0_H0 ;  /* 0x2000001fff1f7230 */ /* 0x000fca0000004100 */
[----:B------:R-:W-:-:S04]  /*4a240*/  FMUL R31, R31, UR26 ;  /* 0x0000001a1f1f7c20 */ /* 0x000fc80008400000 */
[----:B----4-:R-:W-:-:S05]  /*4a250*/  FFMA R31, R8, UR27, R31 ;  /* 0x0000001b081f7c23 */ /* 0x010fca000800001f */
        /* <DEDUP_REMOVED lines=329> */
[----:B------:R-:W-:Y:S02]  /*4b6f0*/  LOP3.LUT R10, R10, 0xff7fffff, RZ, 0xc0, !PT ;  /* 0xff7fffff0a0a7812 */ /* 0x000fe400078ec0ff */
[----:B------:R-:W-:Y:S01]  /*4b700*/  LOP3.LUT P2, RZ, R30, 0x40, RZ, 0xc0, !PT ;  /* 0x000000401eff7812 */ /* 0x000fe2000784c0ff */
[----:B------:R-:W2:Y:S01]  /*4b710*/  LDL.LU R2, [R1+0xdc4] ;  /* 0x000dc40001027983 */ /* 0x000ea20000300800 */
[----:B------:R-:W-:-:S05]  /*4b720*/  F2FP.SATFINITE.E4M3.F32.PACK_AB_MERGE_C R31, RZ, R31, RZ ;  /* 0x0000001fff1f723e */ /* 0x000fca00048070ff */
[----:B------:R0:W-:Y:S02]  /*4b730*/  @!P0 STG.E.U8 desc[UR30][R200.64+0x59], R31 ;  /* 0x0000591fc8008986 */ /* 0x0001e4000c10111e */
[----:B0-----:R-:W-:-:S05]  /*4b740*/  @!P4 IMAD R31, R13, 0x180, RZ ;  /* 0x000001800d1fc824 */ /* 0x001fca00078e02ff */
[--C-:B------:R-:W-:Y:S02]  /*4b750*/  @!P4 IADD3.X R39, R37, R39, R31.reuse, P5, !PT ;  /* 0x000000272527c210 */ /* 0x100fe40002ffe41f */
[----:B------:R-:W-:-:S06]  /*4b760*/  PRMT R31, RZ, 0x7610, R31 ;  /* 0x00007610ff1f7816 */ /* 0x000fcc000000001f */
[----:B------:R-:W3:Y:S01]  /*4b770*/  @!P4 LDG.E.U8 R31, desc[UR30][R32.64+0x60] ;  /* 0x0000601e201fc981 */ /* 0x000ee2000c1e1100 */
[----:B------:R-:W-:-:S13]  /*4b780*/  ISETP.LT.OR P0, PT, R28, 0x179, !P1 ;  /* 0x000001791c00780c */ /* 0x000fda0004f01670 */
[----:B------:R-:W0:Y:S01]  /*4b790*/  @!P0 LDC.64 R36, c[0x0][0x5c0] ;  /* 0x00017000ff248b82 */ /* 0x000e220000000a00 */
[----:B------:R-:W-:Y:S02]  /*4b7a0*/  @P1 LOP3.LUT R10, R10, 0x800000, RZ, 0xfc, !PT ;  /* 0x008000000a0a1812 */ /* 0x000fe400078efcff */
[----:B------:R-:W-:Y:S02]  /*4b7b0*/  LOP3.LUT P1, RZ, R3, 0x100, RZ, 0xc0, !PT ;  /* 0x0000010003ff7812 */ /* 0x000fe4000782c0ff */
[----:B------:R-:W-:-:S11]  /*4b7c0*/  LOP3.LUT R30, R30, 0xffffffdf, RZ, 0xc0, !PT ;  /* 0xffffffdf1e1e7812 */ /* 0x000fd600078ec0ff */
[----:B------:R-:W-:Y:S02]  /*4b7d0*/  @P1 LOP3.LUT R30, R30, 0x20, RZ, 0xfc, !PT ;  /* 0x000000201e1e1812 */ /* 0x000fe400078efcff */
[----:B------:R-:W-:Y:S02]  /*4b7e0*/  ISETP.LT.OR P1, PT, R28, 0xc1, !P2 ;  /* 0x000000c11c00780c */ /* 0x000fe40005721670 */
        /* <DEDUP_REMOVED lines=15> */
[----:B0-----:R-:W-:Y:S01]  /*4b8e0*/  @!P4 IADD3 R36, P5, R36, R38, RZ ;  /* 0x000000262424c210 */ /* 0x001fe20007fbe0ff */
[----:B------:R-:W-:-:S03]  /*4b8f0*/  IMAD.U32 R38, RZ, RZ, UR11 ;  /* 0x0000000bff267e24 */ /* 0x000fc6000f8e00ff */
[----:B------:R-:W-:Y:S01]  /*4b900*/  @!P4 IADD3.X R37, R39, R37, R31, P5, !PT ;  /* 0x000000252725c210 */ /* 0x000fe20002ffe41f */
[----:B------:R-:W-:Y:S01]  /*4b910*/  IMAD.U32 R31, RZ, RZ, UR10 ;  /* 0x0000000aff1f7e24 */ /* 0x000fe2000f8e00ff */
[----:B------:R-:W-:-:S04]  /*4b920*/  @!P1 IADD3 R198, P5, P6, R38, UR9, R24 ;  /* 0x0000000926c69c10 */ /* 0x000fc8000febe018 */
[----:B------:R-:W-:Y:S02]  /*4b930*/  @!P1 IADD3.X R199, R31, UR8, R29, P5, P6 ;  /* 0x000000081fc79c10 */ /* 0x000fe4000afec41d */
[----:B------:R-:W-:-:S06]  /*4b940*/  PRMT R31, RZ, 0x7610, R31 ;  /* 0x00007610ff1f7816 */ /* 0x000fcc000000001f */
[----:B------:R-:W3:Y:S01]  /*4b950*/  @!P4 LDG.E.U8 R31, desc[UR30][R32.64+0x61] ;  /* 0x0000611e201fc981 */ /* 0x000ee2000c1e1100 */
[----:B------:R-:W-:Y:S02]  /*4b960*/  ISETP.LT.OR P6, PT, R28, 0xc2, !P2 ;  /* 0x000000c21c00780c */ /* 0x000fe400057c1670 */
[C---:B------:R-:W-:Y:S02]  /*4b970*/  LOP3.LUT P0, RZ, R3.reuse, 0x2, RZ, 0xc0, !PT ;  /* 0x0000000203ff7812 */ /* 0x040fe4000780c0ff */
[----:B------:R-:W-:-:S04]  /*4b980*/  LOP3.LUT R3, R3, 0xdfffffff, RZ, 0xc0, !PT ;  /* 0xdfffffff03037812 */ /* 0x000fc800078ec0ff */
[----:B------:R-:W-:Y:S02]  /*4b990*/  @P1 LOP3.LUT R3, R3, 0x20000000, RZ, 0xfc, !PT ;  /* 0x2000000003031812 */ /* 0x000fe400078efcff */
        /* <DEDUP_REMOVED lines=9> */
[----:B--2---:R-:W-:Y:S02]  /*4ba30*/  FFMA R31, R2, UR27, R31 ;  /* 0x0000001b021f7c23 */ /* 0x004fe4000800001f */
[----:B------:R-:W2:Y:S04]  /*4ba40*/  LDL.LU R2, [R1+0xdcc] ;  /* 0x000dcc0001027983 */ /* 0x000ea80000300800 */
[----:B------:R-:W3:Y:S01]  /*4ba50*/  LDL.LU.64 R214, [R1+0x170] ;  /* 0x0001700001d67983 */ /* 0x000ee20000300a00 */
[----:B------:R-:W-:-:S05]  /*4ba60*/  F2FP.SATFINITE.E4M3.F32.PACK_AB_MERGE_C R31, RZ, R31, RZ ;  /* 0x0000001fff1f723e */ /* 0x000fca00048070ff */
[----:B------:R0:W-:Y:S02]  /*4ba70*/  @!P4 STG.E.U8 desc[UR30][R36.64+0x61], R31 ;  /* 0x0000611f2400c986 */ /* 0x0001e4000c10111e */
[----:B0-----:R-:W-:Y:S02]  /*4ba80*/  IMAD.U32 R36, RZ, RZ, UR11 ;  /* 0x0000000bff247e24 */ /* 0x001fe4000f8e00ff */
[----:B------:R-:W-:-:S03]  /*4ba90*/  IMAD.U32 R31, RZ, RZ, UR10 ;  /* 0x0000000aff1f7e24 */ /* 0x000fc6000f8e00ff */
[----:B------:R-:W-:-:S04]  /*4baa0*/  @!P6 IADD3 R200, P4, P5, R36, UR9, R24 ;  /* 0x0000000924c8ec10 */ /* 0x000fc8000fd9e018 */
[----:B------:R-:W-:Y:S02]  /*4bab0*/  @!P6 IADD3.X R201, R31, UR8, R29, P4, P5 ;  /* 0x000000081fc9ec10 */ /* 0x000fe4000a7ea41d */
[----:B------:R-:W-:-:S06]  /*4bac0*/  PRMT R31, RZ, 0x7610, R31 ;  /* 0x00007610ff1f7816 */ /* 0x000fcc000000001f */
[----:B------:R-:W4:Y:S02]  /*4bad0*/  @!P1 LDG.E.U8 R31, desc[UR30][R34.64+0x60] ;  /* 0x0000601e221f9981 */ /* 0x000f24000c1e1100 */
[----:B----4-:R-:W-:-:S04]  /*4bae0*/  LOP3.LUT R31, R31, 0xff, RZ, 0xc0, !PT ;  /* 0x000000ff1f1f7812 */ /* 0x010fc800078ec0ff */
[----:B------:R-:W-:-:S05]  /*4baf0*/  F2FP.F16.E4M3.UNPACK_B R31, R31 ;  /* 0x0000001fff1f723e */ /* 0x000fca00020006ff */
[----:B------:R-:W-:-:S05]  /*4bb00*/  HADD2.F32 R31, -RZ, R31.H0_H0 ;  /* 0x2000001fff1f7230 */ /* 0x000fca0000004100 */
[----:B------:R-:W-:-:S04]  /*4bb10*/  FMUL R31, R31, UR26 ;  /* 0x0000001a1f1f7c20 */ /* 0x000fc80008400000 */
[----:B------:R-:W-:Y:S01]  /*4bb20*/  FFMA R31, R8, UR27, R31 ;  /* 0x0000001b081f7c23 */ /* 0x000fe2000800001f */
[----:B------:R-:W-:Y:S01]  /*4bb30*/  LOP3.LUT R3, R3, 0xefffffff, RZ, 0xc0, !PT ;  /* 0xefffffff03037812 */ /* 0x000fe200078ec0ff */
[----:B------:R-:W-:Y:S02]  /*4bb40*/  IMAD.U32 R37, RZ, RZ, UR11 ;  /* 0x0000000bff257e24 */ /* 0x000fe4000f8e00ff */
[----:B------:R-:W-:Y:S01]  /*4bb50*/  IMAD.U32 R36, RZ, RZ, UR10 ;  /* 0x0000000aff247e24 */ /* 0x000fe2000f8e00ff */
[----:B------:R-:W4:Y:S01]  /*4bb60*/  LDL.LU R8, [R1+0xdd0] ;  /* 0x000dd00001087983 */ /* 0x000f220000300800 */
[----:B------:R-:W-:-:S05]  /*4bb70*/  F2FP.SATFINITE.E4M3.F32.PACK_AB_MERGE_C R31, RZ, R31, RZ ;  /* 0x0000001fff1f723e */ /* 0x000fca00048070ff */
[----:B------:R0:W-:Y:S02]  /*4bb80*/  @!P1 STG.E.U8 desc[UR30][R210.64+0x60], R31 ;  /* 0x0000601fd2009986 */ /* 0x0001e4000c10111e */
[----:B0-----:R-:W-:-:S06]  /*4bb90*/  PRMT R31, RZ, 0x7610, R31 ;  /* 0x00007610ff1f7816 */ /* 0x001fcc000000001f */
[----:B------:R-:W2:Y:S01]  /*4bba0*/  @!P0 LDG.E.U8 R31, desc[UR30][R34.64+0x61] ;  /* 0x0000611e221f8981 */ /* 0x000ea2000c1e1100 */
[----:B------:R-:W-:Y:S02]  /*4bbb0*/  @P6 LOP3.LUT R3, R3, 0x10000000, RZ, 0xfc, !PT ;  /* 0x1000000003036812 */ /* 0x000fe400078efcff */
[----:B------:R-:W-:-:S13]  /*4bbc0*/  ISETP.LT.OR P6, PT, R28, 0xc9, !P2 ;  /* 0x000000c91c00780c */ /* 0x000fda00057c1670 */
[----:B------:R-:W-:-:S04]  /*4bbd0*/  @!P6 IADD3 R114, P4, P5, R37, UR9, R24 ;  /* 0x000000092572ec10 */ /* 0x000fc8000fd9e018 */
[----:B------:R-:W-:Y:S02]  /*4bbe0*/  @!P6 IADD3.X R115, R36, UR8, R29, P4, P5 ;  /* 0x000000082473ec10 */ /* 0x000fe4000a7ea41d */
[----:B------:R-:W-:-:S13]  /*4bbf0*/  ISETP.LT.OR P4, PT, R28, 0x69, !P3 ;  /* 0x000000691c00780c */ /* 0x000fda0005f81670 */
[----:B------:R-:W0:Y:S01]  /*4bc00*/  @!P4 LDC.64 R38, c[0x0][0x5c0] ;  /* 0x00017000ff26cb82 */ /* 0x000e220000000a00 */
[----:B------:R-:W-:Y:S02]  /*4bc10*/  @!P4 IMAD.MOV.U32 R36, RZ, RZ, R24 ;  /* 0x000000ffff24c224 */ /* 0x000fe400078e0018 */
[----:B------:R-:W-:Y:S02]  /*4bc20*/  @!P4 IMAD.MOV.U32 R37, RZ, RZ, R29 ;  /* 0x000000ffff25c224 */ /* 0x000fe400078e001d */
[----:B------:R-:W-:Y:S01]  /*4bc30*/  @!P4 IMAD.WIDE.U32 R36, R12, 0x180, R36 ;  /* 0x000001800c24c825 */ /* 0x000fe200078e0024 */
[----:B------:R-:W-:-:S04]  /*4bc40*/  LOP3.LUT R3, R3, 0xf7ffffff, RZ, 0xc0, !PT ;  /* 0xf7ffffff03037812 */ /* 0x000fc800078ec0ff */
[----:B------:R-:W-:Y:S02]  /*4bc50*/  @P6 LOP3.LUT R3, R3, 0x8000000, RZ, 0xfc, !PT ;  /* 0x0800000003036812 */ /* 0x000fe400078efcff */
[----:B0-----:R-:W-:Y:S01]  /*4bc60*/  @!P4 IADD3 R36, P5, R36, R38, RZ ;  /* 0x000000262424c210 */ /* 0x001fe20007fbe0ff */
[----:B------:R-:W-:Y:S01]  /*4bc70*/  IMAD.U32 R38, RZ, RZ, UR11 ;  /* 0x0000000bff267e24 */ /* 0x000fe2000f8e00ff */
[----:B--2---:R-:W-:-:S04]  /*4bc80*/  LOP3.LUT R31, R31, 0xff, RZ, 0xc0, !PT ;  /* 0x000000ff1f1f7812 */ /* 0x004fc800078ec0ff */
[----:B------:R-:W-:-:S05]  /*4bc90*/  F2FP.F16.E4M3.UNPACK_B R31, R31 ;  /* 0x0000001fff1f723e */ /* 0x000fca00020006ff */
[----:B------:R-:W-:-:S05]  /*4bca0*/  HADD2.F32 R31, -RZ, R31.H0_H0 ;  /* 0x2000001fff1f7230 */ /* 0x000fca0000004100 */
[----:B------:R-:W-:-:S04]  /*4bcb0*/  FMUL R31, R31, UR26 ;  /* 0x0000001a1f1f7c20 */ /* 0x000fc80008400000 */
[----:B------:R-:W-:Y:S01]  /*4bcc0*/  FFMA R31, R2, UR27, R31 ;  /* 0x0000001b021f7c23 */ /* 0x000fe2000800001f */
[----:B------:R-:W-:Y:S02]  /*4bcd0*/  LOP3.LUT R3, R3, 0xfbffffff, RZ, 0xc0, !PT ;  /* 0xfbffffff03037812 */ /* 0x000fe400078ec0ff */
[----:B------:R-:W-:Y:S01]  /*4bce0*/  LOP3.LUT R30, R30, 0xffffffef, RZ, 0xc0, !PT ;  /* 0xffffffef1e1e7812 */ /* 0x000fe200078ec0ff */
[----:B------:R-:W2:Y:S01]  /*4bcf0*/  LDL.LU R2, [R1+0xdd4] ;  /* 0x000dd40001027983 */ /* 0x000ea20000300800 */
[----:B------:R-:W-:-:S05]  /*4bd00*/  F2FP.SATFINITE.E4M3.F32.PACK_AB_MERGE_C R31, RZ, R31, RZ ;  /* 0x0000001fff1f723e */ /* 0x000fca00048070ff */
[----:B---3--:R0:W-:Y:S01]  /*4bd10*/  @!P0 STG.E.U8 desc[UR30][R214.64+0x61], R31 ;  /* 0x0000611fd6008986 */ /* 0x0081e2000c10111e */
[----:B------:R-:W-:Y:S01]  /*4bd20*/  ISETP.LT.OR P0, PT, R28, 0xca, !P2 ;  /* 0x000000ca1c00780c */ /* 0x000fe20005701670 */
[----:B0-----:R-:W-:-:S05]  /*4bd30*/  @!P4 IMAD R31, R13, 0x180, RZ ;  /* 0x000001800d1fc824 */ /* 0x001fca00078e02ff */
[----:B------:R-:W-:Y:S01]  /*4bd40*/  @!P4 IADD3.X R37, R39, R37, R31, P5, !PT ;  /* 0x000000252725c210 */ /* 0x000fe20002ffe41f */
[----:B------:R-:W-:-:S06]  /*4bd50*/  IMAD.U32 R31, RZ, RZ, UR10 ;  /* 0x0000000aff1f7e24 */ /* 0x000fcc000f8e00ff */
[----:B------:R-:W-:-:S04]  /*4bd60*/  @!P0 IADD3 R214, P5, P6, R38, UR9, R24 ;  /* 0x0000000926d68c10 */ /* 0x000fc8000febe018 */
[----:B------:R-:W-:Y:S02]  /*4bd70*/  @!P0 IADD3.X R215, R31, UR8, R29, P5, P6 ;  /* 0x000000081fd78c10 */ /* 0x000fe4000afec41d */
[----:B------:R-:W-:-:S06]  /*4bd80*/  PRMT R31, RZ, 0x7610, R31 ;  /* 0x00007610ff1f7816 */ /* 0x000fcc000000001f */
[----:B------:R-:W3:Y:S01]  /*4bd90*/  @!P4 LDG.E.U8 R31, desc[UR30][R32.64+0x68] ;  /* 0x0000681e201fc981 */ /* 0x000ee2000c1e1100 */
[----:B------:R-:W-:-:S04]  /*4bda0*/  @P0 LOP3.LUT R3, R3, 0x4000000, RZ, 0xfc, !PT ;  /* 0x0400000003030812 */ /* 0x000fc800078efcff */
[----:B------:R-:W-:-:S13]  /*4bdb0*/  LOP3.LUT P1, RZ, R3, 0x400, RZ, 0xc0, !PT ;  /* 0x0000040003ff7812 */ /* 0x000fda000782c0ff */
[----:B------:R-:W-:Y:S02]  /*4bdc0*/  @P1 LOP3.LUT R30, R30, 0x10, RZ, 0xfc, !PT ;  /* 0x000000101e1e1812 */ /* 0x000fe400078efcff */
[----:B------:R-:W-:Y:S02]  /*4bdd0*/  ISETP.LT.OR P1, PT, R28, 0xd1, !P2 ;  /* 0x000000d11c00780c */ /* 0x000fe40005721670 */
[----:B---3--:R-:W-:-:S04]  /*4bde0*/  LOP3.LUT R31, R31, 0xff, RZ, 0xc0, !PT ;  /* 0x000000ff1f1f7812 */ /* 0x008fc800078ec0ff */
[----:B------:R-:W-:-:S05]  /*4bdf0*/  F2FP.F16.E4M3.UNPACK_B R31, R31 ;  /* 0x0000001fff1f723e */ /* 0x000fca00020006ff */
[----:B------:R-:W-:-:S05]  /*4be00*/  HADD2.F32 R31, -RZ, R31.H0_H0 ;  /* 0x2000001fff1f7230 */ /* 0x000fca0000004100 */
[----:B------:R-:W-:-:S04]  /*4be10*/  FMUL R31, R31, UR26 ;  /* 0x0000001a1f1f7c20 */ /* 0x000fc80008400000 */
[----:B----4-:R-:W-:Y:S01]  /*4be20*/  FFMA R31, R8, UR27, R31 ;  /* 0x0000001b081f7c23 */ /* 0x010fe2000800001f */
[C---:B------:R-:W-:Y:S01]  /*4be30*/  LOP3.LUT P0, RZ, R3.reuse, 0x8, RZ, 0xc0, !PT ;  /* 0x0000000803ff7812 */ /* 0x040fe2000780c0ff */
[----:B------:R-:W3:Y:S03]  /*4be40*/  LDL.LU R8, [R1+0xdd8] ;  /* 0x000dd80001087983 */ /* 0x000ee60000300800 */
[----:B------:R-:W-:Y:S02]  /*4be50*/  F2FP.SATFINITE.E4M3.F32.PACK_AB_MERGE_C R31, RZ, R31, RZ ;  /* 0x0000001fff1f723e */ /* 0x000fe400048070ff */
[----:B------:R-:W-:Y:S01]  /*4be60*/  LOP3.LUT R3, R3, 0xfdffffff, RZ, 0xc0, !PT ;  /* 0xfdffffff03037812 */ /* 0x000fe200078ec0ff */
[----:B------:R-:W4:Y:S04]  /*4be70*/  LDL.LU.64 R218, [R1+0x1c0] ;  /* 0x0001c00001da7983 */ /* 0x000f280000300a00 */
[----:B------:R0:W-:Y:S01]  /*4be80*/  @!P4 STG.E.U8 desc[UR30][R36.64+0x68], R31 ;  /* 0x0000681f2400c986 */ /* 0x0001e2000c10111e */
[----:B------:R-:W-:-:S13]  /*4be90*/  ISETP.LT.OR P4, PT, R28, 0x6a, !P3 ;  /* 0x0000006a1c00780c */ /* 0x000fda0005f81670 */
[----:B------:R-:W1:Y:S01]  /*4bea0*/  @!P4 LDC.64 R38, c[0x0][0x5c0] ;  /* 0x00017000ff26cb82 */ /* 0x000e620000000a00 */
[----:B0-----:R-:W-:Y:S02]  /*4beb0*/  @!P4 IMAD.MOV.U32 R36, RZ, RZ, R24 ;  /* 0x000000ffff24c224 */ /* 0x001fe400078e0018 */
[----:B------:R-:W-:Y:S02]  /*4bec0*/  @!P4 IMAD.MOV.U32 R37, RZ, RZ, R29 ;  /* 0x000000ffff25c224 */ /* 0x000fe400078e001d */
[----:B------:R-:W-:-:S04]  /*4bed0*/  @!P4 IMAD.WIDE.U32 R36, R12, 0x180, R36 ;  /* 0x000001800c24c825 */ /* 0x000fc800078e0024 */
[----:B------:R-:W-:Y:S01]  /*4bee0*/  @!P4 IMAD R31, R13, 0x180, RZ ;  /* 0x000001800d1fc824 */ /* 0x000fe200078e02ff */
[----:B-1----:R-:W-:Y:S01]  /*4bef0*/  @!P4 IADD3 R36, P5, R36, R38, RZ ;  /* 0x000000262424c210 */ /* 0x002fe20007fbe0ff */
[----:B------:R-:W-:-:S03]  /*4bf00*/  IMAD.U32 R38, RZ, RZ, UR11 ;  /* 0x0000000bff267e24 */ /* 0x000fc6000f8e00ff */
[----:B------:R-:W-:Y:S01]  /*4bf10*/  @!P4 IADD3.X R37, R39, R37, R31, P5, !PT ;  /* 0x000000252725c210 */ /* 0x000fe20002ffe41f */
[----:B------:R-:W-:Y:S01]  /*4bf20*/  IMAD.U32 R31, RZ, RZ, UR10 ;  /* 0x0000000aff1f7e24 */ /* 0x000fe2000f8e00ff */
[----:B------:R-:W-:-:S04]  /*4bf30*/  @!P1 IADD3 R116, P5, P6, R38, UR9, R24 ;  /* 0x0000000926749c10 */ /* 0x000fc8000febe018 */
[----:B------:R-:W-:Y:S02]  /*4bf40*/  @!P1 IADD3.X R117, R31, UR8, R29, P5, P6 ;  /* 0x000000081f759c10 */ /* 0x000fe4000afec41d */
[----:B------:R-:W-:-:S06]  /*4bf50*/  PRMT R31, RZ, 0x7610, R31 ;  /* 0x00007610ff1f7816 */ /* 0x000fcc000000001f */
[----:B------:R-:W2:Y:S01]  /*4bf60*/  @!P4 LDG.E.U8 R31, desc[UR30][R32.64+0x69] ;  /* 0x0000691e201fc981 */ /* 0x000ea2000c1e1100 */
[----:B------:R-:W-:Y:S02]  /*4bf70*/  ISETP.LT.OR P6, PT, R28, 0xd2, !P2 ;  /* 0x000000d21c00780c */ /* 0x000fe400057c1670 */
[----:B------:R-:W-:Y:S02]  /*4bf80*/  @P1 LOP3.LUT R3, R3, 0x2000000, RZ, 0xfc, !PT ;  /* 0x0200000003031812 */ /* 0x000fe400078efcff */
[----:B------:R-:W-:Y:S02]  /*4bf90*/  LOP3.LUT P1, RZ, R30, 0x10, RZ, 0xc0, !PT ;  /* 0x000000101eff7812 */ /* 0x000fe4000782c0ff */
[----:B--2---:R-:W-:-:S04]  /*4bfa0*/  LOP3.LUT R31, R31, 0xff, RZ, 0xc0, !PT ;  /* 0x000000ff1f1f7812 */ /* 0x004fc800078ec0ff */
[----:B------:R-:W-:-:S05]  /*4bfb0*/  F2FP.F16.E4M3.UNPACK_B R31, R31 ;  /* 0x0000001fff1f723e */ /* 0x000fca00020006ff */
[----:B------:R-:W-:-:S05]  /*4bfc0*/  HADD2.F32 R31, -RZ, R31.H0_H0 ;  /* 0x2000001fff1f7230 */ /* 0x000fca0000004100 */
[----:B------:R-:W-:-:S04]  /*4bfd0*/  FMUL R31, R31, UR26 ;  /* 0x0000001a1f1f7c20 */ /* 0x000fc80008400000 */
[----:B------:R-:W-:Y:S02]  /*4bfe0*/  FFMA R31, R2, UR27, R31 ;  /* 0x0000001b021f7c23 */ /* 0x000fe4000800001f */
[----:B------:R-:W2:Y:S04]  /*4bff0*/  LDL.LU R2, [R1+0xddc] ;  /* 0x000ddc0001027983 */ /* 0x000ea80000300800 */
[----:B------:R-:W2:Y:S01]  /*4c000*/  LDL.LU.64 R220, [R1+0x190] ;  /* 0x0001900001dc7983 */ /* 0x000ea20000300a00 */
[----:B------:R-:W-:-:S05]  /*4c010*/  F2FP.SATFINITE.E4M3.F32.PACK_AB_MERGE_C R31, RZ, R31, RZ ;  /* 0x0000001fff1f723e */ /* 0x000fca00048070ff */
[----:B------:R0:W-:Y:S02]  /*4c020*/  @!P4 STG.E.U8 desc[UR30][R36.64+0x69], R31 ;  /* 0x0000691f2400c986 */ /* 0x0001e4000c10111e */
[----:B0-----:R-:W-:Y:S02]  /*4c030*/  IMAD.U32 R36, RZ, RZ, UR11 ;  /* 0x0000000bff247e24 */ /* 0x001fe4000f8e00ff */
[----:B------:R-:W-:-:S03]  /*4c040*/  IMAD.U32 R31, RZ, RZ, UR10 ;  /* 0x0000000aff1f7e24 */ /* 0x000fc6000f8e00ff */
[----:B------:R-:W-:-:S04]  /*4c050*/  @!P6 IADD3 R210, P4, P5, R36, UR9, R24 ;  /* 0x0000000924d2ec10 */ /* 0x000fc8000fd9e018 */
[----:B------:R-:W-:Y:S02]  /*4c060*/  @!P6 IADD3.X R211, R31, UR8, R29, P4, P5 ;  /* 0x000000081fd3ec10 */ /* 0x000fe4000a7ea41d */
[----:B------:R-:W-:-:S06]  /*4c070*/  PRMT R31, RZ, 0x7610, R31 ;  /* 0x00007610ff1f7816 */ /* 0x000fcc000000001f */
[----:B------:R-:W3:Y:S02]  /*4c080*/  @!P1 LDG.E.U8 R31, desc[UR30][R34.64+0x68] ;  /* 0x0000681e221f9981 */ /* 0x000ee4000c1e1100 */
[----:B---3--:R-:W-:-:S04]  /*4c090*/  LOP3.LUT R31, R31, 0xff, RZ, 0xc0, !PT ;  /* 0x000000ff1f1f7812 */ /* 0x008fc800078ec0ff */
[----:B------:R-:W-:-:S05]  /*4c0a0*/  F2FP.F16.E4M3.UNPACK_B R31, R31 ;  /* 0x0000001fff1f723e */ /* 0x000fca00020006ff */
[----:B------:R-:W-:-:S05]  /*4c0b0*/  HADD2.F32 R31, -RZ, R31.H0_H0 ;  /* 0x2000001fff1f7230 */ /* 0x000fca0000004100 */
[----:B------:R-:W-:-:S04]  /*4c0c0*/  FMUL R31, R31, UR26 ;  /* 0x0000001a1f1f7c20 */ /* 0x000fc80008400000 */
[----:B------:R-:W-:Y:S01]  /*4c0d0*/  FFMA R31, R8, UR27, R31 ;  /* 0x0000001b081f7c23 */ /* 0x000fe2000800001f */
[----:B------:R-:W-:Y:S01]  /*4c0e0*/  LOP3.LUT R3, R3, 0xfeffffff, RZ, 0xc0, !PT ;  /* 0xfeffffff03037812 */ /* 0x000fe200078ec0ff */
[----:B------:R-:W-:Y:S02]  /*4c0f0*/  IMAD.U32 R37, RZ, RZ, UR11 ;  /* 0x0000000bff257e24 */ /* 0x000fe4000f8e00ff */
[----:B------:R-:W-:Y:S01]  /*4c100*/  IMAD.U32 R36, RZ, RZ, UR10 ;  /* 0x0000000aff247e24 */ /* 0x000fe2000f8e00ff */
[----:B------:R-:W3:Y:S01]  /*4c110*/  LDL.LU R8, [R1+0xde0] ;  /* 0x000de00001087983 */ /* 0x000ee20000300800 */
[----:B------:R-:W-:-:S05]  /*4c120*/  F2FP.SATFINITE.E4M3.F32.PACK_AB_MERGE_C R31, RZ, R31, RZ ;  /* 0x0000001fff1f723e */ /* 0x000fca00048070ff */
[----:B----4-:R0:W-:Y:S02]  /*4c130*/  @!P1 STG.E.U8 desc[UR30][R218.64+0x68], R31 ;  /* 0x0000681fda009986 */ /* 0x0101e4000c10111e */
[----:B0-----:R-:W-:-:S06]  /*4c140*/  PRMT R31, RZ, 0x7610, R31 ;  /* 0x00007610ff1f7816 */ /* 0x001fcc000000001f */
[----:B------:R-:W4:Y:S01]  /*4c150*/  @!P0 LDG.E.U8 R31, desc[UR30][R34.64+0x69] ;  /* 0x0000691e221f8981 */ /* 0x000f22000c1e1100 */
        /* <DEDUP_REMOVED lines=13> */
[----:B----4-:R-:W-:-:S04]  /*4c230*/  LOP3.LUT R31, R31, 0xff, RZ, 0xc0, !PT ;  /* 0x000000ff1f1f7812 */ /* 0x010fc800078ec0ff */
[----:B------:R-:W-:-:S05]  /*4c240*/  F2FP.F16.E4M3.UNPACK_B R31, R31 ;  /* 0x0000001fff1f723e */ /* 0x000fca00020006ff */
[----:B------:R-:W-:-:S05]  /*4c250*/  HADD2.F32 R31, -RZ, R31.H0_H0 ;  /* 0x2000001fff1f7230 */ /* 0x000fca0000004100 */
[----:B------:R-:W-:-:S04]  /*4c260*/  FMUL R31, R31, UR26 ;  /* 0x0000001a1f1f7c20 */ /* 0x000fc80008400000 */
[----:B--2---:R-:W-:Y:S01]  /*4c270*/  FFMA R31, R2, UR27, R31 ;  /* 0x0000001b021f7c23 */ /* 0x004fe2000800001f */
[----:B------:R-:W-:Y:S02]  /*4c280*/  LOP3.LUT R3, R3, 0xffbfffff, RZ, 0xc0, !PT ;  /* 0xffbfffff03037812 */ /* 0x000fe400078ec0ff */
[----:B------:R-:W-:Y:S01]  /*4c290*/  LOP3.LUT R30, R30, 0xfffffff7, RZ, 0xc0, !PT ;  /* 0xfffffff71e1e7812 */ /* 0x000fe200078ec0ff */
[----:B------:R-:W2:Y:S01]  /*4c2a0*/  LDL.LU R2, [R1+0xde4] ;  /* 0x000de40001027983 */ /* 0x000ea20000300800 */
[----:B------:R-:W-:-:S05]  /*4c2b0*/  F2FP.SATFINITE.E4M3.F32.PACK_AB_MERGE_C R31, RZ, R31, RZ ;  /* 0x0000001fff1f723e */ /* 0x000fca00048070ff */
[----:B------:R0:W-:Y:S01]  /*4c2c0*/  @!P0 STG.E.U8 desc[UR30][R220.64+0x69], R31 ;  /* 0x0000691fdc008986 */ /* 0x0001e2000c10111e */
[----:B------:R-:W-:Y:S01]  /*4c2d0*/  ISETP.LT.OR P0, PT, R28, 0xda, !P2 ;  /* 0x000000da1c00780c */ /* 0x000fe20005701670 */
[----:B0-----:R-:W-:-:S05]  /*4c2e0*/  @!P4 IMAD R31, R13, 0x180, RZ ;  /* 0x000001800d1fc824 */ /* 0x001fca00078e02ff */
[----:B------:R-:W-:Y:S01]  /*4c2f0*/  @!P4 IADD3.X R37, R39, R37, R31, P5, !PT ;  /* 0x000000252725c210 */ /* 0x000fe20002ffe41f */
[----:B------:R-:W-:-:S06]  /*4c300*/  IMAD.U32 R31, RZ, RZ, UR10 ;  /* 0x0000000aff1f7e24 */ /* 0x000fcc000f8e00ff */
[----:B------:R-:W-:-:S04]  /*4c310*/  @!P0 IADD3 R220, P5, P6, R38, UR9, R24 ;  /* 0x0000000926dc8c10 */ /* 0x000fc8000febe018 */
[----:B------:R-:W-:Y:S02]  /*4c320*/  @!P0 IADD3.X R221, R31, UR8, R29, P5, P6 ;  /* 0x000000081fdd8c10 */ /* 0x000fe4000afec41d */
[----:B------:R-:W-:-:S06]  /*4c330*/  PRMT R31, RZ, 0x7610, R31 ;  /* 0x00007610ff1f7816 */ /* 0x000fcc000000001f */
[----:B------:R-:W4:Y:S01]  /*4c340*/  @!P4 LDG.E.U8 R31, desc[UR30][R32.64+0x70] ;  /* 0x0000701e201fc981 */ /* 0x000f22000c1e1100 */
[----:B------:R-:W-:-:S04]  /*4c350*/  @P0 LOP3.LUT R3, R3, 0x400000, RZ, 0xfc, !PT ;  /* 0x0040000003030812 */ /* 0x000fc800078efcff */
[----:B------:R-:W-:-:S13]  /*4c360*/  LOP3.LUT P1, RZ, R3, 0x2000, RZ, 0xc0, !PT ;  /* 0x0000200003ff7812 */ /* 0x000fda000782c0ff */
[----:B------:R-:W-:Y:S02]  /*4c370*/  @P1 LOP3.LUT R30, R30, 0x8, RZ, 0xfc, !PT ;  /* 0x000000081e1e1812 */ /* 0x000fe400078efcff */
[----:B------:R-:W-:Y:S02]  /*4c380*/  ISETP.LT.OR P1, PT, R28, 0xe1, !P2 ;  /* 0x000000e11c00780c */ /* 0x000fe40005721670 */
[----:B----4-:R-:W-:-:S04]  /*4c390*/  LOP3.LUT R31, R31, 0xff, RZ, 0xc0, !PT ;  /* 0x000000ff1f1f7812 */ /* 0x010fc800078ec0ff */
[----:B------:R-:W-:-:S05]  /*4c3a0*/  F2FP.F16.E4M3.UNPACK_B R31, R31 ;  /* 0x0000001fff1f723e */ /* 0x000fca00020006ff */
[----:B------:R-:W-:-:S05]  /*4c3b0*/  HADD2.F32 R31, -RZ, R31.H0_H0 ;  /* 0x2000001fff1f7230 */ /* 0x000fca0000004100 */
[----:B------:R-:W-:-:S04]  /*4c3c0*/  FMUL R31, R31, UR26 ;  /* 0x0000001a1f1f7c20 */ /* 0x000fc80008400000 */
[----:B---3--:R-:W-:Y:S01]  /*4c3d0*/  FFMA R31, R8, UR27, R31 ;  /* 0x0000001b081f7c23 */ /* 0x008fe2000800001f */
        /* <DEDUP_REMOVED lines=69> */
[----:B------:R-:W-:Y:S02]  /*4c830*/  LOP3.LUT P1, RZ, R7, 0x40000000, RZ, 0xc0, !PT ;  /* 0x4000000007ff7812 */ /* 0x000fe4000782c0ff */
        /* <DEDUP_REMOVED lines=12> */
[----:B------:R-:W-:Y:S02]  /*4c900*/  @P1 LOP3.LUT R30, R30, 0x4, RZ, 0xfc, !PT ;  /* 0x000000041e1e1812 */ /* 0x000fe400078efcff */
[----:B------:R-:W-:Y:S02]  /*4c910*/  ISETP.LT.OR P1, PT, R28, 0xf1, !P2 ;  /* 0x000000f11c00780c */ /* 0x000fe40005721670 */
[----:B----4-:R-:W-:-:S04]  /*4c920*/  LOP3.LUT R31, R31, 0xff, RZ, 0xc0, !PT ;  /* 0x000000ff1f1f7812 */ /* 0x010fc800078ec0ff */
[----:B------:R-:W-:-:S05]  /*4c930*/  F2FP.F16.E4M3.UNPACK_B R31, R31 ;  /* 0x0000001fff1f723e */ /* 0x000fca00020006ff */
[----:B------:R-:W-:-:S05]  /*4c940*/  HADD2.F32 R31, -RZ, R31.H0_H0 ;  /* 0x2000001fff1f7230 */ /* 0x000fca0000004100 */
[----:B------:R-:W-:-:S04]  /*4c950*/  FMUL R31, R31, UR26 ;  /* 0x0000001a1f1f7c20 */ /* 0x000fc80008400000 */
[----:B---3--:R-:W-:Y:S01]  /*4c960*/  FFMA R31, R8, UR27, R31 ;  /* 0x0000001b081f7c23 */ /* 0x008fe2000800001f */
[----:B------:R-:W-:Y:S01]  /*4c970*/  LOP3.LUT R3, R3, 0xfffbffff, RZ, 0xc0, !PT ;  /* 0xfffbffff03037812 */ /* 0x000fe200078ec0ff */
[----:B------:R-:W3:Y:S04]  /*4c980*/  LDL.LU R8, [R1+0xdf8] ;  /* 0x000df80001087983 */ /* 0x000ee80000300800 */
[----:B------:R-:W4:Y:S01]  /*4c990*/  LDL.LU.64 R230, [R1+0x1f8] ;  /* 0x0001f80001e67983 */ /* 0x000f220000300a00 */
[----:B------:R-:W-:-:S05]  /*4c9a0*/  F2FP.SATFINITE.E4M3.F32.PACK_AB_MERGE_C R31, RZ, R31, RZ ;  /* 0x0000001fff1f723e */ /* 0x000fca00048070ff */
        /* <DEDUP_REMOVED lines=16> */
[----:B------:R-:W-:-:S04]  /*4cab0*/  @P0 LOP3.LUT R3, R3, 0x40000, RZ, 0xfc, !PT ;  /* 0x0004000003030812 */ /* 0x000fc800078efcff */
[C---:B------:R-:W-:Y:S02]  /*4cac0*/  LOP3.LUT P0, RZ, R3.reuse, 0x80, RZ, 0xc0, !PT ;  /* 0x0000008003ff7812 */ /* 0x040fe4000780c0ff */
[----:B------:R-:W-:-:S04]  /*4cad0*/  LOP3.LUT R3, R3, 0xfffdffff, RZ, 0xc0, !PT ;  /* 0xfffdffff03037812 */ /* 0x000fc800078ec0ff */
        /* <DEDUP_REMOVED lines=112> */
[----:B------:R-:W-:-:S05]  /*4d1e0*/  FFMA R31, R8, UR27, R31 ;  /* 0x0000001b081f7c23 */ /* 0x000fca000800001f */
[----:B------:R-:W-:-:S05]  /*4d1f0*/  F2FP.SATFINITE.E4M3.F32.PACK_AB_MERGE_C R31, RZ, R31, RZ ;  /* 0x0000001fff1f723e */ /* 0x000fca00048070ff */
[----:B----4-:R0:W-:Y:S02]  /*4d200*/  @!P1 STG.E.U8 desc[UR30][R234.64+0x80], R31 ;  /* 0x0000801fea009986 */ /* 0x0101e4000c10111e */
[----:B0-----:R-:W-:-:S06]  /*4d210*/  PRMT R31, RZ, 0x7610, R31 ;  /* 0x00007610ff1f7816 */ /* 0x001fcc000000001f */
[----:B------:R-:W3:Y:S01]  /*4d220*/  @!P0 LDG.E.U8 R31, desc[UR30][R34.64+0x81] ;  /* 0x0000811e221f8981 */ /* 0x000ee2000c1e1100 */
[----:B------:R-:W-:-:S04]  /*4d230*/  LOP3.LUT R3, R3, 0xffffefff, RZ, 0xc0, !PT ;  /* 0xffffefff03037812 */ /* 0x000fc800078ec0ff */
[----:B------:R-:W-:Y:S02]  /*4d240*/  @P6 LOP3.LUT R3, R3, 0x1000, RZ, 0xfc, !PT ;  /* 0x0000100003036812 */ /* 0x000fe400078efcff */
[----:B------:R-:W-:Y:S01]  /*4d250*/  ISETP.LT.OR P6, PT, R28, 0x109, !P2 ;  /* 0x000001091c00780c */ /* 0x000fe200057c1670 */
[----:B------:R-:W-:Y:S02]  /*4d260*/  IMAD.U32 R37, RZ, RZ, UR11 ;  /* 0x0000000bff257e24 */ /* 0x000fe4000f8e00ff */
[----:B------:R-:W-:-:S10]  /*4d270*/  IMAD.U32 R36, RZ, RZ, UR10 ;  /* 0x0000000aff247e24 */ /* 0x000fd4000f8e00ff */
[----:B------:R-:W-:-:S04]  /*4d280*/  @!P6 IADD3 R20, P4, P5, R37, UR9, R24 ;  /* 0x000000092514ec10 */ /* 0x000fc8000fd9e018 */
[----:B------:R-:W-:Y:S02]  /*4d290*/  @!P6 IADD3.X R8, R36, UR8, R29, P4, P5 ;  /* 0x000000082408ec10 */ /* 0x000fe4000a7ea41d */
[----:B------:R-:W-:-:S13]  /*4d2a0*/  ISETP.LT.OR P4, PT, R28, 0x89, !P3 ;  /* 0x000000891c00780c */ /* 0x000fda0005f81670 */
[----:B------:R-:W0:Y:S01]  /*4d2b0*/  @!P4 LDC.64 R38, c[0x0][0x5c0] ;  /* 0x00017000ff26cb82 */ /* 0x000e220000000a00 */
[----:B------:R-:W-:Y:S02]  /*4d2c0*/  @!P4 IMAD.MOV.U32 R36, RZ, RZ, R24 ;  /* 0x000000ffff24c224 */ /* 0x000fe400078e0018 */
[----:B------:R-:W-:Y:S02]  /*4d2d0*/  @!P4 IMAD.MOV.U32 R37, RZ, RZ, R29 ;  /* 0x000000ffff25c224 */ /* 0x000fe400078e001d */
[----:B------:R-:W-:Y:S01]  /*4d2e0*/  @!P4 IMAD.WIDE.U32 R36, R12, 0x180, R36 ;  /* 0x000001800c24c825 */ /* 0x000fe200078e0024 */
[----:B------:R-:W-:Y:S01]  /*4d2f0*/  LOP3.LUT R3, R3, 0xfffff7ff, RZ, 0xc0, !PT ;  /* 0xfffff7ff03037812 */ /* 0x000fe200078ec0ff */
[----:B------:R-:W-:Y:S04]  /*4d300*/  @!P6 STL [R1+0x208], R20 ;  /* 0x000208140100e387 */ /* 0x000fe80000100800 */
[----:B------:R1:W-:Y:S01]  /*4d310*/  @!P6 STL [R1+0x20c], R8 ;  /* 0x00020c080100e387 */ /* 0x0003e20000100800 */
[----:B------:R-:W-:-:S03]  /*4d320*/  @P6 LOP3.LUT R3, R3, 0x800, RZ, 0xfc, !PT ;  /* 0x0000080003036812 */ /* 0x000fc600078efcff */
[----:B-1----:R-:W4:Y:S01]  /*4d330*/  LDL.LU R8, [R1+0xe10] ;  /* 0x000e100001087983 */ /* 0x002f220000300800 */
[----:B0-----:R-:W-:Y:S01]  /*4d340*/  @!P4 IADD3 R36, P5, R36, R38, RZ ;  /* 0x000000262424c210 */ /* 0x001fe20007fbe0ff */
[----:B------:R-:W-:Y:S01]  /*4d350*/  IMAD.U32 R38, RZ, RZ, UR11 ;  /* 0x0000000bff267e24 */ /* 0x000fe2000f8e00ff */
[----:B---3--:R-:W-:-:S04]  /*4d360*/  LOP3.LUT R31, R31, 0xff, RZ, 0xc0, !PT ;  /* 0x000000ff1f1f7812 */ /* 0x008fc800078ec0ff */
[----:B------:R-:W-:-:S05]  /*4d370*/  F2FP.F16.E4M3.UNPACK_B R31, R31 ;  /* 0x0000001fff1f723e */ /* 0x000fca00020006ff */
[----:B------:R-:W-:-:S05]  /*4d380*/  HADD2.F32 R31, -RZ, R31.H0_H0 ;  /* 0x2000001fff1f7230 */ /* 0x000fca0000004100 */
[----:B------:R-:W-:-:S04]  /*4d390*/  FMUL R31, R31, UR26 ;  /* 0x0000001a1f1f7c20 */ /* 0x000fc80008400000 */
[----:B--2---:R-:W-:Y:S01]  /*4d3a0*/  FFMA R31, R2, UR27, R31 ;  /* 0x0000001b021f7c23 */ /* 0x004fe2000800001f */
[----:B------:R-:W-:Y:S02]  /*4d3b0*/  LOP3.LUT P1, RZ, R6, 0x4, RZ, 0xc0, !PT ;  /* 0x0000000406ff7812 */ /* 0x000fe4000782c0ff */
        /* <DEDUP_REMOVED lines=13> */
[----:B------:R-:W-:Y:S02]  /*4d490*/  @P1 LOP3.LUT R30, R30, 0x1, RZ, 0xfc, !PT ;  /* 0x000000011e1e1812 */ /* 0x000fe400078efcff */
[----:B------:R-:W-:Y:S02]  /*4d4a0*/  ISETP.LT.OR P1, PT, R28, 0x111, !P2 ;  /* 0x000001111c00780c */ /* 0x000fe40005721670 */
[----:B------:R-:W-:-:S04]  /*4d4b0*/  @P0 LOP3.LUT R3, R3, 0x400, RZ, 0xfc, !PT ;  /* 0x0000040003030812 */ /* 0x000fc800078efcff */
[----:B------:R-:W-:-:S07]  /*4d4c0*/  LOP3.LUT R3, R3, 0xfffffdff, RZ, 0xc0, !PT ;  /* 0xfffffdff03037812 */ /* 0x000fce00078ec0ff */
[----:B------:R-:W-:Y:S02]  /*4d4d0*/  @P1 LOP3.LUT R3, R3, 0x200, RZ, 0xfc, !PT ;  /* 0x0000020003031812 */ /* 0x000fe400078efcff */
[----:B---3--:R-:W-:-:S04]  /*4d4e0*/  LOP3.LUT R31, R31, 0xff, RZ, 0xc0, !PT ;  /* 0x000000ff1f1f7812 */ /* 0x008fc800078ec0ff */
[----:B------:R-:W-:-:S05]  /*4d4f0*/  F2FP.F16.E4M3.UNPACK_B R31, R31 ;  /* 0x0000001fff1f723e */ /* 0x000fca00020006ff */
[----:B------:R-:W-:-:S05]  /*4d500*/  HADD2.F32 R31, -RZ, R31.H0_H0 ;  /* 0x2000001fff1f7230 */ /* 0x000fca0000004100 */
[----:B------:R-:W-:-:S04]  /*4d510*/  FMUL R31, R31, UR26 ;  /* 0x0000001a1f1f7c20 */ /* 0x000fc80008400000 */
[----:B----4-:R-:W-:Y:S02]  /*4d520*/  FFMA R31, R8, UR27, R31 ;  /* 0x0000001b081f7c23 */ /* 0x010fe4000800001f */
[----:B------:R-:W3:Y:S04]  /*4d530*/  LDL.LU R8, [R1+0xe18] ;  /* 0x000e180001087983 */ /* 0x000ee80000300800 */
[----:B------:R-:W4:Y:S01]  /*4d540*/  LDL.64 R20, [R1+0x218] ;  /* 0x0002180001147983 */ /* 0x000f220000100a00 */
        /* <DEDUP_REMOVED lines=14> */
[----:B------:R-:W-:Y:S02]  /*4d630*/  LOP3.LUT P1, RZ, R30, 0x1, RZ, 0xc0, !PT ;  /* 0x000000011eff7812 */ /* 0x000fe4000782c0ff */
[----:B------:R-:W-:-:S06]  /*4d640*/  PRMT R30, RZ, 0x7610, R30 ;  /* 0x00007610ff1e7816 */ /* 0x000fcc000000001e */
[----:B------:R-:W2:Y:S01]  /*4d650*/  @!P4 LDG.E.U8 R30, desc[UR30][R32.64+0x89] ;  /* 0x0000891e201ec981 */ /* 0x000ea2000c1e1100 */
[----:B------:R-:W-:Y:S01]  /*4d660*/  ISETP.LT.OR P6, PT, R28, 0x112, !P2 ;  /* 0x000001121c00780c */ /* 0x000fe200057c1670 */
[----:B------:R-:W-:Y:S01]  /*4d670*/  IMAD.U32 R31, RZ, RZ, UR11 ;  /* 0x0000000bff1f7e24 */ /* 0x000fe2000f8e00ff */
[----:B--2---:R-:W-:-:S04]  /*4d680*/  LOP3.LUT R30, R30, 0xff, RZ, 0xc0, !PT ;  /* 0x000000ff1e1e7812 */ /* 0x004fc800078ec0ff */
[----:B------:R-:W-:-:S05]  /*4d690*/  F2FP.F16.E4M3.UNPACK_B R30, R30 ;  /* 0x0000001eff1e723e */ /* 0x000fca00020006ff */
[----:B------:R-:W-:-:S05]  /*4d6a0*/  HADD2.F32 R30, -RZ, R30.H0_H0 ;  /* 0x2000001eff1e7230 */ /* 0x000fca0000004100 */
[----:B------:R-:W-:-:S04]  /*4d6b0*/  FMUL R30, R30, UR26 ;  /* 0x0000001a1e1e7c20 */ /* 0x000fc80008400000 */
[----:B------:R-:W-:Y:S01]  /*4d6c0*/  FFMA R30, R2, UR27, R30 ;  /* 0x0000001b021e7c23 */ /* 0x000fe2000800001e */
[----:B------:R-:W-:Y:S01]  /*4d6d0*/  LOP3.LUT P0, RZ, R7, 0x10000000, RZ, 0xc0, !PT ;  /* 0x1000000007ff7812 */ /* 0x000fe2000780c0ff */
[----:B------:R-:W2:Y:S04]  /*4d6e0*/  LDL.LU R2, [R1+0xe1c] ;  /* 0x000e1c0001027983 */ /* 0x000ea80000300800 */
[----:B------:R-:W2:Y:S01]  /*4d6f0*/  LDL.64 R128, [R1+0x210] ;  /* 0x0002100001807983 */ /* 0x000ea20000100a00 */
[----:B------:R-:W-:-:S05]  /*4d700*/  F2FP.SATFINITE.E4M3.F32.PACK_AB_MERGE_C R30, RZ, R30, RZ ;  /* 0x0000001eff1e723e */ /* 0x000fca00048070ff */
[----:B------:R0:W-:Y:S01]  /*4d710*/  @!P4 STG.E.U8 desc[UR30][R36.64+0x89], R30 ;  /* 0x0000891e2400c986 */ /* 0x0001e2000c10111e */
[----:B------:R-:W-:Y:S01]  /*4d720*/  @!P6 IADD3 R234, P4, P5, R31, UR9, R24 ;  /* 0x000000091feaec10 */ /* 0x000fe2000fd9e018 */
[----:B0-----:R-:W-:-:S05]  /*4d730*/  IMAD.U32 R30, RZ, RZ, UR10 ;  /* 0x0000000aff1e7e24 */ /* 0x001fca000f8e00ff */
        /* <DEDUP_REMOVED lines=22> */
[----:B------:R-:W-:Y:S01]  /*4d8a0*/  @!P4 IMAD R38, R13, 0x180, RZ ;  /* 0x000001800d26c824 */ /* 0x000fe200078e02ff */
[----:B------:R-:W-:Y:S01]  /*4d8b0*/  LOP3.LUT R3, R3, 0xffffff7f, RZ, 0xc0, !PT ;  /* 0xffffff7f03037812 */ /* 0x000fe200078ec0ff */
[----:B------:R-:W-:Y:S04]  /*4d8c0*/  @!P6 STL [R1+0x228], R22 ;  /* 0x000228160100e387 */ /* 0x000fe80000100800 */
[----:B------:R1:W-:Y:S01]  /*4d8d0*/  @!P6 STL [R1+0x22c], R8 ;  /* 0x00022c080100e387 */ /* 0x0003e20000100800 */
[----:B------:R-:W-:-:S03]  /*4d8e0*/  @P6 LOP3.LUT R3, R3, 0x80, RZ, 0xfc, !PT ;  /* 0x0000008003036812 */ /* 0x000fc600078efcff */
[----:B-1----:R-:W4:Y:S01]  /*4d8f0*/  LDL.LU R8, [R1+0xe20] ;  /* 0x000e200001087983 */ /* 0x002f220000300800 */
[----:B---3--:R-:W-:-:S04]  /*4d900*/  LOP3.LUT R30, R30, 0xff, RZ, 0xc0, !PT ;  /* 0x000000ff1e1e7812 */ /* 0x008fc800078ec0ff */
        /* <DEDUP_REMOVED lines=10> */
[----:B-1----:R-:W-:-:S04]  /*4d9b0*/  @!P4 IMAD.MOV.U32 R30, RZ, RZ, R24 ;  /* 0x000000ffff1ec224 */ /* 0x002fc800078e0018 */
[----:B------:R-:W-:-:S03]  /*4d9c0*/  @!P4 IMAD.WIDE.U32 R30, R12, 0x180, R30 ;  /* 0x000001800c1ec825 */ /* 0x000fc600078e001e */
[----:B0-----:R-:W-:-:S04]  /*4d9d0*/  @!P4 IADD3 R30, P5, R30, R36, RZ ;  /* 0x000000241e1ec210 */ /* 0x001fc80007fbe0ff */
[----:B------:R-:W-:Y:S01]  /*4d9e0*/  @!P4 IADD3.X R31, R37, R31, R38, P5, !PT ;  /* 0x0000001f251fc210 */ /* 0x000fe20002ffe426 */
[----:B------:R-:W-:Y:S02]  /*4d9f0*/  IMAD.U32 R37, RZ, RZ, UR11 ;  /* 0x0000000bff257e24 */ /* 0x000fe4000f8e00ff */
[----:B------:R-:W-:-:S03]  /*4da00*/  IMAD.U32 R36, RZ, RZ, UR10 ;  /* 0x0000000aff247e24 */ /* 0x000fc6000f8e00ff */
[----:B------:R-:W-:-:S04]  /*4da10*/  @!P0 IADD3 R21, P5, P6, R37, UR9, R24 ;  /* 0x0000000925158c10 */ /* 0x000fc8000febe018 */
[----:B------:R-:W-:Y:S02]  /*4da20*/  @!P0 IADD3.X R20, R36, UR8, R29, P5, P6 ;  /* 0x0000000824148c10 */ /* 0x000fe4000afec41d */
[----:B------:R-:W-:-:S06]  /*4da30*/  PRMT R36, RZ, 0x7610, R36 ;  /* 0x00007610ff247816 */ /* 0x000fcc0000000024 */
[----:B------:R-:W3:Y:S01]  /*4da40*/  @!P4 LDG.E.U8 R36, desc[UR30][R32.64+0x90] ;  /* 0x0000901e2024c981 */ /* 0x000ee2000c1e1100 */
[----:B------:R-:W-:Y:S02]  /*4da50*/  @P1 LOP3.LUT R10, R10, 0x80000000, RZ, 0xfc, !PT ;  /* 0x800000000a0a1812 */ /* 0x000fe400078efcff */
[----:B------:R-:W-:Y:S02]  /*4da60*/  ISETP.LT.OR P1, PT, R28, 0x121, !P2 ;  /* 0x000001211c00780c */ /* 0x000fe40005721670 */
        /* <DEDUP_REMOVED lines=21> */
[----:B------:R-:W-:Y:S02]  /*4dbc0*/  LOP3.LUT R3, R3, 0xffffffbf, RZ, 0xc0, !PT ;  /* 0xffffffbf03037812 */ /* 0x000fe400078ec0ff */
[----:B------:R-:W-:Y:S02]  /*4dbd0*/  ISETP.LT.OR P6, PT, R28, 0x122, !P2 ;  /* 0x000001221c00780c */ /* 0x000fe400057c1670 */
[----:B------:R-:W-:Y:S01]  /*4dbe0*/  @P0 LOP3.LUT R3, R3, 0x40, RZ, 0xfc, !PT ;  /* 0x0000004003030812 */ /* 0x000fe200078efcff */
[----:B------:R-:W-:Y:S04]  /*4dbf0*/  @!P0 STL [R1+0x210], R21 ;  /* 0x0002101501008387 */ /* 0x000fe80000100800 */
[----:B------:R0:W-:Y:S04]  /*4dc00*/  @!P0 STL [R1+0x214], R20 ;  /* 0x0002141401008387 */ /* 0x0001e80000100800 */
[----:B------:R-:W4:Y:S01]  /*4dc10*/  LDL.LU R8, [R1+0xe28] ;  /* 0x000e280001087983 */ /* 0x000f220000300800 */
[----:B------:R-:W-:-:S04]  /*4dc20*/  LOP3.LUT R3, R3, 0xffffffdf, RZ, 0xc0, !PT ;  /* 0xffffffdf03037812 */ /* 0x000fc800078ec0ff */
[----:B------:R-:W-:Y:S01]  /*4dc30*/  @P1 LOP3.LUT R3, R3, 0x20, RZ, 0xfc, !PT ;  /* 0x0000002003031812 */ /* 0x000fe200078efcff */
[----:B0-----:R-:W4:Y:S04]  /*4dc40*/  LDL.64 R20, [R1+0x238] ;  /* 0x0002380001147983 */ /* 0x001f280000100a00 */
[----:B------:R-:W-:Y:S04]  /*4dc50*/  @!P1 STL [R1+0x220], R23 ;  /* 0x0002201701009387 */ /* 0x000fe80000100800 */
[----:B------:R-:W-:Y:S01]  /*4dc60*/  @!P1 STL [R1+0x224], R22 ;  /* 0x0002241601009387 */ /* 0x000fe20000100800 */
[----:B------:R-:W-:-:S02]  /*4dc70*/  LOP3.LUT P1, RZ, R10, 0x80000000, RZ, 0xc0, !PT ;  /* 0x800000000aff7812 */ /* 0x000fc4000782c0ff */
[----:B---3--:R-:W-:-:S04]  /*4dc80*/  LOP3.LUT R36, R36, 0xff, RZ, 0xc0, !PT ;  /* 0x000000ff24247812 */ /* 0x008fc800078ec0ff */
[----:B------:R-:W-:-:S05]  /*4dc90*/  F2FP.F16.E4M3.UNPACK_B R36, R36 ;  /* 0x00000024ff24723e */ /* 0x000fca00020006ff */
[----:B------:R-:W-:-:S05]  /*4dca0*/  HADD2.F32 R36, -RZ, R36.H0_H0 ;  /* 0x20000024ff247230 */ /* 0x000fca0000004100 */
[----:B------:R-:W-:-:S04]  /*4dcb0*/  FMUL R36, R36, UR26 ;  /* 0x0000001a24247c20 */ /* 0x000fc80008400000 */
[----:B--2---:R-:W-:Y:S01]  /*4dcc0*/  FFMA R36, R2, UR27, R36 ;  /* 0x0000001b02247c23 */ /* 0x004fe20008000024 */
[----:B------:R-:W-:Y:S01]  /*4dcd0*/  LOP3.LUT P0, RZ, R7, 0x20000000, RZ, 0xc0, !PT ;  /* 0x2000000007ff7812 */ /* 0x000fe2000780c0ff */
        /* <DEDUP_REMOVED lines=14> */
[----:B------:R-:W-:-:S05]  /*4ddc0*/  FFMA R30, R8, UR27, R30 ;  /* 0x0000001b081e7c23 */ /* 0x000fca000800001e */
[----:B------:R-:W-:-:S05]  /*4ddd0*/  F2FP.SATFINITE.E4M3.F32.PACK_AB_MERGE_C R30, RZ, R30, RZ ;  /* 0x0000001eff1e723e */ /* 0x000fca00048070ff */
[----:B------:R0:W-:Y:S02]  /*4dde0*/  @!P1 STG.E.U8 desc[UR30][R20.64+0x90], R30 ;  /* 0x0000901e14009986 */ /* 0x0001e4000c10111e */
[----:B0-----:R-:W-:-:S06]  /*4ddf0*/  PRMT R30, RZ, 0x7610, R30 ;  /* 0x00007610ff1e7816 */ /* 0x001fcc000000001e */
[----:B------:R-:W4:Y:S01]  /*4de00*/  @!P0 LDG.E.U8 R30, desc[UR30][R34.64+0x91] ;  /* 0x0000911e221e8981 */ /* 0x000f22000c1e1100 */
[----:B------:R-:W-:-:S03]  /*4de10*/  LOP3.LUT R3, R3, 0xffffffef, RZ, 0xc0, !PT ;  /* 0xffffffef03037812 */ /* 0x000fc600078ec0ff */
[----:B------:R-:W-:Y:S04]  /*4de20*/  @!P6 STL [R1+0x218], R23 ;  /* 0x000218170100e387 */ /* 0x000fe80000100800 */
[----:B------:R0:W-:Y:S01]  /*4de30*/  @!P6 STL [R1+0x21c], R22 ;  /* 0x00021c160100e387 */ /* 0x0001e20000100800 */
[----:B------:R-:W-:Y:S02]  /*4de40*/  @P6 LOP3.LUT R3, R3, 0x10, RZ, 0xfc, !PT ;  /* 0x0000001003036812 */ /* 0x000fe400078efcff */
[----:B------:R-:W-:Y:S01]  /*4de50*/  ISETP.LT.OR P6, PT, R28, 0x129, !P2 ;  /* 0x000001291c00780c */ /* 0x000fe200057c1670 */
[----:B------:R-:W-:Y:S02]  /*4de60*/  IMAD.U32 R36, RZ, RZ, UR11 ;  /* 0x0000000bff247e24 */ /* 0x000fe4000f8e00ff */
[----:B------:R-:W-:-:S10]  /*4de70*/  IMAD.U32 R31, RZ, RZ, UR10 ;  /* 0x0000000aff1f7e24 */ /* 0x000fd4000f8e00ff */
[----:B0-----:R-:W-:-:S04]  /*4de80*/  @!P6 IADD3 R22, P4, P5, R36, UR9, R24 ;  /* 0x000000092416ec10 */ /* 0x001fc8000fd9e018 */
        /* <DEDUP_REMOVED lines=9> */
[----:B-1----:R-:W3:Y:S01]  /*4df20*/  LDL.LU R8, [R1+0xe30] ;  /* 0x000e300001087983 */ /* 0x002ee20000300800 */
[----:B----4-:R-:W-:-:S04]  /*4df30*/  LOP3.LUT R30, R30, 0xff, RZ, 0xc0, !PT ;  /* 0x000000ff1e1e7812 */ /* 0x010fc800078ec0ff */
        /* <DEDUP_REMOVED lines=9> */
[----:B---3--:R1:W-:Y:S01]  /*4dfd0*/  @!P0 STG.E.U8 desc[UR30][R128.64+0x91], R30 ;  /* 0x0000911e80008986 */ /* 0x0083e2000c10111e */
        /* <DEDUP_REMOVED lines=13> */
[----:B------:R-:W-:Y:S02]  /*4e0b0*/  @P0 LOP3.LUT R3, R3, 0x4, RZ, 0xfc, !PT ;  /* 0x0000000403030812 */ /* 0x000fe400078efcff */
[----:B------:R-:W-:Y:S01]  /*4e0c0*/  LOP3.LUT P0, RZ, R7, 0x80000000, RZ, 0xc0, !PT ;  /* 0x8000000007ff7812 */ /* 0x000fe2000780c0ff */
[----:B------:R-:W-:Y:S01]  /*4e0d0*/  STL [R1+0x15a0], R7 ;  /* 0x0015a00701007387 */ /* 0x000fe20000100800 */
[----:B---3--:R-:W-:-:S04]  /*4e0e0*/  LOP3.LUT R36, R36, 0xff, RZ, 0xc0, !PT ;  /* 0x000000ff24247812 */ /* 0x008fc800078ec0ff */
[----:B------:R-:W-:-:S05]  /*4e0f0*/  F2FP.F16.E4M3.UNPACK_B R36, R36 ;  /* 0x00000024ff24723e */ /* 0x000fca00020006ff */
[----:B------:R-:W-:-:S05]  /*4e100*/  HADD2.F32 R36, -RZ, R36.H0_H0 ;  /* 0x20000024ff247230 */ /* 0x000fca0000004100 */
[----:B------:R-:W-:-:S04]  /*4e110*/  FMUL R36, R36, UR26 ;  /* 0x0000001a24247c20 */ /* 0x000fc80008400000 */
[----:B------:R-:W-:Y:S01]  /*4e120*/  FFMA R36, R8, UR27, R36 ;  /* 0x0000001b08247c23 */ /* 0x000fe20008000024 */
[----:B------:R-:W-:Y:S01]  /*4e130*/  LOP3.LUT R3, R3, 0xfffffffd, RZ, 0xc0, !PT ;  /* 0xfffffffd03037812 */ /* 0x000fe200078ec0ff */
[----:B------:R-:W3:Y:S04]  /*4e140*/  LDL.LU R8, [R1+0xe38] ;  /* 0x000e380001087983 */ /* 0x000ee80000300800 */
[----:B------:R-:W4:Y:S01]  /*4e150*/  LDL.64 R132, [R1+0x258] ;  /* 0x0002580001847983 */ /* 0x000f220000100a00 */
        /* <DEDUP_REMOVED lines=15> */
[----:B------:R-:W2:Y:S01]  /*4e250*/  @!P4 LDG.E.U8 R36, desc[UR30][R32.64+0x99] ;  /* 0x0000991e2024c981 */ /* 0x000ea2000c1e1100 */
[----:B------:R-:W-:-:S03]  /*4e260*/  ISETP.LT.OR P6, PT, R28, 0x132, !P2 ;  /* 0x000001321c00780c */ /* 0x000fc600057c1670 */
[----:B------:R0:W-:Y:S01]  /*4e270*/  @!P1 STL [R1+0x240], R20 ;  /* 0x0002401401009387 */ /* 0x0001e20000100800 */
[----:B------:R-:W-:-:S03]  /*4e280*/  @P1 LOP3.LUT R3, R3, 0x2, RZ, 0xfc, !PT ;  /* 0x0000000203031812 */ /* 0x000fc600078efcff */
[----:B------:R-:W-:Y:S01]  /*4e290*/  @!P1 STL [R1+0x244], R7 ;  /* 0x0002440701009387 */ /* 0x000fe20000100800 */
[----:B------:R-:W-:Y:S02]  /*4e2a0*/  LOP3.LUT P1, RZ, R10, 0x40000000, RZ, 0xc0, !PT ;  /* 0x400000000aff7812 */ /* 0x000fe4000782c0ff */
[----:B--2---:R-:W-:-:S04]  /*4e2b0*/  LOP3.LUT R36, R36, 0xff, RZ, 0xc0, !PT ;  /* 0x000000ff24247812 */ /* 0x004fc800078ec0ff */
[----:B------:R-:W-:-:S05]  /*4e2c0*/  F2FP.F16.E4M3.UNPACK_B R36, R36 ;  /* 0x00000024ff24723e */ /* 0x000fca00020006ff */
[----:B------:R-:W-:-:S05]  /*4e2d0*/  HADD2.F32 R36, -RZ, R36.H0_H0 ;  /* 0x20000024ff247230 */ /* 0x000fca0000004100 */
[----:B------:R-:W-:-:S04]  /*4e2e0*/  FMUL R36, R36, UR26 ;  /* 0x0000001a24247c20 */ /* 0x000fc80008400000 */
[----:B------:R-:W-:Y:S02]  /*4e2f0*/  FFMA R36, R2, UR27, R36 ;  /* 0x0000001b02247c23 */ /* 0x000fe40008000024 */
[----:B------:R-:W2:Y:S04]  /*4e300*/  LDL.LU R2, [R1+0xe3c] ;  /* 0x000e3c0001027983 */ /* 0x000ea80000300800 */
[----:B0-----:R-:W2:Y:S01]  /*4e310*/  LDL.64 R20, [R1+0x250] ;  /* 0x0002500001147983 */ /* 0x001ea20000100a00 */
        /* <DEDUP_REMOVED lines=17> */
[----:B------:R-:W-:-:S03]  /*4e430*/  LOP3.LUT R3, R3, 0xfffffffe, RZ, 0xc0, !PT ;  /* 0xfffffffe03037812 */ /* 0x000fc600078ec0ff */
        /* <DEDUP_REMOVED lines=38> */
[----:B------:R-:W-:Y:S01]  /*4e6a0*/  ISETP.LT.OR P1, PT, R28, 0x141, !P2 ;  /* 0x000001411c00780c */ /* 0x000fe20005721670 */
[----:B------:R-:W-:Y:S04]  /*4e6b0*/  @!P0 STL [R1+0x250], R21 ;  /* 0x0002501501008387 */ /* 0x000fe80000100800 */
[----:B------:R-:W-:Y:S01]  /*4e6c0*/  @!P0 STL [R1+0x254], R20 ;  /* 0x0002541401008387 */ /* 0x000fe20000100800 */
[----:B---3--:R-:W-:-:S04]  /*4e6d0*/  LOP3.LUT R36, R36, 0xff, RZ, 0xc0, !PT ;  /* 0x000000ff24247812 */ /* 0x008fc800078ec0ff */
[----:B------:R-:W-:-:S05]  /*4e6e0*/  F2FP.F16.E4M3.UNPACK_B R36, R36 ;  /* 0x00000024ff24723e */ /* 0x000fca00020006ff */
[----:B------:R-:W-:-:S05]  /*4e6f0*/  HADD2.F32 R36, -RZ, R36.H0_H0 ;  /* 0x20000024ff247230 */ /* 0x000fca0000004100 */
[----:B------:R-:W-:-:S04]  /*4e700*/  FMUL R36, R36, UR26 ;  /* 0x0000001a24247c20 */ /* 0x000fc80008400000 */
[----:B----4-:R-:W-:Y:S01]  /*4e710*/  FFMA R36, R8, UR27, R36 ;  /* 0x0000001b08247c23 */ /* 0x010fe20008000024 */
        /* <DEDUP_REMOVED lines=19> */
[----:B------:R-:W-:Y:S02]  /*4e850*/  ISETP.LT.OR P6, PT, R28, 0x142, !P2 ;  /* 0x000001421c00780c */ /* 0x000fe400057c1670 */
[----:B------:R-:W-:Y:S01]  /*4e860*/  @P0 LOP3.LUT R4, R4, 0x40000000, RZ, 0xfc, !PT ;  /* 0x4000000004040812 */ /* 0x000fe200078efcff */
[----:B------:R-:W-:Y:S03]  /*4e870*/  @!P1 STL [R1+0x260], R21 ;  /* 0x0002601501009387 */ /* 0x000fe60000100800 */
[----:B------:R-:W-:Y:S01]  /*4e880*/  LOP3.LUT R4, R4, 0xdfffffff, RZ, 0xc0, !PT ;  /* 0xdfffffff04047812 */ /* 0x000fe200078ec0ff */
[----:B------:R0:W-:Y:S03]  /*4e890*/  @!P1 STL [R1+0x264], R20 ;  /* 0x0002641401009387 */ /* 0x0001e60000100800 */
[----:B------:R-:W-:-:S02]  /*4e8a0*/  @P1 LOP3.LUT R4, R4, 0x20000000, RZ, 0xfc, !PT ;  /* 0x2000000004041812 */ /* 0x000fc400078efcff */
[----:B------:R-:W-:Y:S02]  /*4e8b0*/  LOP3.LUT P1, RZ, R10, 0x20000000, RZ, 0xc0, !PT ;  /* 0x200000000aff7812 */ /* 0x000fe4000782c0ff */
[----:B--2---:R-:W-:-:S04]  /*4e8c0*/  LOP3.LUT R36, R36, 0xff, RZ, 0xc0, !PT ;  /* 0x000000ff24247812 */ /* 0x004fc800078ec0ff */
[----:B------:R-:W-:-:S05]  /*4e8d0*/  F2FP.F16.E4M3.UNPACK_B R36, R36 ;  /* 0x00000024ff24723e */ /* 0x000fca00020006ff */
[----:B------:R-:W-:-:S05]  /*4e8e0*/  HADD2.F32 R36, -RZ, R36.H0_H0 ;  /* 0x20000024ff247230 */ /* 0x000fca0000004100 */
[----:B------:R-:W-:-:S04]  /*4e8f0*/  FMUL R36, R36, UR26 ;  /* 0x0000001a24247c20 */ /* 0x000fc80008400000 */
[----:B------:R-:W-:Y:S01]  /*4e900*/  FFMA R36, R2, UR27, R36 ;  /* 0x0000001b02247c23 */ /* 0x000fe20008000024 */
[----:B------:R-:W-:Y:S01]  /*4e910*/  LOP3.LUT P0, RZ, R6, 0x2, RZ, 0xc0, !PT ;  /* 0x0000000206ff7812 */ /* 0x000fe2000780c0ff */
        /* <DEDUP_REMOVED lines=155> */
[----:B------:R-:W3:Y:S04]  /*4f2d0*/  @!P4 LDG.E.U8 R36, desc[UR30][R32.64+0xb0] ;  /* 0x0000b01e2024c981 */ /* 0x000ee8000c1e1100 */
[----:B------:R-:W-:Y:S01]  /*4f2e0*/  @!P0 STL [R1+0x290], R21 ;  /* 0x0002901501008387 */ /* 0x000fe20000100800 */
[----:B------:R-:W-:-:S03]  /*4f2f0*/  @P0 LOP3.LUT R4, R4, 0x400000, RZ, 0xfc, !PT ;  /* 0x0040000004040812 */ /* 0x000fc600078efcff */
[----:B------:R-:W-:Y:S01]  /*4f300*/  @!P0 STL [R1+0x294], R20 ;  /* 0x0002941401008387 */ /* 0x000fe20000100800 */
[----:B------:R-:W-:Y:S02]  /*4f310*/  ISETP.LT.OR P0, PT, R28, 0x161, !P2 ;  /* 0x000001611c00780c */ /* 0x000fe40005701670 */
[----:B---3--:R-:W-:-:S04]  /*4f320*/  LOP3.LUT R36, R36, 0xff, RZ, 0xc0, !PT ;  /* 0x000000ff24247812 */ /* 0x008fc800078ec0ff */
[----:B------:R-:W-:-:S05]  /*4f330*/  F2FP.F16.E4M3.UNPACK_B R36, R36 ;  /* 0x00000024ff24723e */ /* 0x000fca00020006ff */
[----:B------:R-:W-:-:S05]  /*4f340*/  HADD2.F32 R36, -RZ, R36.H0_H0 ;  /* 0x20000024ff247230 */ /* 0x000fca0000004100 */
[----:B------:R-:W-:-:S04]  /*4f350*/  FMUL R36, R36, UR26 ;  /* 0x0000001a24247c20 */ /* 0x000fc80008400000 */
[----:B----4-:R-:W-:Y:S01]  /*4f360*/  FFMA R36, R8, UR27, R36 ;  /* 0x0000001b08247c23 */ /* 0x010fe20008000024 */
[----:B------:R-:W-:Y:S01]  /*4f370*/  LOP3.LUT R4, R4, 0xffdfffff, RZ, 0xc0, !PT ;  /* 0xffdfffff04047812 */ /* 0x000fe200078ec0ff */
[----:B------:R-:W3:Y:S04]  /*4f380*/  LDL.LU R8, [R1+0xe68] ;  /* 0x000e680001087983 */ /* 0x000ee80000300800 */
[----:B------:R-:W4:Y:S01]  /*4f390*/  LDL.LU.64 R132, [R1+0x2b8] ;  /* 0x0002b80001847983 */ /* 0x000f220000300a00 */
        /* <DEDUP_REMOVED lines=15> */
[----:B------:R-:W2:Y:S04]  /*4f490*/  @!P4 LDG.E.U8 R36, desc[UR30][R32.64+0xb1] ;  /* 0x0000b11e2024c981 */ /* 0x000ea8000c1e1100 */
[----:B------:R-:W-:Y:S01]  /*4f4a0*/  @!P0 STL [R1+0x2a0], R21 ;  /* 0x0002a01501008387 */ /* 0x000fe20000100800 */
[----:B------:R-:W-:-:S03]  /*4f4b0*/  @P0 LOP3.LUT R4, R4, 0x200000, RZ, 0xfc, !PT ;  /* 0x0020000004040812 */ /* 0x000fc600078efcff */
[----:B------:R0:W-:Y:S01]  /*4f4c0*/  @!P0 STL [R1+0x2a4], R20 ;  /* 0x0002a41401008387 */ /* 0x0001e20000100800 */
[----:B------:R-:W-:Y:S02]  /*4f4d0*/  ISETP.LT.OR P0, PT, R28, 0x162, !P2 ;  /* 0x000001621c00780c */ /* 0x000fe40005701670 */
        /* <DEDUP_REMOVED lines=8> */
[----:B0-----:R-:W2:Y:S01]  /*4f560*/  LDL.LU.64 R20, [R1+0x2b0] ;  /* 0x0002b00001147983 */ /* 0x001ea20000300a00 */
        /* <DEDUP_REMOVED lines=18> */
[----:B------:R0:W-:Y:S04]  /*4f690*/  @!P0 STL [R1+0x298], R23 ;  /* 0x0002981701008387 */ /* 0x0001e80000100800 */
[----:B------:R1:W-:Y:S01]  /*4f6a0*/  @!P0 STL [R1+0x29c], R22 ;  /* 0x00029c1601008387 */ /* 0x0003e20000100800 */
[----:B------:R-:W-:Y:S01]  /*4f6b0*/  IMAD.U32 R36, RZ, RZ, UR11 ;  /* 0x0000000bff247e24 */ /* 0x000fe2000f8e00ff */
[----:B------:R-:W-:Y:S02]  /*4f6c0*/  @P0 LOP3.LUT R4, R4, 0x100000, RZ, 0xfc, !PT ;  /* 0x0010000004040812 */ /* 0x000fe400078efcff */
[----:B------:R-:W-:Y:S01]  /*4f6d0*/  ISETP.LT.OR P0, PT, R28, 0x169, !P2 ;  /* 0x000001691c00780c */ /* 0x000fe20005701670 */
[----:B------:R-:W-:Y:S01]  /*4f6e0*/  IMAD.U32 R31, RZ, RZ, UR10 ;  /* 0x0000000aff1f7e24 */ /* 0x000fe2000f8e00ff */
[----:B------:R-:W4:Y:S11]  /*4f6f0*/  LDL.LU R8, [R1+0xe70] ;  /* 0x000e700001087983 */ /* 0x000f360000300800 */
[----:B0-----:R-:W-:-:S04]  /*4f700*/  @!P0 IADD3 R23, P4, P5, R36, UR9, R24 ;  /* 0x0000000924178c10 */ /* 0x001fc8000fd9e018 */
[----:B-1----:R-:W-:Y:S02]  /*4f710*/  @!P0 IADD3.X R22, R31, UR8, R29, P4, P5 ;  /* 0x000000081f168c10 */ /* 0x002fe4000a7ea41d */
[----:B------:R-:W-:-:S13]  /*4f720*/  ISETP.LT.OR P4, PT, R28, 0xb9, !P3 ;  /* 0x000000b91c00780c */ /* 0x000fda0005f81670 */
[----:B------:R-:W0:Y:S01]  /*4f730*/  @!P4 LDC.64 R36, c[0x0][0x5c0] ;  /* 0x00017000ff24cb82 */ /* 0x000e220000000a00 */
[----:B------:R-:W-:Y:S02]  /*4f740*/  @!P4 IMAD.MOV.U32 R31, RZ, RZ, R29 ;  /* 0x000000ffff1fc224 */ /* 0x000fe400078e001d */
[----:B------:R-:W-:Y:S01]  /*4f750*/  @!P4 IMAD R38, R13, 0x180, RZ ;  /* 0x000001800d26c824 */ /* 0x000fe200078e02ff */
[----:B---3--:R-:W-:-:S04]  /*4f760*/  LOP3.LUT R30, R30, 0xff, RZ, 0xc0, !PT ;  /* 0x000000ff1e1e7812 */ /* 0x008fc800078ec0ff */
[----:B------:R-:W-:-:S05]  /*4f770*/  F2FP.F16.E4M3.UNPACK_B R30, R30 ;  /* 0x0000001eff1e723e */ /* 0x000fca00020006ff */
[----:B------:R-:W-:-:S05]  /*4f780*/  HADD2.F32 R30, -RZ, R30.H0_H0 ;  /* 0x2000001eff1e7230 */ /* 0x000fca0000004100 */
[----:B------:R-:W-:-:S04]  /*4f790*/  FMUL R30, R30, UR26 ;  /* 0x0000001a1e1e7c20 */ /* 0x000fc80008400000 */
[----:B--2---:R-:W-:-:S05]  /*4f7a0*/  FFMA R30, R2, UR27, R30 ;  /* 0x0000001b021e7c23 */ /* 0x004fca000800001e */
        /* <DEDUP_REMOVED lines=13> */
[----:B------:R-:W-:-:S04]  /*4f880*/  LOP3.LUT R4, R4, 0xfff7ffff, RZ, 0xc0, !PT ;  /* 0xfff7ffff04047812 */ /* 0x000fc800078ec0ff */
[----:B------:R-:W-:-:S04]  /*4f890*/  @P0 LOP3.LUT R4, R4, 0x80000, RZ, 0xfc, !PT ;  /* 0x0008000004040812 */ /* 0x000fc800078efcff */
[----:B------:R-:W-:-:S04]  /*4f8a0*/  LOP3.LUT R4, R4, 0xfffbffff, RZ, 0xc0, !PT ;  /* 0xfffbffff04047812 */ /* 0x000fc800078ec0ff */
[----:B------:R-:W-:Y:S02]  /*4f8b0*/  @P1 LOP3.LUT R4, R4, 0x40000, RZ, 0xfc, !PT ;  /* 0x0004000004041812 */ /* 0x000fe400078efcff */
[----:B------:R-:W-:Y:S01]  /*4f8c0*/  ISETP.LT.OR P1, PT, R28, 0x171, !P2 ;  /* 0x000001711c00780c */ /* 0x000fe20005721670 */
[----:B------:R-:W-:Y:S04]  /*4f8d0*/  @!P0 STL [R1+0x2c8], R23 ;  /* 0x0002c81701008387 */ /* 0x000fe80000100800 */
[----:B------:R-:W-:Y:S01]  /*4f8e0*/  @!P0 STL [R1+0x2cc], R22 ;  /* 0x0002cc1601008387 */ /* 0x000fe20000100800 */
[----:B--2---:R-:W-:-:S04]  /*4f8f0*/  LOP3.LUT R36, R36, 0xff, RZ, 0xc0, !PT ;  /* 0x000000ff24247812 */ /* 0x004fc800078ec0ff */
[----:B------:R-:W-:-:S05]  /*4f900*/  F2FP.F16.E4M3.UNPACK_B R36, R36 ;  /* 0x00000024ff24723e */ /* 0x000fca00020006ff */
[----:B------:R-:W-:-:S05]  /*4f910*/  HADD2.F32 R36, -RZ, R36.H0_H0 ;  /* 0x20000024ff247230 */ /* 0x000fca0000004100 */
[----:B------:R-:W-:-:S04]  /*4f920*/  FMUL R36, R36, UR26 ;  /* 0x0000001a24247c20 */ /* 0x000fc80008400000 */
[----:B----4-:R-:W-:Y:S02]  /*4f930*/  FFMA R36, R8, UR27, R36 ;  /* 0x0000001b08247c23 */ /* 0x010fe40008000024 */
[----:B------:R-:W2:Y:S04]  /*4f940*/  LDL.LU R8, [R1+0xe74] ;  /* 0x000e740001087983 */ /* 0x000ea80000300800 */
[----:B------:R-:W3:Y:S01]  /*4f950*/  LDL.LU R2, [R1+0xe78] ;  /* 0x000e780001027983 */ /* 0x000ee20000300800 */
        /* <DEDUP_REMOVED lines=8> */
[----:B------:R-:W-:Y:S04]  /*4f9e0*/  STL [R1+0x155c], R12 ;  /* 0x00155c0c01007387 */ /* 0x000fe80000100800 */
[----:B------:R1:W-:Y:S01]  /*4f9f0*/  STL [R1+0x1560], R13 ;  /* 0x0015600d01007387 */ /* 0x0003e20000100800 */
[----:B0-----:R-:W-:-:S04]  /*4fa00*/  @!P4 IADD3 R30, P5, R30, R36, RZ ;  /* 0x000000241e1ec210 */ /* 0x001fc80007fbe0ff */
[----:B------:R-:W-:Y:S01]  /*4fa10*/  @!P4 IADD3.X R31, R37, R31, R38, P5, !PT ;  /* 0x0000001f251fc210 */ /* 0x000fe20002ffe426 */
[----:B------:R-:W-:Y:S02]  /*4fa20*/  IMAD.U32 R37, RZ, RZ, UR11 ;  /* 0x0000000bff257e24 */ /* 0x000fe4000f8e00ff */
[----:B------:R-:W-:-:S03]  /*4fa30*/  IMAD.U32 R36, RZ, RZ, UR10 ;  /* 0x0000000aff247e24 */ /* 0x000fc6000f8e00ff */
[----:B-1----:R-:W-:-:S04]  /*4fa40*/  @!P1 IADD3 R13, P5, P6, R37, UR9, R24 ;  /* 0x00000009250d9c10 */ /* 0x002fc8000febe018 */
[----:B------:R-:W-:Y:S02]  /*4fa50*/  @!P1 IADD3.X R12, R36, UR8, R29, P5, P6 ;  /* 0x00000008240c9c10 */ /* 0x000fe4000afec41d */
[----:B------:R-:W-:-:S06]  /*4fa60*/  PRMT R36, RZ, 0x7610, R36 ;  /* 0x00007610ff247816 */ /* 0x000fcc0000000024 */
[----:B------:R-:W4:Y:S01]  /*4fa70*/  @!P4 LDG.E.U8 R36, desc[UR30][R32.64+0xb9] ;  /* 0x0000b91e2024c981 */ /* 0x000f22000c1e1100 */
[----:B------:R-:W-:-:S03]  /*4fa80*/  LOP3.LUT R4, R4, 0xfffdffff, RZ, 0xc0, !PT ;  /* 0xfffdffff04047812 */ /* 0x000fc600078ec0ff */
[----:B------:R-:W-:Y:S04]  /*4fa90*/  @!P1 STL [R1+0x2c0], R13 ;  /* 0x0002c00d01009387 */ /* 0x000fe80000100800 */
[----:B------:R-:W-:Y:S01]  /*4faa0*/  @!P1 STL [R1+0x2c4], R12 ;  /* 0x0002c40c01009387 */ /* 0x000fe20000100800 */
[----:B------:R-:W-:Y:S02]  /*4fab0*/  @P1 LOP3.LUT R4, R4, 0x20000, RZ, 0xfc, !PT ;  /* 0x0002000004041812 */ /* 0x000fe400078efcff */
[----:B------:R-:W-:Y:S02]  /*4fac0*/  ISETP.LT.OR P1, PT, R28, 0x172, !P2 ;  /* 0x000001721c00780c */ /* 0x000fe40005721670 */
[C---:B------:R-:W-:Y:S02]  /*4fad0*/  LOP3.LUT P0, RZ, R10.reuse, 0x8000000, RZ, 0xc0, !PT ;  /* 0x080000000aff7812 */ /* 0x040fe4000780c0ff */
[----:B------:R-:W-:-:S04]  /*4fae0*/  LOP3.LUT R10, R10, 0xffbfffff, RZ, 0xc0, !PT ;  /* 0xffbfffff0a0a7812 */ /* 0x000fc800078ec0ff */
[----:B------:R-:W-:Y:S02]  /*4faf0*/  @P3 LOP3.LUT R10, R10, 0x400000, RZ, 0xfc, !PT ;  /* 0x004000000a0a3812 */ /* 0x000fe400078efcff */
        /* <DEDUP_REMOVED lines=8> */
[----:B0-----:R-:W-:Y:S02]  /*4fb80*/  IMAD.U32 R31, RZ, RZ, UR11 ;  /* 0x0000000bff1f7e24 */ /* 0x001fe4000f8e00ff */
[----:B------:R-:W-:-:S03]  /*4fb90*/  IMAD.U32 R30, RZ, RZ, UR10 ;  /* 0x0000000aff1e7e24 */ /* 0x000fc6000f8e00ff */
[----:B------:R-:W-:-:S04]  /*4fba0*/  @!P1 IADD3 R136, P4, P5, R31, UR9, R24 ;  /* 0x000000091f889c10 */ /* 0x000fc8000fd9e018 */
[----:B------:R-:W-:Y:S02]  /*4fbb0*/  @!P1 IADD3.X R137, R30, UR8, R29, P4, P5 ;  /* 0x000000081e899c10 */ /* 0x000fe4000a7ea41d */
[----:B------:R-:W-:-:S06]  /*4fbc0*/  PRMT R30, RZ, 0x7610, R30 ;  /* 0x00007610ff1e7816 */ /* 0x000fcc000000001e */
[----:B------:R-:W2:Y:S01]  /*4fbd0*/  @!P3 LDG.E.U8 R30, desc[UR30][R34.64+0xb8] ;  /* 0x0000b81e221eb981 */ /* 0x000ea2000c1e1100 */
[----:B------:R-:W-:-:S04]  /*4fbe0*/  LOP3.LUT R4, R4, 0xfffeffff, RZ, 0xc0, !PT ;  /* 0xfffeffff04047812 */ /* 0x000fc800078ec0ff */
[----:B------:R-:W-:Y:S02]  /*4fbf0*/  @P1 LOP3.LUT R4, R4, 0x10000, RZ, 0xfc, !PT ;  /* 0x0001000004041812 */ /* 0x000fe400078efcff */
[----:B------:R-:W-:Y:S01]  /*4fc00*/  ISETP.LT.OR P1, PT, R28, 0x179, !P2 ;  /* 0x000001791c00780c */ /* 0x000fe20005721670 */
[----:B------:R-:W-:Y:S02]  /*4fc10*/  IMAD.U32 R36, RZ, RZ, UR11 ;  /* 0x0000000bff247e24 */ /* 0x000fe4000f8e00ff */
[----:B------:R-:W-:Y:S01]  /*4fc20*/  IMAD.U32 R31, RZ, RZ, UR10 ;  /* 0x0000000aff1f7e24 */ /* 0x000fe2000f8e00ff */
[----:B------:R-:W-:-:S09]  /*4fc30*/  LOP3.LUT P6, RZ, R6, 0x8, RZ, 0xc0, !PT ;  /* 0x0000000806ff7812 */ /* 0x000fd200078cc0ff */
[----:B------:R-:W-:-:S04]  /*4fc40*/  @!P1 IADD3 R22, P4, P5, R36, UR9, R24 ;  /* 0x0000000924169c10 */ /* 0x000fc8000fd9e018 */
[----:B------:R-:W-:Y:S01]  /*4fc50*/  @!P1 IADD3.X R23, R31, UR8, R29, P4, P5 ;  /* 0x000000081f179c10 */ /* 0x000fe2000a7ea41d */
[----:B------:R-:W-:Y:S01]  /*4fc60*/  IMAD.U32 R31, RZ, RZ, UR11 ;  /* 0x0000000bff1f7e24 */ /* 0x000fe2000f8e00ff */
[----:B------:R-:W-:Y:S04]  /*4fc70*/  STL [R1+0x1568], R32 ;  /* 0x0015682001007387 */ /* 0x000fe80000100800 */
[----:B------:R-:W-:Y:S04]  /*4fc80*/  STL [R1+0x1564], R33 ;  /* 0x0015642101007387 */ /* 0x000fe80000100800 */
[----:B------:R-:W4:Y:S01]  /*4fc90*/  LDL.LU R8, [R1+0xe7c] ;  /* 0x000e7c0001087983 */ /* 0x000f220000300800 */
[----:B--2---:R-:W-:-:S04]  /*4fca0*/  LOP3.LUT R30, R30, 0xff, RZ, 0xc0, !PT ;  /* 0x000000ff1e1e7812 */ /* 0x004fc800078ec0ff */
[----:B------:R-:W-:-:S05]  /*4fcb0*/  F2FP.F16.E4M3.UNPACK_B R30, R30 ;  /* 0x0000001eff1e723e */ /* 0x000fca00020006ff */
[----:B------:R-:W-:-:S05]  /*4fcc0*/  HADD2.F32 R30, -RZ, R30.H0_H0 ;  /* 0x2000001eff1e7230 */ /* 0x000fca0000004100 */
[----:B------:R-:W-:-:S04]  /*4fcd0*/  FMUL R30, R30, UR26 ;  /* 0x0000001a1e1e7c20 */ /* 0x000fc80008400000 */
[----:B---3--:R-:W-:-:S05]  /*4fce0*/  FFMA R30, R2, UR27, R30 ;  /* 0x0000001b021e7c23 */ /* 0x008fca000800001e */
[----:B------:R-:W-:-:S05]  /*4fcf0*/  F2FP.SATFINITE.E4M3.F32.PACK_AB_MERGE_C R30, RZ, R30, RZ ;  /* 0x0000001eff1e723e */ /* 0x000fca00048070ff */
[----:B------:R0:W-:Y:S01]  /*4fd00*/  @!P3 STG.E.U8 desc[UR30][R14.64+0xb8], R30 ;  /* 0x0000b81e0e00b986 */ /* 0x0001e2000c10111e */
[----:B------:R-:W-:Y:S01]  /*4fd10*/  ISETP.LT.OR P3, PT, R28, 0x17a, !P2 ;  /* 0x0000017a1c00780c */ /* 0x000fe20005761670 */
[----:B0-----:R-:W-:Y:S02]  /*4fd20*/  IMAD.U32 R30, RZ, RZ, UR10 ;  /* 0x0000000aff1e7e24 */ /* 0x001fe4000f8e00ff */
[----:B------:R-:W2:Y:S10]  /*4fd30*/  LDL.LU.64 R14, [R1+0x1660] ;  /* 0x00166000010e7983 */ /* 0x000eb40000300a00 */
[----:B------:R-:W-:Y:S01]  /*4fd40*/  @!P3 IADD3 R20, P2, P4, R31, UR9, R24 ;  /* 0x000000091f14bc10 */ /* 0x000fe2000fc5e018 */
[----:B------:R-:W3:Y:S03]  /*4fd50*/  LDL.LU R2, [R1+0xe80] ;  /* 0x000e800001027983 */ /* 0x000ee60000300800 */
[----:B------:R-:W-:-:S02]  /*4fd60*/  @!P3 IADD3.X R21, R30, UR8, R29, P2, P4 ;  /* 0x000000081e15bc10 */ /* 0x000fc400097e841d */
[----:B------:R-:W-:-:S06]  /*4fd70*/  PRMT R30, RZ, 0x7610, R30 ;  /* 0x00007610ff1e7816 */ /* 0x000fcc000000001e */
[----:B------:R-:W4:Y:S04]  /*4fd80*/  @!P6 LDG.E.U8 R30, desc[UR30][R34.64+0xb9] ;  /* 0x0000b91e221ee981 */ /* 0x000f28000c1e1100 */
[----:B------:R-:W-:Y:S04]  /*4fd90*/  STL [R1+0x1570], R34 ;  /* 0x0015702201007387 */ /* 0x000fe80000100800 */
[----:B------:R-:W-:Y:S01]  /*4fda0*/  STL [R1+0x156c], R35 ;  /* 0x00156c2301007387 */ /* 0x000fe20000100800 */
[----:B------:R-:W-:Y:S02]  /*4fdb0*/  LOP3.LUT R10, R10, 0xfeffffff, RZ, 0xc0, !PT ;  /* 0xfeffffff0a0a7812 */ /* 0x000fe400078ec0ff */
[----:B----4-:R-:W-:-:S04]  /*4fdc0*/  LOP3.LUT R30, R30, 0xff, RZ, 0xc0, !PT ;  /* 0x000000ff1e1e7812 */ /* 0x010fc800078ec0ff */
[----:B------:R-:W-:-:S05]  /*4fdd0*/  F2FP.F16.E4M3.UNPACK_B R30, R30 ;  /* 0x0000001eff1e723e */ /* 0x000fca00020006ff */
[----:B------:R-:W-:-:S05]  /*4fde0*/  HADD2.F32 R30, -RZ, R30.H0_H0 ;  /* 0x2000001eff1e7230 */ /* 0x000fca0000004100 */
[----:B------:R-:W-:-:S04]  /*4fdf0*/  FMUL R30, R30, UR26 ;  /* 0x0000001a1e1e7c20 */ /* 0x000fc80008400000 */
[----:B------:R-:W-:-:S05]  /*4fe00*/  FFMA R30, R8, UR27, R30 ;  /* 0x0000001b081e7c23 */ /* 0x000fca000800001e */
[----:B------:R-:W-:-:S05]  /*4fe10*/  F2FP.SATFINITE.E4M3.F32.PACK_AB_MERGE_C R30, RZ, R30, RZ ;  /* 0x0000001eff1e723e */ /* 0x000fca00048070ff */
[----:B------:R0:W-:Y:S04]  /*4fe20*/  @!P6 STG.E.U8 desc[UR30][R26.64+0xb9], R30 ;  /* 0x0000b91e1a00e986 */ /* 0x0001e8000c10111e */
[----:B0-----:R-:W4:Y:S01]  /*4fe30*/  LDL.LU.64 R26, [R1+0x1658] ;  /* 0x00165800011a7983 */ /* 0x001f220000300a00 */
[----:B------:R-:W-:Y:S02]  /*4fe40*/  @P1 LOP3.LUT R10, R10, 0x1000000, RZ, 0xfc, !PT ;  /* 0x010000000a0a1812 */ /* 0x000fe400078efcff */
[----:B------:R-:W-:Y:S01]  /*4fe50*/  ISETP.LT.OR P1, PT, R28, 0xc1, !P0 ;  /* 0x000000c11c00780c */ /* 0x000fe20004721670 */
[----:B------:R-:W-:Y:S01]  /*4fe60*/  IMAD.U32 R30, RZ, RZ, UR10 ;  /* 0x0000000aff1e7e24 */ /* 0x000fe2000f8e00ff */
[----:B------:R-:W2:Y:S01]  /*4fe70*/  LDL.LU R8, [R1+0xe84] ;  /* 0x000e840001087983 */ /* 0x000ea20000300800 */
[----:B------:R-:W-:-:S03]  /*4fe80*/  LOP3.LUT R10, R10, 0xfdffffff, RZ, 0xc0, !PT ;  /* 0xfdffffff0a0a7812 */ /* 0x000fc600078ec0ff */
[----:B------:R0:W-:Y:S01]  /*4fe90*/  STL [R1+0x1574], R11 ;  /* 0x0015740b01007387 */ /* 0x0001e20000100800 */
[----:B------:R-:W-:Y:S02]  /*4fea0*/  @P3 LOP3.LUT R10, R10, 0x2000000, RZ, 0xfc, !PT ;  /* 0x020000000a0a3812 */ /* 0x000fe400078efcff */
[----:B------:R-:W-:-:S04]  /*4feb0*/  ISETP.GE.AND P3, PT, R11, 0x1, PT ;  /* 0x000000010b00780c */ /* 0x000fc80003f66270 */
[----:B------:R-:W-:-:S04]  /*4fec0*/  @!P1 IADD3 R12, P2, P4, R31, UR13, R24 ;  /* 0x0000000d1f0c9c10 */ /* 0x000fc8000fc5e018 */
[----:B0-----:R-:W-:Y:S02]  /*4fed0*/  @!P1 IADD3.X R11, R30, UR12, R29, P2, P4 ;  /* 0x0000000c1e0b9c10 */ /* 0x001fe400097e841d */
[----:B------:R-:W-:Y:S02]  /*4fee0*/  ISETP.LT.OR P2, PT, R28, 0xc1, !P3 ;  /* 0x000000c11c00780c */ /* 0x000fe40005f41670 */
[----:B------:R-:W-:-:S11]  /*4fef0*/  PRMT R30, RZ, 0x7610, R30 ;  /* 0x00007610ff1e7816 */ /* 0x000fd6000000001e */
[----:B----4-:R-:W4:Y:S02]  /*4ff00*/  @!P2 LDG.E.U8 R30, desc[UR30][R26.64+0xc0] ;  /* 0x0000c01e1a1ea981 */ /* 0x010f24000c1e1100 */
        /* <DEDUP_REMOVED lines=13> */
[----:B------:R-:W3:Y:S04]  /*4ffe0*/  @!P2 LDG.E.U8 R36, desc[UR30][R26.64+0xc1] ;  /* 0x0000c11e1a24a981 */ /* 0x000ee8000c1e1100 */
[----:B------:R-:W-:Y:S01]  /*4fff0*/  @!P1 STL [R1+0x2e8], R12 ;  /* 0x0002e80c01009387 */ /* 0x000fe20000100800 */
[----:B------:R-:W-:Y:S02]  /*50000*/  ISETP.LT.OR P1, PT, R28, 0xc2, !P0 ;  /* 0x000000c21c00780c */ /* 0x000fe40004721670 */
[----:B------:R-:W-:Y:S01]  /*50010*/  LOP3.LUT P5, RZ, R0, 0x20, RZ, 0xc0, !PT ;  /* 0x0000002000ff7812 */ /* 0x000fe200078ac0ff */
[----:B------:R-:W4:Y:S01]  /*50020*/  LDL.LU R2, [R1+0xe88] ;  /* 0x000e880001027983 */ /* 0x000f220000300800 */
[----:B0-----:R-:W-:-:S05]  /*50030*/  @!P2 IADD3 R30, P4, R24, R30, RZ ;  /* 0x0000001e181ea210 */ /* 0x001fca0007f9e0ff */
[----:B------:R-:W-:Y:S01]  /*50040*/  @!P2 IMAD.X R31, R29, 0x1, R31, P4 ;  /* 0x000000011d1fa824 */ /* 0x000fe200020e061f */
[----:B---3--:R-:W-:-:S04]  /*50050*/  LOP3.LUT R36, R36, 0xff, RZ, 0xc0, !PT ;  /* 0x000000ff24247812 */ /* 0x008fc800078ec0ff */
        /* <DEDUP_REMOVED lines=8> */
[----:B0-----:R-:W-:Y:S02]  /*500e0*/  IMAD.U32 R31, RZ, RZ, UR11 ;  /* 0x0000000bff1f7e24 */ /* 0x001fe4000f8e00ff */
[----:B------:R-:W-:-:S03]  /*500f0*/  IMAD.U32 R30, RZ, RZ, UR10 ;  /* 0x0000000aff1e7e24 */ /* 0x000fc6000f8e00ff */
[----:B------:R-:W-:-:S04]  /*50100*/  @!P1 IADD3 R34, P2, P4, R31, UR13, R24 ;  /* 0x0000000d1f229c10 */ /* 0x000fc8000fc5e018 */
[----:B------:R-:W-:Y:S02]  /*50110*/  @!P1 IADD3.X R35, R30, UR12, R29, P2, P4 ;  /* 0x0000000c1e239c10 */ /* 0x000fe400097e841d */
[----:B------:R-:W-:-:S06]  /*50120*/  PRMT R30, RZ, 0x7610, R30 ;  /* 0x00007610ff1e7816 */ /* 0x000fcc000000001e */
[----:B------:R-:W3:Y:S01]  /*50130*/  @!P5 LDG.E.U8 R30, desc[UR30][R14.64+0xc0] ;  /* 0x0000c01e0e1ed981 */ /* 0x000ee2000c1e1100 */
[----:B------:R-:W-:Y:S01]  /*50140*/  ISETP.LT.OR P1, PT, R28, 0xc9, !P0 ;  /* 0x000000c91c00780c */ /* 0x000fe20004721670 */
[----:B------:R-:W-:Y:S02]  /*50150*/  IMAD.U32 R36, RZ, RZ, UR11 ;  /* 0x0000000bff247e24 */ /* 0x000fe4000f8e00ff */
[----:B------:R-:W-:-:S10]  /*50160*/  IMAD.U32 R31, RZ, RZ, UR10 ;  /* 0x0000000aff1f7e24 */ /* 0x000fd4000f8e00ff */
[----:B------:R-:W-:-:S04]  /*50170*/  @!P1 IADD3 R32, P2, P4, R36, UR13, R24 ;  /* 0x0000000d24209c10 */ /* 0x000fc8000fc5e018 */
[----:B------:R-:W-:Y:S02]  /*50180*/  @!P1 IADD3.X R33, R31, UR12, R29, P2, P4 ;  /* 0x0000000c1f219c10 */ /* 0x000fe400097e841d */
[----:B------:R-:W-:Y:S01]  /*50190*/  ISETP.LT.OR P1, PT, R28, 0xca, !P0 ;  /* 0x000000ca1c00780c */ /* 0x000fe20004721670 */
[----:B------:R-:W-:-:S12]  /*501a0*/  IMAD.U32 R31, RZ, RZ, UR11 ;  /* 0x0000000bff1f7e24 */ /* 0x000fd8000f8e00ff */
[----:B------:R-:W-:Y:S02]  /*501b0*/  @!P1 IADD3 R13, P2, P4, R31, UR13, R24 ;  /* 0x0000000d1f0d9c10 */ /* 0x000fe4000fc5e018 */
        /* <DEDUP_REMOVED lines=8> */
[----:B0-----:R-:W-:-:S05]  /*50240*/  IMAD.U32 R30, RZ, RZ, UR10 ;  /* 0x0000000aff1e7e24 */ /* 0x001fca000f8e00ff */
[----:B------:R-:W-:Y:S02]  /*50250*/  @!P1 IADD3.X R12, R30, UR12, R29, P2, P4 ;  /* 0x0000000c1e0c9c10 */ /* 0x000fe400097e841d */
[----:B------:R-:W-:-:S06]  /*50260*/  PRMT R30, RZ, 0x7610, R30 ;  /* 0x00007610ff1e7816 */ /* 0x000fcc000000001e */
[----:B------:R-:W4:Y:S01]  /*50270*/  @!P6 LDG.E.U8 R30, desc[UR30][R14.64+0xc1] ;  /* 0x0000c11e0e1ee981 */ /* 0x000f22000c1e1100 */
[----:B------:R-:W-:-:S13]  /*50280*/  ISETP.LT.OR P1, PT, R28, 0xd1, !P0 ;  /* 0x000000d11c00780c */ /* 0x000fda0004721670 */
[----:B------:R-:W-:Y:S02]  /*50290*/  @!P1 IADD3 R40, P2, P4, R31, UR13, R24 ;  /* 0x0000000d1f289c10 */ /* 0x000fe4000fc5e018 */
        /* <DEDUP_REMOVED lines=8> */
[----:B0-----:R-:W-:-:S05]  /*50320*/  IMAD.U32 R30, RZ, RZ, UR10 ;  /* 0x0000000aff1e7e24 */ /* 0x001fca000f8e00ff */
        /* <DEDUP_REMOVED lines=10> */
[----:B------:R-:W-:Y:S02]  /*503d0*/  ISETP.LT.OR P1, PT, R28, 0xd2, !P0 ;  /* 0x000000d21c00780c */ /* 0x000fe40004721670 */
[----:B------:R-:W-:Y:S02]  /*503e0*/  LOP3.LUT P5, RZ, R5, 0x1000, RZ, 0xc0, !PT ;  /* 0x0000100005ff7812 */ /* 0x000fe400078ac0ff */
[----:B------:R-:W-:Y:S01]  /*503f0*/  F2FP.SATFINITE.E4M3.F32.PACK_AB_MERGE_C R36, RZ, R36, RZ ;  /* 0x00000024ff24723e */ /* 0x000fe200048070ff */
[----:B------:R-:W3:Y:S01]  /*50400*/  LDL.LU R2, [R1+0xe98] ;  /* 0x000e980001027983 */ /* 0x000ee20000300800 */
[----:B0-----:R-:W-:-:S05]  /*50410*/  @!P2 IADD3 R30, P4, R24, R30, RZ ;  /* 0x0000001e181ea210 */ /* 0x001fca0007f9e0ff */
[----:B------:R-:W-:-:S05]  /*50420*/  @!P2 IMAD.X R31, R29, 0x1, R31, P4 ;  /* 0x000000011d1fa824 */ /* 0x000fca00020e061f */
[----:B------:R0:W-:Y:S01]  /*50430*/  @!P2 STG.E.U8 desc[UR30][R30.64+0xc8], R36 ;  /* 0x0000c8241e00a986 */ /* 0x0001e2000c10111e */
[----:B------:R-:W-:Y:S02]  /*50440*/  ISETP.LT.OR P2, PT, R28, 0xca, !P3 ;  /* 0x000000ca1c00780c */ /* 0x000fe40005f41670 */
[----:B0-----:R-:W-:-:S11]  /*50450*/  PRMT R36, RZ, 0x7610, R36 ;  /* 0x00007610ff247816 */ /* 0x001fd60000000024 */
[----:B------:R-:W0:Y:S01]  /*50460*/  @!P2 LDC.64 R30, c[0x0][0x5c0] ;  /* 0x00017000ff1eab82 */ /* 0x000e220000000a00 */
[----:B------:R-:W4:Y:S01]  /*50470*/  @!P2 LDG.E.U8 R36, desc[UR30][R26.64+0xc9] ;  /* 0x0000c91e1a24a981 */ /* 0x000f22000c1e1100 */
[----:B0-----:R-:W-:-:S05]  /*50480*/  @!P2 IADD3 R30, P4, R24, R30, RZ ;  /* 0x0000001e181ea210 */ /* 0x001fca0007f9e0ff */
[----:B------:R-:W-:Y:S01]  /*50490*/  @!P2 IMAD.X R31, R29, 0x1, R31, P4 ;  /* 0x000000011d1fa824 */ /* 0x000fe200020e061f */
        /* <DEDUP_REMOVED lines=14> */
[----:B------:R-:W4:Y:S01]  /*50580*/  @!P5 LDG.E.U8 R30, desc[UR30][R14.64+0xc8] ;  /* 0x0000c81e0e1ed981 */ /* 0x000f22000c1e1100 */
        /* <DEDUP_REMOVED lines=336> */
[----:B------:R-:W2:Y:S04]  /*51a90*/  LDL.LU R8, [R1+0xeec] ;  /* 0x000eec0001087983 */ /* 0x000ea80000300800 */
[----:B------:R-:W4:Y:S01]  /*51aa0*/  LDL.LU R39, [R1+0xef0] ;  /* 0x000ef00001277983 */ /* 0x000f220000300800 */
        /* <DEDUP_REMOVED lines=20> */
[----:B------:R-:W-:Y:S02]  /*51bf0*/  FFMA R30, R2, UR27, R30 ;  /* 0x0000001b021e7c23 */ /* 0x000fe4000800001e */
[----:B------:R-:W3:Y:S04]  /*51c00*/  LDL.LU R2, [R1+0xef4] ;  /* 0x000ef40001027983 */ /* 0x000ee80000300800 */
[----:B------:R-:W3:Y:S01]  /*51c10*/  LDL.LU R38, [R1+0xef8] ;  /* 0x000ef80001267983 */ /* 0x000ee20000300800 */
[----:B------:R-:W-:-:S05]  /*51c20*/  F2FP.SATFINITE.E4M3.F32.PACK_AB_MERGE_C R30, RZ, R30, RZ ;  /* 0x0000001eff1e723e */ /* 0x000fca00048070ff */
[----:B------:R0:W-:Y:S02]  /*51c30*/  @!P5 STG.E.U8 desc[UR30][R152.64+0xf0], R30 ;  /* 0x0000f01e9800d986 */ /* 0x0001e4000c10111e */
[----:B0-----:R-:W-:-:S05]  /*51c40*/  IMAD.U32 R30, RZ, RZ, UR10 ;  /* 0x0000000aff1e7e24 */ /* 0x001fca000f8e00ff */
[----:B------:R-:W-:Y:S02]  /*51c50*/  @!P1 IADD3.X R83, R30, UR12, R29, P2, P4 ;  /* 0x0000000c1e539c10 */ /* 0x000fe400097e841d */
[----:B------:R-:W-:-:S06]  /*51c60*/  PRMT R30, RZ, 0x7610, R30 ;  /* 0x00007610ff1e7816 */ /* 0x000fcc000000001e */
[----:B------:R-:W2:Y:S01]  /*51c70*/  @!P6 LDG.E.U8 R30, desc[UR30][R14.64+0xf1] ;  /* 0x0000f11e0e1ee981 */ /* 0x000ea2000c1e1100 */
[----:B------:R-:W-:-:S13]  /*51c80*/  ISETP.LT.OR P1, PT, R28, 0x131, !P0 ;  /* 0x000001311c00780c */ /* 0x000fda0004721670 */
[----:B------:R-:W-:Y:S02]  /*51c90*/  @!P1 IADD3 R79, P2, P4, R31, UR13, R24 ;  /* 0x0000000d1f4f9c10 */ /* 0x000fe4000fc5e018 */
[----:B--2---:R-:W-:-:S04]  /*51ca0*/  LOP3.LUT R30, R30, 0xff, RZ, 0xc0, !PT ;  /* 0x000000ff1e1e7812 */ /* 0x004fc800078ec0ff */
[----:B------:R-:W-:-:S05]  /*51cb0*/  F2FP.F16.E4M3.UNPACK_B R30, R30 ;  /* 0x0000001eff1e723e */ /* 0x000fca00020006ff */
[----:B------:R-:W-:-:S05]  /*51cc0*/  HADD2.F32 R30, -RZ, R30.H0_H0 ;  /* 0x2000001eff1e7230 */ /* 0x000fca0000004100 */
[----:B------:R-:W-:-:S04]  /*51cd0*/  FMUL R30, R30, UR26 ;  /* 0x0000001a1e1e7c20 */ /* 0x000fc80008400000 */
[----:B------:R-:W-:-:S05]  /*51ce0*/  FFMA R30, R8, UR27, R30 ;  /* 0x0000001b081e7c23 */ /* 0x000fca000800001e */
[----:B------:R-:W-:-:S05]  /*51cf0*/  F2FP.SATFINITE.E4M3.F32.PACK_AB_MERGE_C R30, RZ, R30, RZ ;  /* 0x0000001eff1e723e */ /* 0x000fca00048070ff */
[----:B------:R0:W-:Y:S02]  /*51d00*/  @!P6 STG.E.U8 desc[UR30][R94.64+0xf1], R30 ;  /* 0x0000f11e5e00e986 */ /* 0x0001e4000c10111e */
[----:B0-----:R-:W-:-:S05]  /*51d10*/  IMAD.U32 R30, RZ, RZ, UR10 ;  /* 0x0000000aff1e7e24 */ /* 0x001fca000f8e00ff */
        /* <DEDUP_REMOVED lines=8> */
[----:B----4-:R-:W-:Y:S02]  /*51da0*/  FFMA R36, R39, UR27, R30 ;  /* 0x0000001b27247c23 */ /* 0x010fe4000800001e */
[----:B------:R-:W0:Y:S01]  /*51db0*/  @!P2 LDC.64 R30, c[0x0][0x5c0] ;  /* 0x00017000ff1eab82 */ /* 0x000e220000000a00 */
[----:B------:R-:W-:Y:S02]  /*51dc0*/  ISETP.LT.OR P1, PT, R28, 0x132, !P0 ;  /* 0x000001321c00780c */ /* 0x000fe40004721670 */
[C---:B------:R-:W-:Y:S02]  /*51dd0*/  LOP3.LUT P5, RZ, R9.reuse, 0x10, RZ, 0xc0, !PT ;  /* 0x0000001009ff7812 */ /* 0x040fe400078ac0ff */
[----:B------:R-:W-:Y:S02]  /*51de0*/  F2FP.SATFINITE.E4M3.F32.PACK_AB_MERGE_C R36, RZ, R36, RZ ;  /* 0x00000024ff24723e */ /* 0x000fe400048070ff */
[----:B------:R-:W-:Y:S01]  /*51df0*/  LOP3.LUT P6, RZ, R9, 0x20, RZ, 0xc0, !PT ;  /* 0x0000002009ff7812 */ /* 0x000fe200078cc0ff */
[----:B------:R-:W2:Y:S01]  /*51e00*/  LDL.LU R39, [R1+0xefc] ;  /* 0x000efc0001277983 */ /* 0x000ea20000300800 */
        /* <DEDUP_REMOVED lines=13> */
[----:B---3--:R-:W-:-:S05]  /*51ee0*/  FFMA R36, R2, UR27, R36 ;  /* 0x0000001b02247c23 */ /* 0x008fca0008000024 */
        /* <DEDUP_REMOVED lines=242> */
[----:B------:R-:W2:Y:S01]  /*52e10*/  LDL.LU R39, [R1+0xf34] ;  /* 0x000f340001277983 */ /* 0x000ea20000300800 */
[----:B------:R-:W-:-:S03]  /*52e20*/  LOP3.LUT R10, R10, 0xfbffffff, RZ, 0xc0, !PT ;  /* 0xfbffffff0a0a7812 */ /* 0x000fc600078ec0ff */
[----:B------:R-:W4:Y:S01]  /*52e30*/  LDL.LU R37, [R1+0xf38] ;  /* 0x000f380001257983 */ /* 0x000f220000300800 */
[----:B------:R-:W-:Y:S02]  /*52e40*/  F2FP.SATFINITE.E4M3.F32.PACK_AB_MERGE_C R30, RZ, R30, RZ ;  /* 0x0000001eff1e723e */ /* 0x000fe400048070ff */
[----:B------:R-:W-:Y:S02]  /*52e50*/  LOP3.LUT P1, RZ, R9, 0x20000, RZ, 0xc0, !PT ;  /* 0x0002000009ff7812 */ /* 0x000fe4000782c0ff */
[----:B------:R-:W-:Y:S01]  /*52e60*/  @P4 LOP3.LUT R10, R10, 0x4000000, RZ, 0xfc, !PT ;  /* 0x040000000a0a4812 */ /* 0x000fe200078efcff */
[----:B------:R-:W4:Y:S04]  /*52e70*/  LDL.LU R155, [R1+0xf3c] ;  /* 0x000f3c00019b7983 */ /* 0x000f280000300800 */
[----:B------:R0:W-:Y:S04]  /*52e80*/  @!P6 STG.E.U8 desc[UR30][R98.64+0x111], R30 ;  /* 0x0001111e6200e986 */ /* 0x0001e8000c10111e */
[----:B------:R-:W4:Y:S01]  /*52e90*/  LDL.LU R154, [R1+0xf40] ;  /* 0x000f4000019a7983 */ /* 0x000f220000300800 */
[----:B0-----:R-:W-:-:S05]  /*52ea0*/  IMAD.U32 R30, RZ, RZ, UR10 ;  /* 0x0000000aff1e7e24 */ /* 0x001fca000f8e00ff */
[----:B------:R-:W-:Y:S02]  /*52eb0*/  @!P4 IADD3.X R65, R30, UR12, R29, P2, P5 ;  /* 0x0000000c1e41cc10 */ /* 0x000fe400097ea41d */
[----:B------:R-:W-:Y:S02]  /*52ec0*/  ISETP.LT.OR P2, PT, R28, 0x119, !P3 ;  /* 0x000001191c00780c */ /* 0x000fe40005f41670 */
[----:B------:R-:W-:-:S11]  /*52ed0*/  PRMT R30, RZ, 0x7610, R30 ;  /* 0x00007610ff1e7816 */ /* 0x000fd6000000001e */
[----:B------:R-:W3:Y:S02]  /*52ee0*/  @!P2 LDG.E.U8 R30, desc[UR30][R26.64+0x118] ;  /* 0x0001181e1a1ea981 */ /* 0x000ee4000c1e1100 */
[----:B---3--:R-:W-:-:S04]  /*52ef0*/  LOP3.LUT R30, R30, 0xff, RZ, 0xc0, !PT ;  /* 0x000000ff1e1e7812 */ /* 0x008fc800078ec0ff */
        /* <DEDUP_REMOVED lines=13> */
[----:B0-----:R-:W-:-:S05]  /*52fd0*/  @!P2 IADD3 R30, P5, R24, R30, RZ ;  /* 0x0000001e181ea210 */ /* 0x001fca0007fbe0ff */
[----:B------:R-:W-:Y:S01]  /*52fe0*/  @!P2 IMAD.X R31, R29, 0x1, R31, P5 ;  /* 0x000000011d1fa824 */ /* 0x000fe200028e061f */
[----:B------:R-:W-:Y:S02]  /*52ff0*/  LOP3.LUT P4, RZ, R9, 0x80000, RZ, 0xc0, !PT ;  /* 0x0008000009ff7812 */ /* 0x000fe4000788c0ff */
        /* <DEDUP_REMOVED lines=8> */
[----:B0-----:R-:W-:Y:S02]  /*53080*/  IMAD.U32 R31, RZ, RZ, UR11 ;  /* 0x0000000bff1f7e24 */ /* 0x001fe4000f8e00ff */
[----:B------:R-:W-:-:S10]  /*53090*/  IMAD.U32 R30, RZ, RZ, UR10 ;  /* 0x0000000aff1e7e24 */ /* 0x000fd4000f8e00ff */
[----:B------:R-:W-:-:S04]  /*530a0*/  @!P2 IADD3 R38, P5, P6, R31, UR13, R24 ;  /* 0x0000000d1f26ac10 */ /* 0x000fc8000febe018 */
[----:B------:R-:W-:Y:S02]  /*530b0*/  @!P2 IADD3.X R39, R30, UR12, R29, P5, P6 ;  /* 0x0000000c1e27ac10 */ /* 0x000fe4000afec41d */
[----:B------:R-:W-:-:S06]  /*530c0*/  PRMT R30, RZ, 0x7610, R30 ;  /* 0x00007610ff1e7816 */ /* 0x000fcc000000001e */
[----:B------:R-:W2:Y:S02]  /*530d0*/  @!P4 LDG.E.U8 R30, desc[UR30][R14.64+0x118] ;  /* 0x0001181e0e1ec981 */ /* 0x000ea4000c1e1100 */
[----:B--2---:R-:W-:-:S04]  /*530e0*/  LOP3.LUT R30, R30, 0xff, RZ, 0xc0, !PT ;  /* 0x000000ff1e1e7812 */ /* 0x004fc800078ec0ff */
[----:B------:R-:W-:-:S05]  /*530f0*/  F2FP.F16.E4M3.UNPACK_B R30, R30 ;  /* 0x0000001eff1e723e */ /* 0x000fca00020006ff */
[----:B------:R-:W-:-:S05]  /*53100*/  HADD2.F32 R30, -RZ, R30.H0_H0 ;  /* 0x2000001eff1e7230 */ /* 0x000fca0000004100 */
[----:B------:R-:W-:-:S04]  /*53110*/  FMUL R30, R30, UR26 ;  /* 0x0000001a1e1e7c20 */ /* 0x000fc80008400000 */
[----:B----4-:R-:W-:Y:S01]  /*53120*/  FFMA R30, R37, UR27, R30 ;  /* 0x0000001b251e7c23 */ /* 0x010fe2000800001e */
[----:B------:R-:W-:Y:S02]  /*53130*/  ISETP.LT.OR P5, PT, R28, 0x121, !P3 ;  /* 0x000001211c00780c */ /* 0x000fe40005fa1670 */
[----:B------:R-:W-:Y:S01]  /*53140*/  PRMT R36, RZ, 0x7610, R36 ;  /* 0x00007610ff247816 */ /* 0x000fe20000000024 */
[----:B------:R-:W2:Y:S01]  /*53150*/  LDL.LU R37, [R1+0xf44] ;  /* 0x000f440001257983 */ /* 0x000ea20000300800 */
[----:B------:R-:W-:-:S05]  /*53160*/  F2FP.SATFINITE.E4M3.F32.PACK_AB_MERGE_C R30, RZ, R30, RZ ;  /* 0x0000001eff1e723e */ /* 0x000fca00048070ff */
[----:B------:R0:W-:Y:S02]  /*53170*/  @!P4 STG.E.U8 desc[UR30][R162.64+0x118], R30 ;  /* 0x0001181ea200c986 */ /* 0x0001e4000c10111e */
[----:B0-----:R-:W-:-:S06]  /*53180*/  PRMT R30, RZ, 0x7610, R30 ;  /* 0x00007610ff1e7816 */ /* 0x001fcc000000001e */
[----:B------:R-:W3:Y:S02]  /*53190*/  @!P1 LDG.E.U8 R30, desc[UR30][R14.64+0x119] ;  /* 0x0001191e0e1e9981 */ /* 0x000ee4000c1e1100 */
[----:B---3--:R-:W-:-:S04]  /*531a0*/  LOP3.LUT R30, R30, 0xff, RZ, 0xc0, !PT ;  /* 0x000000ff1e1e7812 */ /* 0x008fc800078ec0ff */
[----:B------:R-:W-:-:S05]  /*531b0*/  F2FP.F16.E4M3.UNPACK_B R30, R30 ;  /* 0x0000001eff1e723e */ /* 0x000fca00020006ff */
[----:B------:R-:W-:-:S05]  /*531c0*/  HADD2.F32 R30, -RZ, R30.H0_H0 ;  /* 0x2000001eff1e7230 */ /* 0x000fca0000004100 */
[----:B------:R-:W-:-:S04]  /*531d0*/  FMUL R30, R30, UR26 ;  /* 0x0000001a1e1e7c20 */ /* 0x000fc80008400000 */
[----:B------:R-:W-:Y:S01]  /*531e0*/  FFMA R30, R155, UR27, R30 ;  /* 0x0000001b9b1e7c23 */ /* 0x000fe2000800001e */
[----:B------:R-:W-:Y:S01]  /*531f0*/  LOP3.LUT P4, RZ, R9, 0x40000, RZ, 0xc0, !PT ;  /* 0x0004000009ff7812 */ /* 0x000fe2000788c0ff */
[----:B------:R-:W3:Y:S03]  /*53200*/  LDL.LU R155, [R1+0xf48] ;  /* 0x000f4800019b7983 */ /* 0x000ee60000300800 */
[----:B------:R-:W-:-:S05]  /*53210*/  F2FP.SATFINITE.E4M3.F32.PACK_AB_MERGE_C R30, RZ, R30, RZ ;  /* 0x0000001eff1e723e */ /* 0x000fca00048070ff */
[----:B------:R0:W-:Y:S04]  /*53220*/  @!P1 STG.E.U8 desc[UR30][R100.64+0x119], R30 ;  /* 0x0001191e64009986 */ /* 0x0001e8000c10111e */
[----:B------:R-:W4:Y:S01]  /*53230*/  @!P5 LDG.E.U8 R36, desc[UR30][R26.64+0x120] ;  /* 0x0001201e1a24d981 */ /* 0x000f22000c1e1100 */
[----:B0-----:R-:W0:Y:S02]  /*53240*/  @!P5 LDC.64 R30, c[0x0][0x5c0] ;  /* 0x00017000ff1edb82 */ /* 0x001e240000000a00 */
[----:B0-----:R-:W-:-:S05]  /*53250*/  @!P5 IADD3 R30, P6, R24, R30, RZ ;  /* 0x0000001e181ed210 */ /* 0x001fca0007fde0ff */
[----:B------:R-:W-:Y:S01]  /*53260*/  @!P5 IMAD.X R31, R29, 0x1, R31, P6 ;  /* 0x000000011d1fd824 */ /* 0x000fe200030e061f */
[----:B----4-:R-:W-:-:S04]  /*53270*/  LOP3.LUT R36, R36, 0xff, RZ, 0xc0, !PT ;  /* 0x000000ff24247812 */ /* 0x010fc800078ec0ff */
[----:B------:R-:W-:-:S05]  /*53280*/  F2FP.F16.E4M3.UNPACK_B R36, R36 ;  /* 0x00000024ff24723e */ /* 0x000fca00020006ff */
[----:B------:R-:W-:-:S05]  /*53290*/  HADD2.F32 R36, -RZ, R36.H0_H0 ;  /* 0x20000024ff247230 */ /* 0x000fca0000004100 */
[----:B------:R-:W-:-:S04]  /*532a0*/  FMUL R36, R36, UR26 ;  /* 0x0000001a24247c20 */ /* 0x000fc80008400000 */
[----:B------:R-:W-:Y:S01]  /*532b0*/  FFMA R36, R154, UR27, R36 ;  /* 0x0000001b9a247c23 */ /* 0x000fe20008000024 */
[----:B------:R-:W-:Y:S01]  /*532c0*/  LOP3.LUT P1, RZ, R9, 0x4000, RZ, 0xc0, !PT ;  /* 0x0000400009ff7812 */ /* 0x000fe2000782c0ff */
[----:B------:R-:W4:Y:S03]  /*532d0*/  LDL.LU R154, [R1+0xf4c] ;  /* 0x000f4c00019a7983 */ /* 0x000f260000300800 */
[----:B------:R-:W-:-:S05]  /*532e0*/  F2FP.SATFINITE.E4M3.F32.PACK_AB_MERGE_C R36, RZ, R36, RZ ;  /* 0x00000024ff24723e */ /* 0x000fca00048070ff */
        /* <DEDUP_REMOVED lines=22> */
[----:B------:R-:W-:Y:S01]  /*53450*/  ISETP.LT.OR P5, PT, R28, 0x129, !P3 ;  /* 0x000001291c00780c */ /* 0x000fe20005fa1670 */
[----:B------:R-:W3:Y:S03]  /*53460*/  LDL.LU R155, [R1+0xf54] ;  /* 0x000f5400019b7983 */ /* 0x000ee60000300800 */
[----:B------:R-:W-:Y:S02]  /*53470*/  F2FP.SATFINITE.E4M3.F32.PACK_AB_MERGE_C R36, RZ, R30, RZ ;  /* 0x0000001eff24723e */ /* 0x000fe400048070ff */
[----:B------:R-:W-:-:S03]  /*53480*/  PRMT R30, RZ, 0x7610, R30 ;  /* 0x00007610ff1e7816 */ /* 0x000fc6000000001e */
[----:B------:R0:W-:Y:S04]  /*53490*/  @!P4 STG.E.U8 desc[UR30][R172.64+0x120], R36 ;  /* 0x00012024ac00c986 */ /* 0x0001e8000c10111e */
[----:B------:R-:W4:Y:S01]  /*534a0*/  @!P1 LDG.E.U8 R30, desc[UR30][R14.64+0x121] ;  /* 0x0001211e0e1e9981 */ /* 0x000f22000c1e1100 */
[----:B0-----:R-:W-:Y:S02]  /*534b0*/  PRMT R36, RZ, 0x7610, R36 ;  /* 0x00007610ff247816 */ /* 0x001fe40000000024 */
        /* <DEDUP_REMOVED lines=8> */
[----:B------:R0:W-:Y:S04]  /*53540*/  @!P1 STG.E.U8 desc[UR30][R164.64+0x121], R30 ;  /* 0x0001211ea4009986 */ /* 0x0001e8000c10111e */
        /* <DEDUP_REMOVED lines=8> */
[----:B------:R-:W-:Y:S01]  /*535d0*/  FFMA R36, R37, UR27, R36 ;  /* 0x0000001b25247c23 */ /* 0x000fe20008000024 */
[----:B------:R-:W-:Y:S01]  /*535e0*/  LOP3.LUT P1, RZ, R9, 0x400, RZ, 0xc0, !PT ;  /* 0x0000040009ff7812 */ /* 0x000fe2000782c0ff */
[----:B------:R-:W2:Y:S03]  /*535f0*/  LDL.LU R37, [R1+0xf5c] ;  /* 0x000f5c0001257983 */ /* 0x000ea60000300800 */
[----:B------:R-:W-:-:S05]  /*53600*/  F2FP.SATFINITE.E4M3.F32.PACK_AB_MERGE_C R36, RZ, R36, RZ ;  /* 0x00000024ff24723e */ /* 0x000fca00048070ff */
[----:B------:R0:W-:Y:S01]  /*53610*/  @!P5 STG.E.U8 desc[UR30][R30.64+0x128], R36 ;  /* 0x000128241e00d986 */ /* 0x0001e2000c10111e */
[----:B------:R-:W-:Y:S02]  /*53620*/  ISETP.LT.OR P5, PT, R28, 0x12a, !P3 ;  /* 0x0000012a1c00780c */ /* 0x000fe40005fa1670 */
[----:B0-----:R-:W-:-:S11]  /*53630*/  PRMT R36, RZ, 0x7610, R36 ;  /* 0x00007610ff247816 */ /* 0x001fd60000000024 */
[----:B------:R-:W0:Y:S01]  /*53640*/  @!P5 LDC.64 R30, c[0x0][0x5c0] ;  /* 0x00017000ff1edb82 */ /* 0x000e220000000a00 */
[----:B------:R-:W3:Y:S01]  /*53650*/  @!P5 LDG.E.U8 R36, desc[UR30][R26.64+0x129] ;  /* 0x0001291e1a24d981 */ /* 0x000ee2000c1e1100 */
[----:B0-----:R-:W-:-:S05]  /*53660*/  @!P5 IADD3 R30, P6, R24, R30, RZ ;  /* 0x0000001e181ed210 */ /* 0x001fca0007fde0ff */
[----:B------:R-:W-:Y:S01]  /*53670*/  @!P5 IMAD.X R31, R29, 0x1, R31, P6 ;  /* 0x000000011d1fd824 */ /* 0x000fe200030e061f */
        /* <DEDUP_REMOVED lines=8> */
[----:B0-----:R-:W-:-:S06]  /*53700*/  PRMT R30, RZ, 0x7610, R30 ;  /* 0x00007610ff1e7816 */ /* 0x001fcc000000001e */
[----:B------:R-:W4:Y:S02]  /*53710*/  @!P4 LDG.E.U8 R30, desc[UR30][R14.64+0x128] ;  /* 0x0001281e0e1ec981 */ /* 0x000f24000c1e1100 */
[----:B----4-:R-:W-:-:S04]  /*53720*/  LOP3.LUT R30, R30, 0xff, RZ, 0xc0, !PT ;  /* 0x000000ff1e1e7812 */ /* 0x010fc800078ec0ff */
[----:B------:R-:W-:-:S05]  /*53730*/  F2FP.F16.E4M3.UNPACK_B R30, R30 ;  /* 0x0000001eff1e723e */ /* 0x000fca00020006ff */
[----:B------:R-:W-:-:S05]  /*53740*/  HADD2.F32 R30, -RZ, R30.H0_H0 ;  /* 0x2000001eff1e7230 */ /* 0x000fca0000004100 */
[----:B------:R-:W-:-:S04]  /*53750*/  FMUL R30, R30, UR26 ;  /* 0x0000001a1e1e7c20 */ /* 0x000fc80008400000 */
[----:B------:R-:W-:Y:S01]  /*53760*/  FFMA R30, R154, UR27, R30 ;  /* 0x0000001b9a1e7c23 */ /* 0x000fe2000800001e */
[----:B------:R-:W-:Y:S01]  /*53770*/  ISETP.LT.OR P5, PT, R28, 0x131, !P3 ;  /* 0x000001311c00780c */ /* 0x000fe20005fa1670 */
[----:B------:R-:W4:Y:S03]  /*53780*/  LDL.LU R154, [R1+0xf64] ;  /* 0x000f6400019a7983 */ /* 0x000f260000300800 */
[----:B------:R-:W-:Y:S02]  /*53790*/  F2FP.SATFINITE.E4M3.F32.PACK_AB_MERGE_C R36, RZ, R30, RZ ;  /* 0x0000001eff24723e */ /* 0x000fe400048070ff */
[----:B------:R-:W-:-:S03]  /*537a0*/  PRMT R30, RZ, 0x7610, R30 ;  /* 0x00007610ff1e7816 */ /* 0x000fc6000000001e */
[----:B------:R0:W-:Y:S04]  /*537b0*/  @!P4 STG.E.U8 desc[UR30][R170.64+0x128], R36 ;  /* 0x00012824aa00c986 */ /* 0x0001e8000c10111e */
[----:B------:R-:W2:Y:S01]  /*537c0*/  @!P1 LDG.E.U8 R30, desc[UR30][R14.64+0x129] ;  /* 0x0001291e0e1e9981 */ /* 0x000ea2000c1e1100 */
[----:B0-----:R-:W-:Y:S02]  /*537d0*/  PRMT R36, RZ, 0x7610, R36 ;  /* 0x00007610ff247816 */ /* 0x001fe40000000024 */
        /* <DEDUP_REMOVED lines=8> */
[----:B------:R0:W-:Y:S04]  /*53860*/  @!P1 STG.E.U8 desc[UR30][R168.64+0x129], R30 ;  /* 0x0001291ea8009986 */ /* 0x0001e8000c10111e */
[----:B------:R-:W3:Y:S01]  /*53870*/  @!P5 LDG.E.U8 R36, desc[UR30][R26.64+0x130] ;  /* 0x0001301e1a24d981 */ /* 0x000ee2000c1e1100 */
[----:B0-----:R-:W0:Y:S02]  /*53880*/  @!P5 LDC.64 R30, c[0x0][0x5c0] ;  /* 0x00017000ff1edb82 */ /* 0x001e240000000a00 */
[----:B0-----:R-:W-:-:S05]  /*53890*/  @!P5 IADD3 R30, P6, R24, R30, RZ ;  /* 0x0000001e181ed210 */ /* 0x001fca0007fde0ff */
[----:B------:R-:W-:Y:S01]  /*538a0*/  @!P5 IMAD.X R31, R29, 0x1, R31, P6 ;  /* 0x000000011d1fd824 */ /* 0x000fe200030e061f */
        /* <DEDUP_REMOVED lines=19> */
[----:B------:R-:W-:Y:S02]  /*539e0*/  FFMA R36, R154, UR27, R36 ;  /* 0x0000001b9a247c23 */ /* 0x000fe40008000024 */
[----:B------:R-:W4:Y:S03]  /*539f0*/  LDL.LU R154, [R1+0xf70] ;  /* 0x000f7000019a7983 */ /* 0x000f260000300800 */
        /* <DEDUP_REMOVED lines=8> */
[----:B------:R-:W-:Y:S01]  /*53a80*/  FFMA R30, R37, UR27, R30 ;  /* 0x0000001b251e7c23 */ /* 0x000fe2000800001e */
[----:B------:R-:W-:Y:S01]  /*53a90*/  ISETP.LT.OR P5, PT, R28, 0x139, !P3 ;  /* 0x000001391c00780c */ /* 0x000fe20005fa1670 */
[----:B------:R-:W2:Y:S03]  /*53aa0*/  LDL.LU R37, [R1+0xf74] ;  /* 0x000f740001257983 */ /* 0x000ea60000300800 */
[----:B------:R-:W-:Y:S02]  /*53ab0*/  F2FP.SATFINITE.E4M3.F32.PACK_AB_MERGE_C R36, RZ, R30, RZ ;  /* 0x0000001eff24723e */ /* 0x000fe400048070ff */
[----:B------:R-:W-:-:S03]  /*53ac0*/  PRMT R30, RZ, 0x7610, R30 ;  /* 0x00007610ff1e7816 */ /* 0x000fc6000000001e */
[----:B------:R0:W-:Y:S04]  /*53ad0*/  @!P4 STG.E.U8 desc[UR30][R178.64+0x130], R36 ;  /* 0x00013024b200c986 */ /* 0x0001e8000c10111e */
[----:B------:R-:W3:Y:S01]  /*53ae0*/  @!P1 LDG.E.U8 R30, desc[UR30][R14.64+0x131] ;  /* 0x0001311e0e1e9981 */ /* 0x000ee2000c1e1100 */
[----:B0-----:R-:W-:Y:S02]  /*53af0*/  PRMT R36, RZ, 0x7610, R36 ;  /* 0x00007610ff247816 */ /* 0x001fe40000000024 */
        /* <DEDUP_REMOVED lines=392> */
[----:B------:R-:W-:-:S05]  /*55380*/  FFMA R30, R154, UR27, R30 ;  /* 0x0000001b9a1e7c23 */ /* 0x000fca000800001e */
[----:B------:R-:W-:Y:S02]  /*55390*/  F2FP.SATFINITE.E4M3.F32.PACK_AB_MERGE_C R36, RZ, R30, RZ ;  /* 0x0000001eff24723e */ /* 0x000fe400048070ff */
[----:B------:R-:W-:-:S03]  /*553a0*/  PRMT R30, RZ, 0x7610, R30 ;  /* 0x00007610ff1e7816 */ /* 0x000fc6000000001e */
[----:B------:R0:W-:Y:S04]  /*553b0*/  @!P4 STG.E.U8 desc[UR30][R208.64+0x170], R36 ;  /* 0x00017024d000c986 */ /* 0x0001e8000c10111e */
[----:B------:R-:W4:Y:S01]  /*553c0*/  @!P1 LDG.E.U8 R30, desc[UR30][R14.64+0x171] ;  /* 0x0001711e0e1e9981 */ /* 0x000f22000c1e1100 */
[----:B------:R-:W-:Y:S02]  /*553d0*/  ISETP.LT.OR P5, PT, R28, 0x179, !P3 ;  /* 0x000001791c00780c */ /* 0x000fe40005fa1670 */
[----:B0-----:R-:W-:Y:S02]  /*553e0*/  PRMT R36, RZ, 0x7610, R36 ;  /* 0x00007610ff247816 */ /* 0x001fe40000000024 */
[----:B----4-:R-:W-:-:S04]  /*553f0*/  LOP3.LUT R30, R30, 0xff, RZ, 0xc0, !PT ;  /* 0x000000ff1e1e7812 */ /* 0x010fc800078ec0ff */
[----:B------:R-:W-:-:S05]  /*55400*/  F2FP.F16.E4M3.UNPACK_B R30, R30 ;  /* 0x0000001eff1e723e */ /* 0x000fca00020006ff */
[----:B------:R-:W-:-:S05]  /*55410*/  HADD2.F32 R30, -RZ, R30.H0_H0 ;  /* 0x2000001eff1e7230 */ /* 0x000fca0000004100 */
[----:B------:R-:W-:-:S04]  /*55420*/  FMUL R30, R30, UR26 ;  /* 0x0000001a1e1e7c20 */ /* 0x000fc80008400000 */
[----:B--2---:R-:W-:Y:S02]  /*55430*/  FFMA R30, R37, UR27, R30 ;  /* 0x0000001b251e7c23 */ /* 0x004fe4000800001e */
[----:B------:R-:W2:Y:S01]  /*55440*/  LDL.LU R37, [R1+0xff4] ;  /* 0x000ff40001257983 */ /* 0x000ea20000300800 */
[----:B------:R-:W-:-:S03]  /*55450*/  LOP3.LUT P4, RZ, R5, 0x10000, RZ, 0xc0, !PT ;  /* 0x0001000005ff7812 */ /* 0x000fc6000788c0ff */
[----:B------:R-:W4:Y:S01]  /*55460*/  LDL.LU R157, [R1+0xff8] ;  /* 0x000ff800019d7983 */ /* 0x000f220000300800 */
[----:B------:R-:W-:-:S03]  /*55470*/  F2FP.SATFINITE.E4M3.F32.PACK_AB_MERGE_C R30, RZ, R30, RZ ;  /* 0x0000001eff1e723e */ /* 0x000fc600048070ff */
[----:B------:R-:W4:Y:S04]  /*55480*/  LDL.LU R154, [R1+0xffc] ;  /* 0x000ffc00019a7983 */ /* 0x000f280000300800 */
        /* <DEDUP_REMOVED lines=25> */
[----:B------:R-:W-:Y:S02]  /*55620*/  F2FP.SATFINITE.E4M3.F32.PACK_AB_MERGE_C R37, RZ, R26, RZ ;  /* 0x0000001aff25723e */ /* 0x000fe400048070ff */
[----:B------:R-:W-:-:S03]  /*55630*/  PRMT R26, RZ, 0x7610, R26 ;  /* 0x00007610ff1a7816 */ /* 0x000fc6000000001a */
[----:B------:R-:W-:Y:S04]  /*55640*/  @!P5 STG.E.U8 desc[UR30][R30.64+0x179], R37 ;  /* 0x000179251e00d986 */ /* 0x000fe8000c10111e */
[----:B------:R-:W2:Y:S02]  /*55650*/  @!P4 LDG.E.U8 R26, desc[UR30][R14.64+0x178] ;  /* 0x0001781e0e1ac981 */ /* 0x000ea4000c1e1100 */
[----:B--2---:R-:W-:-:S04]  /*55660*/  LOP3.LUT R26, R26, 0xff, RZ, 0xc0, !PT ;  /* 0x000000ff1a1a7812 */ /* 0x004fc800078ec0ff */
[----:B------:R-:W-:-:S05]  /*55670*/  F2FP.F16.E4M3.UNPACK_B R26, R26 ;  /* 0x0000001aff1a723e */ /* 0x000fca00020006ff */
[----:B------:R-:W-:-:S05]  /*55680*/  HADD2.F32 R26, -RZ, R26.H0_H0 ;  /* 0x2000001aff1a7230 */ /* 0x000fca0000004100 */
[----:B------:R-:W-:-:S04]  /*55690*/  FMUL R26, R26, UR26 ;  /* 0x0000001a1a1a7c20 */ /* 0x000fc80008400000 */
[----:B----4-:R-:W-:Y:S01]  /*556a0*/  FFMA R26, R157, UR27, R26 ;  /* 0x0000001b9d1a7c23 */ /* 0x010fe2000800001a */
[C---:B------:R-:W-:Y:S02]  /*556b0*/  LOP3.LUT P5, RZ, R5.reuse, 0x2000, RZ, 0xc0, !PT ;  /* 0x0000200005ff7812 */ /* 0x040fe400078ac0ff */
[----:B------:R-:W-:Y:S01]  /*556c0*/  LOP3.LUT P6, RZ, R5, 0x800, RZ, 0xc0, !PT ;  /* 0x0000080005ff7812 */ /* 0x000fe200078cc0ff */
[----:B------:R-:W2:Y:S01]  /*556d0*/  LDL.LU R157, [R1+0x1004] ;  /* 0x00100400019d7983 */ /* 0x000ea20000300800 */
        /* <DEDUP_REMOVED lines=9> */
[----:B------:R-:W-:Y:S01]  /*55770*/  LOP3.LUT P3, RZ, R3, 0x20000000, RZ, 0xc0, !PT ;  /* 0x2000000003ff7812 */ /* 0x000fe2000786c0ff */
[----:B------:R-:W4:Y:S03]  /*55780*/  LDL.LU R154, [R1+0x1008] ;  /* 0x00100800019a7983 */ /* 0x000f260000300800 */
[----:B------:R-:W-:Y:S02]  /*55790*/  F2FP.SATFINITE.E4M3.F32.PACK_AB_MERGE_C R27, RZ, R14, RZ ;  /* 0x0000000eff1b723e */ /* 0x000fe400048070ff */
[----:B------:R-:W-:-:S03]  /*557a0*/  PRMT R14, RZ, 0x7610, R14 ;  /* 0x00007610ff0e7816 */ /* 0x000fc6000000000e */
[----:B------:R-:W-:Y:S04]  /*557b0*/  @!P1 STG.E.U8 desc[UR30][R202.64+0x179], R27 ;  /* 0x0001791bca009986 */ /* 0x000fe8000c10111e */
        /* <DEDUP_REMOVED lines=21> */
[----:B0-----:R-:W0:Y:S02]  /*55910*/  @!P3 LDC.64 R14, c[0x0][0x5c0] ;  /* 0x00017000ff0ebb82 */ /* 0x001e240000000a00 */
[----:B0-----:R-:W-:Y:S02]  /*55920*/  @!P3 IADD3 R14, P5, R198, R14, RZ ;  /* 0x0000000ec60eb210 */ /* 0x001fe40007fbe0ff */
[----:B------:R-:W3:Y:S03]  /*55930*/  LDL.LU R198, [R1+0x1650] ;  /* 0x0016500001c67983 */ /* 0x000ee60000300800 */
[----:B------:R-:W-:-:S02]  /*55940*/  @!P3 IMAD.X R15, R199, 0x1, R15, P5 ;  /* 0x00000001c70fb824 */ /* 0x000fc400028e060f */
[----:B------:R-:W3:Y:S04]  /*55950*/  LDL.LU R199, [R1+0x164c] ;  /* 0x00164c0001c77983 */ /* 0x000ee80000300800 */
[----:B------:R-:W3:Y:S01]  /*55960*/  LDL.LU R157, [R1+0x1010] ;  /* 0x00101000019d7983 */ /* 0x000ee20000300800 */
        /* <DEDUP_REMOVED lines=8> */
[----:B0-----:R-:W-:Y:S01]  /*559f0*/  PRMT R26, RZ, 0x7610, R26 ;  /* 0x00007610ff1a7816 */ /* 0x001fe2000000001a */
[----:B------:R-:W0:Y:S05]  /*55a00*/  @!P1 LDC.64 R14, c[0x0][0x5c0] ;  /* 0x00017000ff0e9b82 */ /* 0x000e2a0000000a00 */
[----:B------:R-:W4:Y:S01]  /*55a10*/  @!P1 LDG.E.U8 R26, desc[UR30][R18.64+0xc1] ;  /* 0x0000c11e121a9981 */ /* 0x000f22000c1e1100 */
[----:B0-----:R-:W-:-:S03]  /*55a20*/  @!P1 IADD3 R14, P5, R200, R14, RZ ;  /* 0x0000000ec80e9210 */ /* 0x001fc60007fbe0ff */
[----:B------:R-:W2:Y:S02]  /*55a30*/  LDL.LU R200, [R1+0x1648] ;  /* 0x0016480001c87983 */ /* 0x000ea40000300800 */
[----:B------:R-:W-:Y:S01]  /*55a40*/  @!P1 IMAD.X R15, R201, 0x1, R15, P5 ;  /* 0x00000001c90f9824 */ /* 0x000fe200028e060f */
[----:B------:R-:W-:Y:S01]  /*55a50*/  LOP3.LUT P5, RZ, R5, 0x400, RZ, 0xc0, !PT ;  /* 0x0000040005ff7812 */ /* 0x000fe200078ac0ff */
[----:B------:R-:W2:Y:S01]  /*55a60*/  LDL.LU R201, [R1+0x1644] ;  /* 0x0016440001c97983 */ /* 0x000ea20000300800 */
[----:B----4-:R-:W-:-:S04]  /*55a70*/  LOP3.LUT R26, R26, 0xff, RZ, 0xc0, !PT ;  /* 0x000000ff1a1a7812 */ /* 0x010fc800078ec0ff */
[----:B------:R-:W-:-:S05]  /*55a80*/  F2FP.F16.E4M3.UNPACK_B R26, R26 ;  /* 0x0000001aff1a723e */ /* 0x000fca00020006ff */
[----:B------:R-:W-:-:S05]  /*55a90*/  HADD2.F32 R26, -RZ, R26.H0_H0 ;  /* 0x2000001aff1a7230 */ /* 0x000fca0000004100 */
[----:B------:R-:W-:-:S04]  /*55aa0*/  FMUL R26, R26, UR26 ;  /* 0x0000001a1a1a7c20 */ /* 0x000fc80008400000 */
[----:B---3--:R-:W-:Y:S01]  /*55ab0*/  FFMA R26, R155, UR27, R26 ;  /* 0x0000001b9b1a7c23 */ /* 0x008fe2000800001a */
[----:B------:R-:W-:Y:S02]  /*55ac0*/  LOP3.LUT P6, RZ, R5, 0x200, RZ, 0xc0, !PT ;  /* 0x0000020005ff7812 */ /* 0x000fe400078cc0ff */
[----:B------:R-:W-:Y:S01]  /*55ad0*/  LOP3.LUT P3, RZ, R3, 0x8000000, RZ, 0xc0, !PT ;  /* 0x0800000003ff7812 */ /* 0x000fe2000786c0ff */
[----:B------:R-:W3:Y:S01]  /*55ae0*/  LDL.LU R155, [R1+0x1018] ;  /* 0x00101800019b7983 */ /* 0x000ee20000300800 */
        /* <DEDUP_REMOVED lines=13> */
[----:B--2---:R0:W-:Y:S04]  /*55bc0*/  @!P5 STG.E.U8 desc[UR30][R200.64+0xc8], R26 ;  /* 0x0000c81ac800d986 */ /* 0x0041e8000c10111e */
        /* <DEDUP_REMOVED lines=12> */
[----:B------:R-:W4:Y:S03]  /*55c90*/  LDL.LU R114, [R1+0x1640] ;  /* 0x0016400001727983 */ /* 0x000f260000300800 */
[----:B------:R-:W-:-:S02]  /*55ca0*/  @!P3 IMAD.X R15, R115, 0x1, R15, P5 ;  /* 0x00000001730fb824 */ /* 0x000fc400028e060f */
[----:B------:R-:W4:Y:S04]  /*55cb0*/  LDL.LU R115, [R1+0x163c] ;  /* 0x00163c0001737983 */ /* 0x000f280000300800 */
[----:B------:R-:W4:Y:S01]  /*55cc0*/  LDL.LU R154, [R1+0x1020] ;  /* 0x00102000019a7983 */ /* 0x000f220000300800 */
[----:B--2---:R-:W-:-:S04]  /*55cd0*/  LOP3.LUT R26, R26, 0xff, RZ, 0xc0, !PT ;  /* 0x000000ff1a1a7812 */ /* 0x004fc800078ec0ff */
[----:B------:R-:W-:-:S05]  /*55ce0*/  F2FP.F16.E4M3.UNPACK_B R26, R26 ;  /* 0x0000001aff1a723e */ /* 0x000fca00020006ff */
[----:B------:R-:W-:-:S05]  /*55cf0*/  HADD2.F32 R26, -RZ, R26.H0_H0 ;  /* 0x2000001aff1a7230 */ /* 0x000fca0000004100 */
[----:B------:R-:W-:-:S04]  /*55d00*/  FMUL R26, R26, UR26 ;  /* 0x0000001a1a1a7c20 */ /* 0x000fc80008400000 */
[----:B---3--:R-:W-:Y:S02]  /*55d10*/  FFMA R26, R155, UR27, R26 ;  /* 0x0000001b9b1a7c23 */ /* 0x008fe4000800001a */
[----:B------:R-:W2:Y:S03]  /*55d20*/  LDL.LU R155, [R1+0x1024] ;  /* 0x00102400019b7983 */ /* 0x000ea60000300800 */
[----:B------:R-:W-:-:S05]  /*55d30*/  F2FP.SATFINITE.E4M3.F32.PACK_AB_MERGE_C R26, RZ, R26, RZ ;  /* 0x0000001aff1a723e */ /* 0x000fca00048070ff */
[----:B------:R0:W-:Y:S02]  /*55d40*/  @!P3 STG.E.U8 desc[UR30][R14.64+0xc8], R26 ;  /* 0x0000c81a0e00b986 */ /* 0x0001e4000c10111e */
[----:B0-----:R-:W-:Y:S01]  /*55d50*/  PRMT R26, RZ, 0x7610, R26 ;  /* 0x00007610ff1a7816 */ /* 0x001fe2000000001a */
[----:B------:R-:W0:Y:S05]  /*55d60*/  @!P1 LDC.64 R14, c[0x0][0x5c0] ;  /* 0x00017000ff0e9b82 */ /* 0x000e2a0000000a00 */
[----:B------:R-:W3:Y:S01]  /*55d70*/  @!P1 LDG.E.U8 R26, desc[UR30][R18.64+0xc9] ;  /* 0x0000c91e121a9981 */ /* 0x000ee2000c1e1100 */
[----:B0-----:R-:W-:-:S03]  /*55d80*/  @!P1 IADD3 R14, P5, R214, R14, RZ ;  /* 0x0000000ed60e9210 */ /* 0x001fc60007fbe0ff */
[----:B------:R-:W2:Y:S02]  /*55d90*/  LDL.LU R214, [R1+0x1638] ;  /* 0x0016380001d67983 */ /* 0x000ea40000300800 */
[----:B------:R-:W-:Y:S01]  /*55da0*/  @!P1 IMAD.X R15, R215, 0x1, R15, P5 ;  /* 0x00000001d70f9824 */ /* 0x000fe200028e060f */
[----:B------:R-:W-:Y:S01]  /*55db0*/  LOP3.LUT P5, RZ, R5, 0x100, RZ, 0xc0, !PT ;  /* 0x0000010005ff7812 */ /* 0x000fe200078ac0ff */
[----:B------:R-:W2:Y:S01]  /*55dc0*/  LDL.LU R215, [R1+0x1634] ;  /* 0x0016340001d77983 */ /* 0x000ea20000300800 */
[----:B---3--:R-:W-:-:S04]  /*55dd0*/  LOP3.LUT R26, R26, 0xff, RZ, 0xc0, !PT ;  /* 0x000000ff1a1a7812 */ /* 0x008fc800078ec0ff */
[----:B------:R-:W-:-:S05]  /*55de0*/  F2FP.F16.E4M3.UNPACK_B R26, R26 ;  /* 0x0000001aff1a723e */ /* 0x000fca00020006ff */
[----:B------:R-:W-:-:S05]  /*55df0*/  HADD2.F32 R26, -RZ, R26.H0_H0 ;  /* 0x2000001aff1a7230 */ /* 0x000fca0000004100 */
[----:B------:R-:W-:-:S04]  /*55e00*/  FMUL R26, R26, UR26 ;  /* 0x0000001a1a1a7c20 */ /* 0x000fc80008400000 */
[----:B----4-:R-:W-:Y:S01]  /*55e10*/  FFMA R26, R157, UR27, R26 ;  /* 0x0000001b9d1a7c23 */ /* 0x010fe2000800001a */
        /* <DEDUP_REMOVED lines=350> */
[----:B------:R-:W4:Y:S01]  /*57400*/  @!P3 LDG.E.U8 R26, desc[UR30][R18.64+0x100] ;  /* 0x0001001e121ab981 */ /* 0x000f22000c1e1100 */
[----:B0-----:R-:W0:Y:S02]  /*57410*/  @!P3 LDC.64 R14, c[0x0][0x5c0] ;  /* 0x00017000ff0ebb82 */ /* 0x001e240000000a00 */
[----:B0-----:R-:W-:Y:S02]  /*57420*/  @!P3 IADD3 R14, P5, R228, R14, RZ ;  /* 0x0000000ee40eb210 */ /* 0x001fe40007fbe0ff */
[----:B------:R-:W2:Y:S03]  /*57430*/  LDL.LU R228, [R1+0x15d0] ;  /* 0x0015d00001e47983 */ /* 0x000ea60000300800 */
[----:B------:R-:W-:-:S02]  /*57440*/  @!P3 IMAD.X R15, R229, 0x1, R15, P5 ;  /* 0x00000001e50fb824 */ /* 0x000fc400028e060f */
[----:B------:R-:W2:Y:S04]  /*57450*/  LDL.LU R229, [R1+0x15cc] ;  /* 0x0015cc0001e57983 */ /* 0x000ea80000300800 */
[----:B------:R-:W2:Y:S01]  /*57460*/  LDL.LU R154, [R1+0x1090] ;  /* 0x00109000019a7983 */ /* 0x000ea20000300800 */
[----:B----4-:R-:W-:-:S04]  /*57470*/  LOP3.LUT R26, R26, 0xff, RZ, 0xc0, !PT ;  /* 0x000000ff1a1a7812 */ /* 0x010fc800078ec0ff */
[----:B------:R-:W-:-:S05]  /*57480*/  F2FP.F16.E4M3.UNPACK_B R26, R26 ;  /* 0x0000001aff1a723e */ /* 0x000fca00020006ff */
[----:B------:R-:W-:-:S05]  /*57490*/  HADD2.F32 R26, -RZ, R26.H0_H0 ;  /* 0x2000001aff1a7230 */ /* 0x000fca0000004100 */
[----:B------:R-:W-:-:S04]  /*574a0*/  FMUL R26, R26, UR26 ;  /* 0x0000001a1a1a7c20 */ /* 0x000fc80008400000 */
[----:B---3--:R-:W-:-:S05]  /*574b0*/  FFMA R26, R157, UR27, R26 ;  /* 0x0000001b9d1a7c23 */ /* 0x008fca000800001a */
[----:B------:R-:W-:-:S05]  /*574c0*/  F2FP.SATFINITE.E4M3.F32.PACK_AB_MERGE_C R26, RZ, R26, RZ ;  /* 0x0000001aff1a723e */ /* 0x000fca00048070ff */
[----:B------:R0:W-:Y:S02]  /*574d0*/  @!P3 STG.E.U8 desc[UR30][R14.64+0x100], R26 ;  /* 0x0001001a0e00b986 */ /* 0x0001e4000c10111e */
[----:B0-----:R-:W-:Y:S01]  /*574e0*/  PRMT R26, RZ, 0x7610, R26 ;  /* 0x00007610ff1a7816 */ /* 0x001fe2000000001a */
[----:B------:R-:W0:Y:S05]  /*574f0*/  @!P1 LDC.64 R14, c[0x0][0x5c0] ;  /* 0x00017000ff0e9b82 */ /* 0x000e2a0000000a00 */
[----:B------:R-:W3:Y:S01]  /*57500*/  @!P1 LDG.E.U8 R26, desc[UR30][R18.64+0x101] ;  /* 0x0001011e121a9981 */ /* 0x000ee2000c1e1100 */
[----:B0-----:R-:W-:-:S03]  /*57510*/  @!P1 IADD3 R14, P5, R230, R14, RZ ;  /* 0x0000000ee60e9210 */ /* 0x001fc60007fbe0ff */
[----:B------:R-:W4:Y:S02]  /*57520*/  LDL.LU R230, [R1+0x15c8] ;  /* 0x0015c80001e67983 */ /* 0x000f240000300800 */
[----:B------:R-:W-:Y:S01]  /*57530*/  @!P1 IMAD.X R15, R231, 0x1, R15, P5 ;  /* 0x00000001e70f9824 */ /* 0x000fe200028e060f */
[C---:B------:R-:W-:Y:S01]  /*57540*/  LOP3.LUT P5, RZ, R6.reuse, 0x4000000, RZ, 0xc0, !PT ;  /* 0x0400000006ff7812 */ /* 0x040fe200078ac0ff */
[----:B------:R-:W4:Y:S01]  /*57550*/  LDL.LU R231, [R1+0x15c4] ;  /* 0x0015c40001e77983 */ /* 0x000f220000300800 */
[----:B------:R-:W-:-:S03]  /*57560*/  LOP3.LUT P6, RZ, R6, 0x2000000, RZ, 0xc0, !PT ;  /* 0x0200000006ff7812 */ /* 0x000fc600078cc0ff */
[----:B------:R-:W4:Y:S01]  /*57570*/  LDL.LU R159, [R1+0x1094] ;  /* 0x00109400019f7983 */ /* 0x000f220000300800 */
[----:B------:R-:W-:-:S03]  /*57580*/  LOP3.LUT P3, RZ, R3, 0x800, RZ, 0xc0, !PT ;  /* 0x0000080003ff7812 */ /* 0x000fc6000786c0ff */
[----:B------:R-:W4:Y:S04]  /*57590*/  LDL.LU R156, [R1+0x208] ;  /* 0x00020800019c7983 */ /* 0x000f280000300800 */
[----:B------:R-:W4:Y:S01]  /*575a0*/  LDL.LU R157, [R1+0x20c] ;  /* 0x00020c00019d7983 */ /* 0x000f220000300800 */
[----:B---3--:R-:W-:-:S04]  /*575b0*/  LOP3.LUT R26, R26, 0xff, RZ, 0xc0, !PT ;  /* 0x000000ff1a1a7812 */ /* 0x008fc800078ec0ff */
[----:B------:R-:W-:-:S05]  /*575c0*/  F2FP.F16.E4M3.UNPACK_B R26, R26 ;  /* 0x0000001aff1a723e */ /* 0x000fca00020006ff */
[----:B------:R-:W-:-:S05]  /*575d0*/  HADD2.F32 R26, -RZ, R26.H0_H0 ;  /* 0x2000001aff1a7230 */ /* 0x000fca0000004100 */
[----:B------:R-:W-:-:S04]  /*575e0*/  FMUL R26, R26, UR26 ;  /* 0x0000001a1a1a7c20 */ /* 0x000fc80008400000 */
[----:B--2---:R-:W-:Y:S02]  /*575f0*/  FFMA R26, R155, UR27, R26 ;  /* 0x0000001b9b1a7c23 */ /* 0x004fe4000800001a */
        /* <DEDUP_REMOVED lines=14> */
[----:B----4-:R0:W-:Y:S04]  /*576e0*/  @!P5 STG.E.U8 desc[UR30][R230.64+0x108], R26 ;  /* 0x0001081ae600d986 */ /* 0x0101e8000c10111e */
[----:B------:R-:W4:Y:S01]  /*576f0*/  @!P6 LDG.E.U8 R14, desc[UR30][R16.64+0x109] ;  /* 0x0001091e100ee981 */ /* 0x000f22000c1e1100 */
[----:B0-----:R-:W-:Y:S02]  /*57700*/  PRMT R26, RZ, 0x7610, R26 ;  /* 0x00007610ff1a7816 */ /* 0x001fe4000000001a */
[----:B----4-:R-:W-:-:S04]  /*57710*/  LOP3.LUT R14, R14, 0xff, RZ, 0xc0, !PT ;  /* 0x000000ff0e0e7812 */ /* 0x010fc800078ec0ff */
[----:B------:R-:W-:-:S05]  /*57720*/  F2FP.F16.E4M3.UNPACK_B R14, R14 ;  /* 0x0000000eff0e723e */ /* 0x000fca00020006ff */
[----:B------:R-:W-:-:S05]  /*57730*/  HADD2.F32 R14, -RZ, R14.H0_H0 ;  /* 0x2000000eff0e7230 */ /* 0x000fca0000004100 */
[----:B------:R-:W-:-:S04]  /*57740*/  FMUL R14, R14, UR26 ;  /* 0x0000001a0e0e7c20 */ /* 0x000fc80008400000 */
[----:B------:R-:W-:Y:S02]  /*57750*/  FFMA R14, R159, UR27, R14 ;  /* 0x0000001b9f0e7c23 */ /* 0x000fe4000800000e */
[----:B------:R-:W4:Y:S03]  /*57760*/  LDL.LU R159, [R1+0x10a0] ;  /* 0x0010a000019f7983 */ /* 0x000f260000300800 */
[----:B------:R-:W-:-:S05]  /*57770*/  F2FP.SATFINITE.E4M3.F32.PACK_AB_MERGE_C R14, RZ, R14, RZ ;  /* 0x0000000eff0e723e */ /* 0x000fca00048070ff */
[----:B------:R0:W-:Y:S04]  /*57780*/  @!P6 STG.E.U8 desc[UR30][R228.64+0x109], R14 ;  /* 0x0001090ee400e986 */ /* 0x0001e8000c10111e */
[----:B------:R-:W2:Y:S01]  /*57790*/  @!P3 LDG.E.U8 R26, desc[UR30][R18.64+0x108] ;  /* 0x0001081e121ab981 */ /* 0x000ea2000c1e1100 */
[----:B0-----:R-:W0:Y:S02]  /*577a0*/  @!P3 LDC.64 R14, c[0x0][0x5c0] ;  /* 0x00017000ff0ebb82 */ /* 0x001e240000000a00 */
[----:B0-----:R-:W-:-:S05]  /*577b0*/  @!P3 IADD3 R14, P5, R156, R14, RZ ;  /* 0x0000000e9c0eb210 */ /* 0x001fca0007fbe0ff */
[----:B------:R-:W-:Y:S02]  /*577c0*/  @!P3 IMAD.X R15, R157, 0x1, R15, P5 ;  /* 0x000000019d0fb824 */ /* 0x000fe400028e060f */
[----:B------:R-:W4:Y:S01]  /*577d0*/  LDL.LU.64 R156, [R1] ;  /* 0x00000000019c7983 */ /* 0x000f220000300a00 */
        /* <DEDUP_REMOVED lines=37> */
[----:B0-----:R-:W-:Y:S02]  /*57a30*/  PRMT R26, RZ, 0x7610, R26 ;  /* 0x00007610ff1a7816 */ /* 0x001fe4000000001a */
[----:B------:R-:W-:Y:S01]  /*57a40*/  LOP3.LUT P1, RZ, R3, 0x100, RZ, 0xc0, !PT ;  /* 0x0000010003ff7812 */ /* 0x000fe2000782c0ff */
[----:B------:R-:W3:Y:S01]  /*57a50*/  LDL.LU R156, [R1+0x10ac] ;  /* 0x0010ac00019c7983 */ /* 0x000ee20000300800 */
[----:B----4-:R-:W-:-:S04]  /*57a60*/  LOP3.LUT R14, R14, 0xff, RZ, 0xc0, !PT ;  /* 0x000000ff0e0e7812 */ /* 0x010fc800078ec0ff */
[----:B------:R-:W-:-:S05]  /*57a70*/  F2FP.F16.E4M3.UNPACK_B R14, R14 ;  /* 0x0000000eff0e723e */ /* 0x000fca00020006ff */
[----:B------:R-:W-:-:S05]  /*57a80*/  HADD2.F32 R14, -RZ, R14.H0_H0 ;  /* 0x2000000eff0e7230 */ /* 0x000fca0000004100 */
[----:B------:R-:W-:-:S04]  /*57a90*/  FMUL R14, R14, UR26 ;  /* 0x0000001a0e0e7c20 */ /* 0x000fc80008400000 */
[----:B--2---:R-:W-:-:S05]  /*57aa0*/  FFMA R14, R155, UR27, R14 ;  /* 0x0000001b9b0e7c23 */ /* 0x004fca000800000e */
        /* <DEDUP_REMOVED lines=18> */
[----:B------:R-:W2:Y:S01]  /*57bd0*/  @!P1 LDG.E.U8 R26, desc[UR30][R18.64+0x111] ;  /* 0x0001111e121a9981 */ /* 0x000ea2000c1e1100 */
[----:B0-----:R-:W-:-:S03]  /*57be0*/  @!P1 IADD3 R14, P5, R234, R14, RZ ;  /* 0x0000000eea0e9210 */ /* 0x001fc60007fbe0ff */
[----:B------:R-:W3:Y:S02]  /*57bf0*/  LDL.LU R234, [R1+0x15b0] ;  /* 0x0015b00001ea7983 */ /* 0x000ee40000300800 */
[----:B------:R-:W-:Y:S01]  /*57c00*/  @!P1 IMAD.X R15, R235, 0x1, R15, P5 ;  /* 0x00000001eb0f9824 */ /* 0x000fe200028e060f */
[C---:B------:R-:W-:Y:S01]  /*57c10*/  LOP3.LUT P5, RZ, R6.reuse, 0x400000, RZ, 0xc0, !PT ;  /* 0x0040000006ff7812 */ /* 0x040fe200078ac0ff */
[----:B------:R-:W3:Y:S01]  /*57c20*/  LDL.LU R235, [R1+0x15ac] ;  /* 0x0015ac0001eb7983 */ /* 0x000ee20000300800 */
[----:B------:R-:W-:-:S03]  /*57c30*/  LOP3.LUT P6, RZ, R6, 0x200000, RZ, 0xc0, !PT ;  /* 0x0020000006ff7812 */ /* 0x000fc600078cc0ff */
[----:B------:R-:W3:Y:S01]  /*57c40*/  LDL.LU R157, [R1+0x10b4] ;  /* 0x0010b400019d7983 */ /* 0x000ee20000300800 */
[----:B------:R-:W-:-:S03]  /*57c50*/  LOP3.LUT P3, RZ, R3, 0x80, RZ, 0xc0, !PT ;  /* 0x0000008003ff7812 */ /* 0x000fc6000786c0ff */
[----:B------:R-:W3:Y:S04]  /*57c60*/  LDL.LU R158, [R1+0x228] ;  /* 0x00022800019e7983 */ /* 0x000ee80000300800 */
[----:B------:R-:W3:Y:S04]  /*57c70*/  LDL.LU R154, [R1+0x22c] ;  /* 0x00022c00019a7983 */ /* 0x000ee80000300800 */
[----:B------:R-:W3:Y:S01]  /*57c80*/  LDL.LU R159, [R1+0x10b8] ;  /* 0x0010b800019f7983 */ /* 0x000ee20000300800 */
        /* <DEDUP_REMOVED lines=19> */
[----:B---3--:R0:W-:Y:S04]  /*57dc0*/  @!P5 STG.E.U8 desc[UR30][R234.64+0x118], R26 ;  /* 0x0001181aea00d986 */ /* 0x0081e8000c10111e */
[----:B------:R-:W3:Y:S01]  /*57dd0*/  @!P6 LDG.E.U8 R14, desc[UR30][R16.64+0x119] ;  /* 0x0001191e100ee981 */ /* 0x000ee2000c1e1100 */
[----:B0-----:R-:W-:Y:S02]  /*57de0*/  PRMT R26, RZ, 0x7610, R26 ;  /* 0x00007610ff1a7816 */ /* 0x001fe4000000001a */
[----:B---3--:R-:W-:-:S04]  /*57df0*/  LOP3.LUT R14, R14, 0xff, RZ, 0xc0, !PT ;  /* 0x000000ff0e0e7812 */ /* 0x008fc800078ec0ff */
[----:B------:R-:W-:-:S05]  /*57e00*/  F2FP.F16.E4M3.UNPACK_B R14, R14 ;  /* 0x0000000eff0e723e */ /* 0x000fca00020006ff */
[----:B------:R-:W-:-:S05]  /*57e10*/  HADD2.F32 R14, -RZ, R14.H0_H0 ;  /* 0x2000000eff0e7230 */ /* 0x000fca0000004100 */
[----:B------:R-:W-:-:S04]  /*57e20*/  FMUL R14, R14, UR26 ;  /* 0x0000001a0e0e7c20 */ /* 0x000fc80008400000 */
[----:B------:R-:W-:Y:S02]  /*57e30*/  FFMA R14, R157, UR27, R14 ;  /* 0x0000001b9d0e7c23 */ /* 0x000fe4000800000e */
[----:B------:R-:W3:Y:S03]  /*57e40*/  LDL.LU R157, [R1+0x10bc] ;  /* 0x0010bc00019d7983 */ /* 0x000ee60000300800 */
[----:B------:R-:W-:-:S05]  /*57e50*/  F2FP.SATFINITE.E4M3.F32.PACK_AB_MERGE_C R14, RZ, R14, RZ ;  /* 0x0000000eff0e723e */ /* 0x000fca00048070ff */
[----:B------:R0:W-:Y:S04]  /*57e60*/  @!P6 STG.E.U8 desc[UR30][R124.64+0x119], R14 ;  /* 0x0001190e7c00e986 */ /* 0x0001e8000c10111e */
[----:B------:R-:W2:Y:S01]  /*57e70*/  @!P3 LDG.E.U8 R26, desc[UR30][R18.64+0x118] ;  /* 0x0001181e121ab981 */ /* 0x000ea2000c1e1100 */
[----:B0-----:R-:W0:Y:S02]  /*57e80*/  @!P3 LDC.64 R14, c[0x0][0x5c0] ;  /* 0x00017000ff0ebb82 */ /* 0x001e240000000a00 */
[----:B0-----:R-:W-:-:S05]  /*57e90*/  @!P3 IADD3 R14, P5, R158, R14, RZ ;  /* 0x0000000e9e0eb210 */ /* 0x001fca0007fbe0ff */
[----:B------:R-:W-:Y:S02]  /*57ea0*/  @!P3 IMAD.X R15, R154, 0x1, R15, P5 ;  /* 0x000000019a0fb824 */ /* 0x000fe400028e060f */
[----:B------:R-:W3:Y:S04]  /*57eb0*/  LDL.LU R154, [R1+0x10c0] ;  /* 0x0010c000019a7983 */ /* 0x000ee80000300800 */
[----:B------:R-:W3:Y:S01]  /*57ec0*/  LDL.LU.64 R160, [R1+0x18] ;  /* 0x0000180001a07983 */ /* 0x000ee20000300a00 */
[----:B--2---:R-:W-:-:S04]  /*57ed0*/  LOP3.LUT R26, R26, 0xff, RZ, 0xc0, !PT ;  /* 0x000000ff1a1a7812 */ /* 0x004fc800078ec0ff */
[----:B------:R-:W-:-:S05]  /*57ee0*/  F2FP.F16.E4M3.UNPACK_B R26, R26 ;  /* 0x0000001aff1a723e */ /* 0x000fca00020006ff */
[----:B------:R-:W-:-:S05]  /*57ef0*/  HADD2.F32 R26, -RZ, R26.H0_H0 ;  /* 0x2000001aff1a7230 */ /* 0x000fca0000004100 */
[----:B------:R-:W-:-:S04]  /*57f00*/  FMUL R26, R26, UR26 ;  /* 0x0000001a1a1a7c20 */ /* 0x000fc80008400000 */
[----:B------:R-:W-:-:S05]  /*57f10*/  FFMA R26, R159, UR27, R26 ;  /* 0x0000001b9f1a7c23 */ /* 0x000fca000800001a */
[----:B------:R-:W-:-:S05]  /*57f20*/  F2FP.SATFINITE.E4M3.F32.PACK_AB_MERGE_C R26, RZ, R26, RZ ;  /* 0x0000001aff1a723e */ /* 0x000fca00048070ff */
[----:B------:R0:W-:Y:S02]  /*57f30*/  @!P3 STG.E.U8 desc[UR30][R14.64+0x118], R26 ;  /* 0x0001181a0e00b986 */ /* 0x0001e4000c10111e */
[----:B0-----:R-:W-:Y:S01]  /*57f40*/  PRMT R26, RZ, 0x7610, R26 ;  /* 0x00007610ff1a7816 */ /* 0x001fe2000000001a */
[----:B------:R-:W0:Y:S05]  /*57f50*/  @!P1 LDC.64 R14, c[0x0][0x5c0] ;  /* 0x00017000ff0e9b82 */ /* 0x000e2a0000000a00 */
[----:B------:R-:W2:Y:S01]  /*57f60*/  @!P1 LDG.E.U8 R26, desc[UR30][R18.64+0x119] ;  /* 0x0001191e121a9981 */ /* 0x000ea2000c1e1100 */
[----:B0-----:R-:W-:-:S05]  /*57f70*/  @!P1 IADD3 R14, P5, R156, R14, RZ ;  /* 0x0000000e9c0e9210 */ /* 0x001fca0007fbe0ff */
[----:B----4-:R-:W-:Y:S01]  /*57f80*/  @!P1 IMAD.X R15, R155, 0x1, R15, P5 ;  /* 0x000000019b0f9824 */ /* 0x010fe200028e060f */
[C---:B------:R-:W-:Y:S02]  /*57f90*/  LOP3.LUT P5, RZ, R6.reuse, 0x100000, RZ, 0xc0, !PT ;  /* 0x0010000006ff7812 */ /* 0x040fe400078ac0ff */
[----:B------:R-:W-:Y:S01]  /*57fa0*/  LOP3.LUT P6, RZ, R6, 0x80000, RZ, 0xc0, !PT ;  /* 0x0008000006ff7812 */ /* 0x000fe200078cc0ff */
[----:B------:R-:W4:Y:S01]  /*57fb0*/  LDL.LU R155, [R1+0x10c4] ;  /* 0x0010c400019b7983 */ /* 0x000f220000300800 */
[----:B------:R-:W-:-:S03]  /*57fc0*/  LOP3.LUT P3, RZ, R3, 0x20, RZ, 0xc0, !PT ;  /* 0x0000002003ff7812 */ /* 0x000fc6000786c0ff */
[----:B------:R-:W4:Y:S04]  /*57fd0*/  LDL.LU R158, [R1+0x220] ;  /* 0x00022000019e7983 */ /* 0x000f280000300800 */
        /* <DEDUP_REMOVED lines=28> */
[----:B------:R-:W-:Y:S02]  /*581a0*/  FFMA R14, R155, UR27, R14 ;  /* 0x0000001b9b0e7c23 */ /* 0x000fe4000800000e */
[----:B------:R-:W4:Y:S04]  /*581b0*/  LDL.LU R155, [R1+0x10cc] ;  /* 0x0010cc00019b7983 */ /* 0x000f280000300800 */
[----:B------:R-:W4:Y:S04]  /*581c0*/  LDL.LU R167, [R1+0x10d0] ;  /* 0x0010d00001a77983 */ /* 0x000f280000300800 */
[----:B------:R-:W4:Y:S01]  /*581d0*/  LDL.LU.64 R160, [R1+0x10] ;  /* 0x0000100001a07983 */ /* 0x000f220000300a00 */
        /* <DEDUP_REMOVED lines=17> */
[----:B---3--:R-:W-:Y:S01]  /*582f0*/  @!P1 IMAD.X R15, R154, 0x1, R15, P5 ;  /* 0x000000019a0f9824 */ /* 0x008fe200028e060f */
[C---:B------:R-:W-:Y:S02]  /*58300*/  LOP3.LUT P5, RZ, R6.reuse, 0x40000, RZ, 0xc0, !PT ;  /* 0x0004000006ff7812 */ /* 0x040fe400078ac0ff */
[----:B------:R-:W-:Y:S01]  /*58310*/  LOP3.LUT P6, RZ, R6, 0x20000, RZ, 0xc0, !PT ;  /* 0x0002000006ff7812 */ /* 0x000fe200078cc0ff */
[----:B------:R-:W3:Y:S04]  /*58320*/  LDL.LU R154, [R1+0x10d4] ;  /* 0x0010d400019a7983 */ /* 0x000ee80000300800 */
[----:B------:R-:W3:Y:S01]  /*58330*/  LDL.LU.64 R158, [R1+0x8] ;  /* 0x00000800019e7983 */ /* 0x000ee20000300a00 */
[----:B------:R-:W-:-:S03]  /*58340*/  LOP3.LUT P3, RZ, R3, 0x8, RZ, 0xc0, !PT ;  /* 0x0000000803ff7812 */ /* 0x000fc6000786c0ff */
        /* <DEDUP_REMOVED lines=26> */
[----:B---3--:R-:W-:Y:S01]  /*584f0*/  FFMA R14, R154, UR27, R14 ;  /* 0x0000001b9a0e7c23 */ /* 0x008fe2000800000e */
[----:B------:R-:W-:Y:S01]  /*58500*/  LOP3.LUT P1, RZ, R3, 0x4, RZ, 0xc0, !PT ;  /* 0x0000000403ff7812 */ /* 0x000fe2000782c0ff */
[----:B------:R-:W3:Y:S03]  /*58510*/  LDL.LU R154, [R1+0x10dc] ;  /* 0x0010dc00019a7983 */ /* 0x000ee60000300800 */
[----:B------:R-:W-:-:S05]  /*58520*/  F2FP.SATFINITE.E4M3.F32.PACK_AB_MERGE_C R14, RZ, R14, RZ ;  /* 0x0000000eff0e723e */ /* 0x000fca00048070ff */
[----:B------:R0:W-:Y:S04]  /*58530*/  @!P6 STG.E.U8 desc[UR30][R158.64+0x129], R14 ;  /* 0x0001290e9e00e986 */ /* 0x0001e8000c10111e */
[----:B------:R-:W4:Y:S01]  /*58540*/  @!P3 LDG.E.U8 R26, desc[UR30][R18.64+0x128] ;  /* 0x0001281e121ab981 */ /* 0x000f22000c1e1100 */
[----:B0-----:R-:W0:Y:S03]  /*58550*/  @!P3 LDC.64 R14, c[0x0][0x5c0] ;  /* 0x00017000ff0ebb82 */ /* 0x001e260000000a00 */
[----:B------:R-:W3:Y:S04]  /*58560*/  LDL.LU R158, [R1+0x10e0] ;  /* 0x0010e000019e7983 */ /* 0x000ee80000300800 */
[----:B------:R-:W3:Y:S01]  /*58570*/  LDL.LU.64 R160, [R1+0x38] ;  /* 0x0000380001a07983 */ /* 0x000ee20000300a00 */
[----:B0-----:R-:W-:-:S05]  /*58580*/  @!P3 IADD3 R14, P5, R156, R14, RZ ;  /* 0x0000000e9c0eb210 */ /* 0x001fca0007fbe0ff */
[----:B------:R-:W-:Y:S01]  /*58590*/  @!P3 IMAD.X R15, R157, 0x1, R15, P5 ;  /* 0x000000019d0fb824 */ /* 0x000fe200028e060f */
[----:B----4-:R-:W-:-:S04]  /*585a0*/  LOP3.LUT R26, R26, 0xff, RZ, 0xc0, !PT ;  /* 0x000000ff1a1a7812 */ /* 0x010fc800078ec0ff */
[----:B------:R-:W-:-:S05]  /*585b0*/  F2FP.F16.E4M3.UNPACK_B R26, R26 ;  /* 0x0000001aff1a723e */ /* 0x000fca00020006ff */
[----:B------:R-:W-:-:S05]  /*585c0*/  HADD2.F32 R26, -RZ, R26.H0_H0 ;  /* 0x2000001aff1a7230 */ /* 0x000fca0000004100 */
[----:B------:R-:W-:-:S04]  /*585d0*/  FMUL R26, R26, UR26 ;  /* 0x0000001a1a1a7c20 */ /* 0x000fc80008400000 */
[----:B--2---:R-:W-:-:S05]  /*585e0*/  FFMA R26, R155, UR27, R26 ;  /* 0x0000001b9b1a7c23 */ /* 0x004fca000800001a */
[----:B------:R-:W-:-:S05]  /*585f0*/  F2FP.SATFINITE.E4M3.F32.PACK_AB_MERGE_C R26, RZ, R26, RZ ;  /* 0x0000001aff1a723e */ /* 0x000fca00048070ff */
[----:B------:R0:W-:Y:S02]  /*58600*/  @!P3 STG.E.U8 desc[UR30][R14.64+0x128], R26 ;  /* 0x0001281a0e00b986 */ /* 0x0001e4000c10111e */
[----:B0-----:R-:W-:Y:S01]  /*58610*/  PRMT R26, RZ, 0x7610, R26 ;  /* 0x00007610ff1a7816 */ /* 0x001fe2000000001a */
[----:B------:R-:W0:Y:S05]  /*58620*/  @!P1 LDC.64 R14, c[0x0][0x5c0] ;  /* 0x00017000ff0e9b82 */ /* 0x000e2a0000000a00 */
[----:B------:R-:W2:Y:S01]  /*58630*/  @!P1 LDG.E.U8 R26, desc[UR30][R18.64+0x129] ;  /* 0x0001291e121a9981 */ /* 0x000ea2000c1e1100 */
[----:B0-----:R-:W-:Y:S02]  /*58640*/  @!P1 IADD3 R14, P5, R128, R14, RZ ;  /* 0x0000000e800e9210 */ /* 0x001fe40007fbe0ff */
[C---:B------:R-:W-:Y:S01]  /*58650*/  LOP3.LUT P6, RZ, R6.reuse, 0x8000, RZ, 0xc0, !PT ;  /* 0x0000800006ff7812 */ /* 0x040fe200078cc0ff */
[----:B------:R-:W4:Y:S02]  /*58660*/  LDL.LU R128, [R1+0x15a8] ;  /* 0x0015a80001807983 */ /* 0x000f240000300800 */
[----:B------:R-:W-:Y:S01]  /*58670*/  @!P1 IMAD.X R15, R129, 0x1, R15, P5 ;  /* 0x00000001810f9824 */ /* 0x000fe200028e060f */
[----:B------:R-:W-:Y:S01]  /*58680*/  LOP3.LUT P5, RZ, R6, 0x10000, RZ, 0xc0, !PT ;  /* 0x0001000006ff7812 */ /* 0x000fe200078ac0ff */
[----:B------:R-:W4:Y:S04]  /*58690*/  LDL.LU R129, [R1+0x15a4] ;  /* 0x0015a40001817983 */ /* 0x000f280000300800 */
        /* <DEDUP_REMOVED lines=19> */
[----:B------:R-:W-:-:S05]  /*587d0*/  FFMA R14, R158, UR27, R14 ;  /* 0x0000001b9e0e7c23 */ /* 0x000fca000800000e */
        /* <DEDUP_REMOVED lines=9> */
[----:B----4-:R-:W-:Y:S01]  /*58870*/  FFMA R14, R156, UR27, R14 ;  /* 0x0000001b9c0e7c23 */ /* 0x010fe2000800000e */
[----:B------:R-:W-:Y:S01]  /*58880*/  LOP3.LUT P1, RZ, R3, 0x1, RZ, 0xc0, !PT ;  /* 0x0000000103ff7812 */ /* 0x000fe2000782c0ff */
[----:B------:R-:W3:Y:S03]  /*58890*/  LDL.LU R156, [R1+0x10ec] ;  /* 0x0010ec00019c7983 */ /* 0x000ee60000300800 */
[----:B------:R-:W-:-:S05]  /*588a0*/  F2FP.SATFINITE.E4M3.F32.PACK_AB_MERGE_C R14, RZ, R14, RZ ;  /* 0x0000000eff0e723e */ /* 0x000fca00048070ff */
[----:B------:R0:W-:Y:S04]  /*588b0*/  @!P6 STG.E.U8 desc[UR30][R128.64+0x131], R14 ;  /* 0x0001310e8000e986 */ /* 0x0001e8000c10111e */
[----:B------:R-:W4:Y:S01]  /*588c0*/  @!P3 LDG.E.U8 R26, desc[UR30][R18.64+0x130] ;  /* 0x0001301e121ab981 */ /* 0x000f22000c1e1100 */
[----:B0-----:R-:W0:Y:S02]  /*588d0*/  @!P3 LDC.64 R14, c[0x0][0x5c0] ;  /* 0x00017000ff0ebb82 */ /* 0x001e240000000a00 */
[----:B0-----:R-:W-:-:S05]  /*588e0*/  @!P3 IADD3 R14, P5, R159, R14, RZ ;  /* 0x0000000e9f0eb210 */ /* 0x001fca0007fbe0ff */
[----:B------:R-:W-:Y:S02]  /*588f0*/  @!P3 IMAD.X R15, R155, 0x1, R15, P5 ;  /* 0x000000019b0fb824 */ /* 0x000fe400028e060f */
[----:B------:R-:W3:Y:S04]  /*58900*/  LDL.LU R155, [R1+0x10f0] ;  /* 0x0010f000019b7983 */ /* 0x000ee80000300800 */
[----:B------:R-:W3:Y:S01]  /*58910*/  LDL.LU.64 R166, [R1+0x28] ;  /* 0x0000280001a67983 */ /* 0x000ee20000300a00 */
[----:B----4-:R-:W-:-:S04]  /*58920*/  LOP3.LUT R26, R26, 0xff, RZ, 0xc0, !PT ;  /* 0x000000ff1a1a7812 */ /* 0x010fc800078ec0ff */
[----:B------:R-:W-:-:S05]  /*58930*/  F2FP.F16.E4M3.UNPACK_B R26, R26 ;  /* 0x0000001aff1a723e */ /* 0x000fca00020006ff */
[----:B------:R-:W-:-:S05]  /*58940*/  HADD2.F32 R26, -RZ, R26.H0_H0 ;  /* 0x2000001aff1a7230 */ /* 0x000fca0000004100 */
[----:B------:R-:W-:-:S04]  /*58950*/  FMUL R26, R26, UR26 ;  /* 0x0000001a1a1a7c20 */ /* 0x000fc80008400000 */
[----:B------:R-:W-:-:S05]  /*58960*/  FFMA R26, R157, UR27, R26 ;  /* 0x0000001b9d1a7c23 */ /* 0x000fca000800001a */
[----:B------:R-:W-:-:S05]  /*58970*/  F2FP.SATFINITE.E4M3.F32.PACK_AB_MERGE_C R26, RZ, R26, RZ ;  /* 0x0000001aff1a723e */ /* 0x000fca00048070ff */
[----:B------:R0:W-:Y:S02]  /*58980*/  @!P3 STG.E.U8 desc[UR30][R14.64+0x130], R26 ;  /* 0x0001301a0e00b986 */ /* 0x0001e4000c10111e */
[----:B0-----:R-:W-:Y:S01]  /*58990*/  PRMT R26, RZ, 0x7610, R26 ;  /* 0x00007610ff1a7816 */ /* 0x001fe2000000001a */
[----:B------:R-:W2:Y:S05]  /*589a0*/  @!P1 LDC.64 R14, c[0x0][0x5c0] ;  /* 0x00017000ff0e9b82 */ /* 0x000eaa0000000a00 */
[----:B------:R-:W4:Y:S01]  /*589b0*/  @!P1 LDG.E.U8 R26, desc[UR30][R18.64+0x131] ;  /* 0x0001311e121a9981 */ /* 0x000f22000c1e1100 */
[----:B--2---:R-:W-:-:S05]  /*589c0*/  @!P1 IADD3 R14, P5, R154, R14, RZ ;  /* 0x0000000e9a0e9210 */ /* 0x004fca0007fbe0ff */
[----:B------:R-:W-:Y:S01]  /*589d0*/  @!P1 IMAD.X R15, R7, 0x1, R15, P5 ;  /* 0x00000001070f9824 */ /* 0x000fe200028e060f */
[C---:B------:R-:W-:Y:S02]  /*589e0*/  LOP3.LUT P5, RZ, R6.reuse, 0x4000, RZ, 0xc0, !PT ;  /* 0x0000400006ff7812 */ /* 0x040fe400078ac0ff */
[----:B------:R-:W-:Y:S01]  /*589f0*/  LOP3.LUT P6, RZ, R6, 0x2000, RZ, 0xc0, !PT ;  /* 0x0000200006ff7812 */ /* 0x000fe200078cc0ff */
[----:B------:R-:W2:Y:S04]  /*58a00*/  LDL.LU R7, [R1+0x15a0] ;  /* 0x0015a00001077983 */ /* 0x000ea80000300800 */
[----:B------:R-:W2:Y:S04]  /*58a10*/  LDL.LU R157, [R1+0x10f4] ;  /* 0x0010f400019d7983 */ /* 0x000ea80000300800 */
[----:B------:R-:W2:Y:S01]  /*58a20*/  LDL.LU.64 R160, [R1+0x20] ;  /* 0x0000200001a07983 */ /* 0x000ea20000300a00 */
[----:B------:R-:W-:-:S03]  /*58a30*/  LOP3.LUT P3, RZ, R4, 0x80000000, RZ, 0xc0, !PT ;  /* 0x8000000004ff7812 */ /* 0x000fc6000786c0ff */
[----:B------:R-:W2:Y:S04]  /*58a40*/  LDL.LU R158, [R1+0x268] ;  /* 0x00026800019e7983 */ /* 0x000ea80000300800 */
[----:B------:R-:W2:Y:S04]  /*58a50*/  LDL.LU R154, [R1+0x26c] ;  /* 0x00026c00019a7983 */ /* 0x000ea80000300800 */
[----:B------:R-:W2:Y:S01]  /*58a60*/  LDL.LU R159, [R1+0x10f8] ;  /* 0x0010f800019f7983 */ /* 0x000ea20000300800 */
        /* <DEDUP_REMOVED lines=26> */
[----:B------:R-:W-:Y:S02]  /*58c10*/  FFMA R14, R157, UR27, R14 ;  /* 0x0000001b9d0e7c23 */ /* 0x000fe4000800000e */
[----:B------:R-:W2:Y:S03]  /*58c20*/  LDL.LU R157, [R1+0x10fc] ;  /* 0x0010fc00019d7983 */ /* 0x000ea60000300800 */
[----:B------:R-:W-:-:S05]  /*58c30*/  F2FP.SATFINITE.E4M3.F32.PACK_AB_MERGE_C R14, RZ, R14, RZ ;  /* 0x0000000eff0e723e */ /* 0x000fca00048070ff */
[----:B------:R0:W-:Y:S04]  /*58c40*/  @!P6 STG.E.U8 desc[UR30][R160.64+0x139], R14 ;  /* 0x0001390ea000e986 */ /* 0x0001e8000c10111e */
[----:B------:R-:W3:Y:S01]  /*58c50*/  @!P3 LDG.E.U8 R26, desc[UR30][R18.64+0x138] ;  /* 0x0001381e121ab981 */ /* 0x000ee2000c1e1100 */
[----:B0-----:R-:W0:Y:S02]  /*58c60*/  @!P3 LDC.64 R14, c[0x0][0x5c0] ;  /* 0x00017000ff0ebb82 */ /* 0x001e240000000a00 */
[----:B0-----:R-:W-:-:S05]  /*58c70*/  @!P3 IADD3 R14, P5, R158, R14, RZ ;  /* 0x0000000e9e0eb210 */ /* 0x001fca0007fbe0ff */
[----:B------:R-:W-:Y:S02]  /*58c80*/  @!P3 IMAD.X R15, R154, 0x1, R15, P5 ;  /* 0x000000019a0fb824 */ /* 0x000fe400028e060f */
[----:B------:R-:W2:Y:S04]  /*58c90*/  LDL.LU R154, [R1+0x1100] ;  /* 0x00110000019a7983 */ /* 0x000ea80000300800 */
[----:B------:R-:W2:Y:S01]  /*58ca0*/  LDL.LU.64 R166, [R1+0x58] ;  /* 0x0000580001a67983 */ /* 0x000ea20000300a00 */
[----:B---3--:R-:W-:-:S04]  /*58cb0*/  LOP3.LUT R26, R26, 0xff, RZ, 0xc0, !PT ;  /* 0x000000ff1a1a7812 */ /* 0x008fc800078ec0ff */
        /* <DEDUP_REMOVED lines=8> */
[----:B------:R-:W3:Y:S01]  /*58d40*/  @!P1 LDG.E.U8 R26, desc[UR30][R18.64+0x139] ;  /* 0x0001391e121a9981 */ /* 0x000ee2000c1e1100 */
[----:B0-----:R-:W-:Y:S02]  /*58d50*/  @!P1 IADD3 R14, P5, R156, R14, RZ ;  /* 0x0000000e9c0e9210 */ /* 0x001fe40007fbe0ff */
[----:B------:R-:W-:Y:S01]  /*58d60*/  LOP3.LUT P6, RZ, R7, 0x8000000, RZ, 0xc0, !PT ;  /* 0x0800000007ff7812 */ /* 0x000fe200078cc0ff */
[----:B------:R-:W2:Y:S04]  /*58d70*/  LDL.LU R156, [R1+0x1104] ;  /* 0x00110400019c7983 */ /* 0x000ea80000300800 */
[----:B------:R-:W2:Y:S01]  /*58d80*/  LDL.LU.64 R160, [R1+0x30] ;  /* 0x0000300001a07983 */ /* 0x000ea20000300a00 */
[----:B----4-:R-:W-:Y:S01]  /*58d90*/  @!P1 IMAD.X R15, R155, 0x1, R15, P5 ;  /* 0x000000019b0f9824 */ /* 0x010fe200028e060f */
[----:B------:R-:W-:-:S02]  /*58da0*/  LOP3.LUT P5, RZ, R6, 0x400, RZ, 0xc0, !PT ;  /* 0x0000040006ff7812 */ /* 0x000fc400078ac0ff */
[----:B------:R-:W-:Y:S01]  /*58db0*/  LOP3.LUT P3, RZ, R4, 0x20000000, RZ, 0xc0, !PT ;  /* 0x2000000004ff7812 */ /* 0x000fe2000786c0ff */
[----:B------:R-:W4:Y:S04]  /*58dc0*/  LDL.LU R158, [R1+0x260] ;  /* 0x00026000019e7983 */ /* 0x000f280000300800 */
        /* <DEDUP_REMOVED lines=36> */
[----:B------:R-:W4:Y:S04]  /*59010*/  LDL.LU R155, [R1+0x1110] ;  /* 0x00111000019b7983 */ /* 0x000f280000300800 */
[----:B------:R-:W4:Y:S01]  /*59020*/  LDL.LU.64 R166, [R1+0x48] ;  /* 0x0000480001a67983 */ /* 0x000f220000300a00 */
        /* <DEDUP_REMOVED lines=10> */
[----:B0-----:R-:W-:Y:S02]  /*590d0*/  @!P1 IADD3 R14, P5, R157, R14, RZ ;  /* 0x0000000e9d0e9210 */ /* 0x001fe40007fbe0ff */
[C---:B------:R-:W-:Y:S01]  /*590e0*/  LOP3.LUT P6, RZ, R7.reuse, 0x2000000, RZ, 0xc0, !PT ;  /* 0x0200000007ff7812 */ /* 0x040fe200078cc0ff */
[----:B------:R-:W4:Y:S04]  /*590f0*/  LDL.LU R157, [R1+0x1114] ;  /* 0x00111400019d7983 */ /* 0x000f280000300800 */
[----:B------:R-:W4:Y:S01]  /*59100*/  LDL.LU.64 R160, [R1+0x40] ;  /* 0x0000400001a07983 */ /* 0x000f220000300a00 */
[----:B---3--:R-:W-:Y:S01]  /*59110*/  @!P1 IMAD.X R15, R154, 0x1, R15, P5 ;  /* 0x000000019a0f9824 */ /* 0x008fe200028e060f */
[----:B------:R-:W-:-:S02]  /*59120*/  LOP3.LUT P5, RZ, R7, 0x4000000, RZ, 0xc0, !PT ;  /* 0x0400000007ff7812 */ /* 0x000fc400078ac0ff */
[----:B------:R-:W-:Y:S01]  /*59130*/  LOP3.LUT P3, RZ, R4, 0x8000000, RZ, 0xc0, !PT ;  /* 0x0800000004ff7812 */ /* 0x000fe2000786c0ff */
[----:B------:R-:W3:Y:S04]  /*59140*/  LDL.LU R158, [R1+0x288] ;  /* 0x00028800019e7983 */ /* 0x000ee80000300800 */
        /* <DEDUP_REMOVED lines=49> */
[----:B------:R-:W-:Y:S01]  /*59460*/  LOP3.LUT P6, RZ, R7, 0x800000, RZ, 0xc0, !PT ;  /* 0x0080000007ff7812 */ /* 0x000fe200078cc0ff */
[----:B------:R-:W3:Y:S04]  /*59470*/  LDL.LU R156, [R1+0x1124] ;  /* 0x00112400019c7983 */ /* 0x000ee80000300800 */
[----:B------:R-:W3:Y:S01]  /*59480*/  LDL.LU.64 R160, [R1+0x50] ;  /* 0x0000500001a07983 */ /* 0x000ee20000300a00 */
[----:B----4-:R-:W-:Y:S01]  /*59490*/  @!P1 IMAD.X R15, R155, 0x1, R15, P5 ;  /* 0x000000019b0f9824 */ /* 0x010fe200028e060f */
[----:B------:R-:W-:-:S02]  /*594a0*/  LOP3.LUT P5, RZ, R7, 0x1000000, RZ, 0xc0, !PT ;  /* 0x0100000007ff7812 */ /* 0x000fc400078ac0ff */
[----:B------:R-:W-:Y:S01]  /*594b0*/  LOP3.LUT P3, RZ, R4, 0x2000000, RZ, 0xc0, !PT ;  /* 0x0200000004ff7812 */ /* 0x000fe2000786c0ff */
        /* <DEDUP_REMOVED lines=109> */
[----:B------:R-:W4:Y:S04]  /*59b90*/  LDL.LU R155, [R1+0x1144] ;  /* 0x00114400019b7983 */ /* 0x000f280000300800 */
[----:B------:R-:W4:Y:S01]  /*59ba0*/  LDL.LU.64 R160, [R1+0x70] ;  /* 0x0000700001a07983 */ /* 0x000f220000300a00 */
        /* <DEDUP_REMOVED lines=19> */
[----:B------:R-:W-:Y:S02]  /*59ce0*/  PRMT R26, RZ, 0x7610, R26 ;  /* 0x00007610ff1a7816 */ /* 0x000fe4000000001a */
        /* <DEDUP_REMOVED lines=10> */
[----:B------:R-:W-:Y:S02]  /*59d90*/  FFMA R14, R155, UR27, R14 ;  /* 0x0000001b9b0e7c23 */ /* 0x000fe4000800000e */
[----:B------:R-:W4:Y:S04]  /*59da0*/  LDL.LU R155, [R1+0x114c] ;  /* 0x00114c00019b7983 */ /* 0x000f280000300800 */
[----:B------:R-:W4:Y:S01]  /*59db0*/  LDL.LU R167, [R1+0x1150] ;  /* 0x0011500001a77983 */ /* 0x000f220000300800 */
[----:B------:R-:W-:-:S05]  /*59dc0*/  F2FP.SATFINITE.E4M3.F32.PACK_AB_MERGE_C R14, RZ, R14, RZ ;  /* 0x0000000eff0e723e */ /* 0x000fca00048070ff */
[----:B------:R0:W-:Y:S04]  /*59dd0*/  @!P6 STG.E.U8 desc[UR30][R160.64+0x161], R14 ;  /* 0x0001610ea000e986 */ /* 0x0001e8000c10111e */
[----:B------:R-:W2:Y:S01]  /*59de0*/  @!P3 LDG.E.U8 R26, desc[UR30][R18.64+0x160] ;  /* 0x0001601e121ab981 */ /* 0x000ea2000c1e1100 */
[----:B0-----:R-:W0:Y:S03]  /*59df0*/  @!P3 LDC.64 R14, c[0x0][0x5c0] ;  /* 0x00017000ff0ebb82 */ /* 0x001e260000000a00 */
[----:B------:R-:W4:Y:S01]  /*59e00*/  LDL.LU.64 R160, [R1+0x90] ;  /* 0x0000900001a07983 */ /* 0x000f220000300a00 */
        /* <DEDUP_REMOVED lines=40> */
[----:B------:R-:W-:Y:S02]  /*5a090*/  PRMT R26, RZ, 0x7610, R26 ;  /* 0x00007610ff1a7816 */ /* 0x000fe4000000001a */
        /* <DEDUP_REMOVED lines=10> */
[----:B0-----:R-:W3:Y:S02]  /*5a140*/  @!P3 LDC.64 R14, c[0x0][0x5c0] ;  /* 0x00017000ff0ebb82 */ /* 0x001ee40000000a00 */
[----:B---3--:R-:W-:-:S05]  /*5a150*/  @!P3 IADD3 R14, P5, R156, R14, RZ ;  /* 0x0000000e9c0eb210 */ /* 0x008fca0007fbe0ff */
        /* <DEDUP_REMOVED lines=15> */
[----:B------:R-:W3:Y:S02]  /*5a250*/  LDL.LU R132, [R1+0x159c] ;  /* 0x00159c0001847983 */ /* 0x000ee40000300800 */
[----:B------:R-:W-:Y:S01]  /*5a260*/  @!P1 IMAD.X R15, R133, 0x1, R15, P5 ;  /* 0x00000001850f9824 */ /* 0x000fe200028e060f */
[----:B------:R-:W-:Y:S01]  /*5a270*/  LOP3.LUT P5, RZ, R7, 0x10000, RZ, 0xc0, !PT ;  /* 0x0001000007ff7812 */ /* 0x000fe200078ac0ff */
[----:B------:R-:W3:Y:S04]  /*5a280*/  LDL.LU R133, [R1+0x1598] ;  /* 0x0015980001857983 */ /* 0x000ee80000300800 */
[----:B------:R-:W3:Y:S01]  /*5a290*/  LDL.LU R159, [R1+0x1164] ;  /* 0x00116400019f7983 */ /* 0x000ee20000300800 */
        /* <DEDUP_REMOVED lines=17> */
[----:B---3--:R-:W-:Y:S01]  /*5a3b0*/  FFMA R14, R154, UR27, R14 ;  /* 0x0000001b9a0e7c23 */ /* 0x008fe2000800000e */
        /* <DEDUP_REMOVED lines=13> */
[----:B------:R0:W-:Y:S04]  /*5a490*/  @!P6 STG.E.U8 desc[UR30][R132.64+0x171], R14 ;  /* 0x0001710e8400e986 */ /* 0x0001e8000c10111e */
[----:B------:R-:W4:Y:S01]  /*5a4a0*/  @!P3 LDG.E.U8 R26, desc[UR30][R18.64+0x170] ;  /* 0x0001701e121ab981 */ /* 0x000f22000c1e1100 */
[----:B0-----:R-:W0:Y:S02]  /*5a4b0*/  @!P3 LDC.64 R14, c[0x0][0x5c0] ;  /* 0x00017000ff0ebb82 */ /* 0x001e240000000a00 */
[----:B0-----:R-:W-:-:S05]  /*5a4c0*/  @!P3 IADD3 R14, P5, R156, R14, RZ ;  /* 0x0000000e9c0eb210 */ /* 0x001fca0007fbe0ff */
[----:B------:R-:W-:Y:S02]  /*5a4d0*/  @!P3 IMAD.X R15, R155, 0x1, R15, P5 ;  /* 0x000000019b0fb824 */ /* 0x000fe400028e060f */
[----:B------:R-:W3:Y:S01]  /*5a4e0*/  LDL.LU R155, [R1+0x1170] ;  /* 0x00117000019b7983 */ /* 0x000ee20000300800 */
        /* <DEDUP_REMOVED lines=10> */
[----:B0-----:R-:W-:-:S03]  /*5a590*/  @!P1 IADD3 R14, P5, R136, R14, RZ ;  /* 0x0000000e880e9210 */ /* 0x001fc60007fbe0ff */
[----:B------:R-:W4:Y:S04]  /*5a5a0*/  LDL.LU R136, [R1+0x1594] ;  /* 0x0015940001887983 */ /* 0x000f280000300800 */
[----:B------:R-:W4:Y:S01]  /*5a5b0*/  LDL.LU R159, [R1+0x1174] ;  /* 0x00117400019f7983 */ /* 0x000f220000300800 */
[----:B------:R-:W-:Y:S01]  /*5a5c0*/  @!P1 IMAD.X R15, R137, 0x1, R15, P5 ;  /* 0x00000001890f9824 */ /* 0x000fe200028e060f */
[C---:B------:R-:W-:Y:S02]  /*5a5d0*/  LOP3.LUT P5, RZ, R7.reuse, 0x4000, RZ, 0xc0, !PT ;  /* 0x0000400007ff7812 */ /* 0x040fe400078ac0ff */
[----:B------:R-:W4:Y:S01]  /*5a5e0*/  LDL.LU R137, [R1+0x1590] ;  /* 0x0015900001897983 */ /* 0x000f220000300800 */
[----:B------:R-:W-:-:S03]  /*5a5f0*/  LOP3.LUT P6, RZ, R7, 0x2000, RZ, 0xc0, !PT ;  /* 0x0000200007ff7812 */ /* 0x000fc600078cc0ff */
[----:B------:R-:W4:Y:S01]  /*5a600*/  LDL.LU.64 R156, [R1+0x78] ;  /* 0x00007800019c7983 */ /* 0x000f220000300a00 */
        /* <DEDUP_REMOVED lines=15> */
[C---:B------:R-:W-:Y:S02]  /*5a700*/  LOP3.LUT P1, RZ, R10.reuse, 0x1000000, RZ, 0xc0, !PT ;  /* 0x010000000aff7812 */ /* 0x040fe4000782c0ff */
[----:B------:R-:W-:Y:S01]  /*5a710*/  LOP3.LUT P3, RZ, R10, 0x2000000, RZ, 0xc0, !PT ;  /* 0x020000000aff7812 */ /* 0x000fe2000786c0ff */
[----:B------:R-:W3:Y:S01]  /*5a720*/  LDL.LU R155, [R1+0x117c] ;  /* 0x00117c00019b7983 */ /* 0x000ee20000300800 */
[----:B------:R-:W-:-:S05]  /*5a730*/  F2FP.SATFINITE.E4M3.F32.PACK_AB_MERGE_C R14, RZ, R14, RZ ;  /* 0x0000000eff0e723e */ /* 0x000fca00048070ff */
[----:B----4-:R0:W-:Y:S02]  /*5a740*/  @!P5 STG.E.U8 desc[UR30][R136.64+0x178], R14 ;  /* 0x0001780e8800d986 */ /* 0x0101e4000c10111e */
[----:B0-----:R-:W-:-:S06]  /*5a750*/  PRMT R14, RZ, 0x7610, R14 ;  /* 0x00007610ff0e7816 */ /* 0x001fcc000000000e */
[----:B------:R0:W4:Y:S02]  /*5a760*/  @!P6 LDG.E.U8 R14, desc[UR30][R16.64+0x179] ;  /* 0x0001791e100ee981 */ /* 0x000124000c1e1100 */
[----:B0-----:R-:W-:Y:S02]  /*5a770*/  PRMT R16, RZ, 0x7610, R16 ;  /* 0x00007610ff107816 */ /* 0x001fe40000000010 */
[----:B----4-:R-:W-:-:S04]  /*5a780*/  LOP3.LUT R14, R14, 0xff, RZ, 0xc0, !PT ;  /* 0x000000ff0e0e7812 */ /* 0x010fc800078ec0ff */
[----:B------:R-:W-:-:S05]  /*5a790*/  F2FP.F16.E4M3.UNPACK_B R14, R14 ;  /* 0x0000000eff0e723e */ /* 0x000fca00020006ff */
[----:B------:R-:W-:-:S05]  /*5a7a0*/  HADD2.F32 R14, -RZ, R14.H0_H0 ;  /* 0x2000000eff0e7230 */ /* 0x000fca0000004100 */
[----:B------:R-:W-:-:S04]  /*5a7b0*/  FMUL R14, R14, UR26 ;  /* 0x0000001a0e0e7c20 */ /* 0x000fc80008400000 */
[----:B------:R-:W-:-:S05]  /*5a7c0*/  FFMA R14, R159, UR27, R14 ;  /* 0x0000001b9f0e7c23 */ /* 0x000fca000800000e */
[----:B------:R-:W-:Y:S02]  /*5a7d0*/  F2FP.SATFINITE.E4M3.F32.PACK_AB_MERGE_C R26, RZ, R14, RZ ;  /* 0x0000000eff1a723e */ /* 0x000fe400048070ff */
[----:B------:R-:W0:Y:S03]  /*5a7e0*/  @!P1 LDC.64 R14, c[0x0][0x5c0] ;  /* 0x00017000ff0e9b82 */ /* 0x000e260000000a00 */
[----:B------:R1:W-:Y:S04]  /*5a7f0*/  @!P6 STG.E.U8 desc[UR30][R156.64+0x179], R26 ;  /* 0x0001791a9c00e986 */ /* 0x0003e8000c10111e */
[----:B------:R-:W4:Y:S01]  /*5a800*/  @!P1 LDG.E.U8 R16, desc[UR30][R18.64+0x178] ;  /* 0x0001781e12109981 */ /* 0x000f22000c1e1100 */
[----:B0-----:R-:W-:-:S03]  /*5a810*/  @!P1 IADD3 R14, P5, R22, R14, RZ ;  /* 0x0000000e160e9210 */ /* 0x001fc60007fbe0ff */
[----:B------:R-:W3:Y:S02]  /*5a820*/  LDL.LU R22, [R1+0x158c] ;  /* 0x00158c0001167983 */ /* 0x000ee40000300800 */
[----:B------:R-:W-:Y:S02]  /*5a830*/  @!P1 IMAD.X R15, R23, 0x1, R15, P5 ;  /* 0x00000001170f9824 */ /* 0x000fe400028e060f */
[----:B------:R-:W3:Y:S04]  /*5a840*/  LDL.LU R23, [R1+0x1588] ;  /* 0x0015880001177983 */ /* 0x000ee80000300800 */
[----:B-1----:R-:W3:Y:S01]  /*5a850*/  LDL.LU R156, [R1+0x1180] ;  /* 0x00118000019c7983 */ /* 0x002ee20000300800 */
        /* <DEDUP_REMOVED lines=11> */
[----:B------:R-:W4:Y:S02]  /*5a910*/  LDL.LU R20, [R1+0x1584] ;  /* 0x0015840001147983 */ /* 0x000f240000300800 */
[----:B------:R-:W-:Y:S02]  /*5a920*/  @!P3 IMAD.X R15, R21, 0x1, R15, P5 ;  /* 0x00000001150fb824 */ /* 0x000fe400028e060f */
[----:B------:R-:W4:Y:S01]  /*5a930*/  LDL.LU R21, [R1+0x1580] ;  /* 0x0015800001157983 */ /* 0x000f220000300800 */
[----:B------:R-:W-:-:S03]  /*5a940*/  LOP3.LUT P1, RZ, R10, 0x800000, RZ, 0xc0, !PT ;  /* 0x008000000aff7812 */ /* 0x000fc6000782c0ff */
[----:B------:R-:W4:Y:S04]  /*5a950*/  LDL.LU R154, [R1+0x1184] ;  /* 0x00118400019a7983 */ /* 0x000f280000300800 */
[----:B------:R-:W4:Y:S04]  /*5a960*/  LDL.LU.64 R158, [R1+0x98] ;  /* 0x00009800019e7983 */ /* 0x000f280000300a00 */
[----:B------:R-:W4:Y:S01]  /*5a970*/  LDL.LU R157, [R1+0x2e8] ;  /* 0x0002e800019d7983 */ /* 0x000f220000300800 */
[----:B------:R-:W-:Y:S02]  /*5a980*/  ISETP.LT.OR P6, PT, R28, 0xc1, !P1 ;  /* 0x000000c11c00780c */ /* 0x000fe40004fc1670 */
        /* <DEDUP_REMOVED lines=9> */
[----:B0-----:R-:W-:-:S06]  /*5aa20*/  PRMT R14, RZ, 0x7610, R14 ;  /* 0x00007610ff0e7816 */ /* 0x001fcc000000000e */
[----:B----4-:R-:W3:Y:S02]  /*5aa30*/  @!P6 LDG.E.U8 R14, desc[UR30][R20.64+0xc0] ;  /* 0x0000c01e140ee981 */ /* 0x010ee4000c1e1100 */
[----:B---3--:R-:W-:-:S04]  /*5aa40*/  LOP3.LUT R14, R14, 0xff, RZ, 0xc0, !PT ;  /* 0x000000ff0e0e7812 */ /* 0x008fc800078ec0ff */
[----:B------:R-:W-:-:S05]  /*5aa50*/  F2FP.F16.E4M3.UNPACK_B R14, R14 ;  /* 0x0000000eff0e723e */ /* 0x000fca00020006ff */
[----:B------:R-:W-:-:S05]  /*5aa60*/  HADD2.F32 R14, -RZ, R14.H0_H0 ;  /* 0x2000000eff0e7230 */ /* 0x000fca0000004100 */
[----:B------:R-:W-:-:S04]  /*5aa70*/  FMUL R14, R14, UR26 ;  /* 0x0000001a0e0e7c20 */ /* 0x000fc80008400000 */
[----:B------:R-:W-:-:S05]  /*5aa80*/  FFMA R14, R156, UR27, R14 ;  /* 0x0000001b9c0e7c23 */ /* 0x000fca000800000e */
[----:B------:R-:W-:-:S05]  /*5aa90*/  F2FP.SATFINITE.E4M3.F32.PACK_AB_MERGE_C R14, RZ, R14, RZ ;  /* 0x0000000eff0e723e */ /* 0x000fca00048070ff */
[----:B------:R0:W-:Y:S02]  /*5aaa0*/  @!P6 STG.E.U8 desc[UR30][R22.64+0xc0], R14 ;  /* 0x0000c00e1600e986 */ /* 0x0001e4000c10111e */
[----:B0-----:R-:W-:Y:S02]  /*5aab0*/  PRMT R14, RZ, 0x7610, R14 ;  /* 0x00007610ff0e7816 */ /* 0x001fe4000000000e */
[----:B------:R-:W3:Y:S04]  /*5aac0*/  LDL.LU.64 R22, [R1+0x1578] ;  /* 0x0015780001167983 */ /* 0x000ee80000300a00 */
[----:B------:R-:W4:Y:S01]  /*5aad0*/  @!P5 LDG.E.U8 R14, desc[UR30][R20.64+0xc1] ;  /* 0x0000c11e140ed981 */ /* 0x000f22000c1e1100 */
[----:B------:R-:W-:Y:S02]  /*5aae0*/  ISETP.LT.OR P6, PT, R28, 0xc1, !P0 ;  /* 0x000000c11c00780c */ /* 0x000fe400047c1670 */
[----:B------:R-:W-:-:S02]  /*5aaf0*/  PRMT R16, RZ, 0x7610, R16 ;  /* 0x00007610ff107816 */ /* 0x000fc40000000010 */
        /* <DEDUP_REMOVED lines=8> */
[----:B0-----:R-:W0:Y:S02]  /*5ab80*/  @!P6 LDC.64 R14, c[0x0][0x5c0] ;  /* 0x00017000ff0eeb82 */ /* 0x001e240000000a00 */
[----:B0-----:R-:W-:-:S05]  /*5ab90*/  @!P6 IADD3 R14, P5, R157, R14, RZ ;  /* 0x0000000e9d0ee210 */ /* 0x001fca0007fbe0ff */
[----:B------:R-:W-:Y:S01]  /*5aba0*/  @!P6 IMAD.X R15, R11, 0x1, R15, P5 ;  /* 0x000000010b0fe824 */ /* 0x000fe200028e060f */
[C---:B------:R-:W-:Y:S01]  /*5abb0*/  ISETP.LT.OR P5, PT, R28.reuse, 0xc1, !P0 ;  /* 0x000000c11c00780c */ /* 0x040fe200047a1670 */
[----:B------:R-:W4:Y:S01]  /*5abc0*/  LDL.LU R11, [R1+0x1574] ;  /* 0x00157400010b7983 */ /* 0x000f220000300800 */
[----:B------:R-:W-:-:S03]  /*5abd0*/  ISETP.LT.OR P6, PT, R28, 0xc2, !P0 ;  /* 0x000000c21c00780c */ /* 0x000fc600047c1670 */
[----:B------:R-:W4:Y:S04]  /*5abe0*/  LDL.LU R161, [R1+0x1190] ;  /* 0x0011900001a17983 */ /* 0x000f280000300800 */
[----:B------:R-:W4:Y:S04]  /*5abf0*/  LDL.LU.64 R158, [R1+0xc0] ;  /* 0x0000c000019e7983 */ /* 0x000f280000300a00 */
[----:B---3--:R-:W3:Y:S02]  /*5ac00*/  @!P5 LDG.E.U8 R16, desc[UR30][R22.64+0xc0] ;  /* 0x0000c01e1610d981 */ /* 0x008ee4000c1e1100 */
[----:B---3--:R-:W-:-:S04]  /*5ac10*/  LOP3.LUT R16, R16, 0xff, RZ, 0xc0, !PT ;  /* 0x000000ff10107812 */ /* 0x008fc800078ec0ff */
[----:B------:R-:W-:-:S05]  /*5ac20*/  F2FP.F16.E4M3.UNPACK_B R16, R16 ;  /* 0x00000010ff10723e */ /* 0x000fca00020006ff */
[----:B------:R-:W-:-:S05]  /*5ac30*/  HADD2.F32 R16, -RZ, R16.H0_H0 ;  /* 0x20000010ff107230 */ /* 0x000fca0000004100 */
[----:B------:R-:W-:-:S04]  /*5ac40*/  FMUL R16, R16, UR26 ;  /* 0x0000001a10107c20 */ /* 0x000fc80008400000 */
[----:B--2---:R-:W-:-:S05]  /*5ac50*/  FFMA R16, R155, UR27, R16 ;  /* 0x0000001b9b107c23 */ /* 0x004fca0008000010 */
[----:B------:R-:W-:-:S05]  /*5ac60*/  F2FP.SATFINITE.E4M3.F32.PACK_AB_MERGE_C R16, RZ, R16, RZ ;  /* 0x00000010ff10723e */ /* 0x000fca00048070ff */
[----:B------:R0:W-:Y:S02]  /*5ac70*/  @!P5 STG.E.U8 desc[UR30][R14.64+0xc0], R16 ;  /* 0x0000c0100e00d986 */ /* 0x0001e4000c10111e */
[----:B0-----:R-:W0:Y:S01]  /*5ac80*/  @!P6 LDC.64 R14, c[0x0][0x5c0] ;  /* 0x00017000ff0eeb82 */ /* 0x001e220000000a00 */
[----:B------:R-:W-:Y:S02]  /*5ac90*/  PRMT R16, RZ, 0x7610, R16 ;  /* 0x00007610ff107816 */ /* 0x000fe40000000010 */
[----:B0-----:R-:W-:Y:S02]  /*5aca0*/  @!P6 IADD3 R14, P5, R34, R14, RZ ;  /* 0x0000000e220ee210 */ /* 0x001fe40007fbe0ff */
[----:B------:R-:W2:Y:S03]  /*5acb0*/  LDL.LU R34, [R1+0x1570] ;  /* 0x0015700001227983 */ /* 0x000ea60000300800 */
[----:B------:R-:W-:Y:S01]  /*5acc0*/  @!P6 IMAD.X R15, R35, 0x1, R15, P5 ;  /* 0x00000001230fe824 */ /* 0x000fe200028e060f */
[C---:B------:R-:W-:Y:S01]  /*5acd0*/  ISETP.LT.OR P5, PT, R28.reuse, 0xc2, !P0 ;  /* 0x000000c21c00780c */ /* 0x040fe200047a1670 */
[----:B------:R-:W2:Y:S01]  /*5ace0*/  LDL.LU R35, [R1+0x156c] ;  /* 0x00156c0001237983 */ /* 0x000ea20000300800 */
[----:B------:R-:W-:-:S03]  /*5acf0*/  ISETP.LT.OR P6, PT, R28, 0xc9, !P1 ;  /* 0x000000c91c00780c */ /* 0x000fc60004fc1670 */
[----:B------:R-:W3:Y:S04]  /*5ad00*/  LDL.LU R155, [R1+0x1194] ;  /* 0x00119400019b7983 */ /* 0x000ee80000300800 */
[----:B------:R-:W2:Y:S04]  /*5ad10*/  LDL.LU.64 R156, [R1+0xa8] ;  /* 0x0000a800019c7983 */ /* 0x000ea80000300a00 */
[----:B------:R-:W4:Y:S02]  /*5ad20*/  @!P5 LDG.E.U8 R16, desc[UR30][R22.64+0xc1] ;  /* 0x0000c11e1610d981 */ /* 0x000f24000c1e1100 */
        /* <DEDUP_REMOVED lines=9> */
[----:B------:R-:W3:Y:S01]  /*5adc0*/  @!P6 LDG.E.U8 R14, desc[UR30][R20.64+0xc8] ;  /* 0x0000c81e140ee981 */ /* 0x000ee2000c1e1100 */
[----:B------:R-:W-:Y:S02]  /*5add0*/  ISETP.LT.OR P5, PT, R28, 0xca, !P1 ;  /* 0x000000ca1c00780c */ /* 0x000fe40004fa1670 */
[----:B---3--:R-:W-:-:S04]  /*5ade0*/  LOP3.LUT R14, R14, 0xff, RZ, 0xc0, !PT ;  /* 0x000000ff0e0e7812 */ /* 0x008fc800078ec0ff */
[----:B------:R-:W-:-:S05]  /*5adf0*/  F2FP.F16.E4M3.UNPACK_B R14, R14 ;  /* 0x0000000eff0e723e */ /* 0x000fca00020006ff */
[----:B------:R-:W-:-:S05]  /*5ae00*/  HADD2.F32 R14, -RZ, R14.H0_H0 ;  /* 0x2000000eff0e7230 */ /* 0x000fca0000004100 */
[----:B------:R-:W-:-:S04]  /*5ae10*/  FMUL R14, R14, UR26 ;  /* 0x0000001a0e0e7c20 */ /* 0x000fc80008400000 */
[----:B------:R-:W-:-:S05]  /*5ae20*/  FFMA R14, R161, UR27, R14 ;  /* 0x0000001ba10e7c23 */ /* 0x000fca000800000e */
[----:B------:R-:W-:-:S05]  /*5ae30*/  F2FP.SATFINITE.E4M3.F32.PACK_AB_MERGE_C R14, RZ, R14, RZ ;  /* 0x0000000eff0e723e */ /* 0x000fca00048070ff */
[----:B------:R0:W-:Y:S02]  /*5ae40*/  @!P6 STG.E.U8 desc[UR30][R158.64+0xc8], R14 ;  /* 0x0000c80e9e00e986 */ /* 0x0001e4000c10111e */
[----:B0-----:R-:W-:-:S06]  /*5ae50*/  PRMT R14, RZ, 0x7610, R14 ;  /* 0x00007610ff0e7816 */ /* 0x001fcc000000000e */
[----:B------:R-:W3:Y:S01]  /*5ae60*/  @!P5 LDG.E.U8 R14, desc[UR30][R20.64+0xc9] ;  /* 0x0000c91e140ed981 */ /* 0x000ee2000c1e1100 */
[----:B------:R-:W-:Y:S02]  /*5ae70*/  ISETP.LT.OR P6, PT, R28, 0xc9, !P0 ;  /* 0x000000c91c00780c */ /* 0x000fe400047c1670 */
[----:B------:R-:W-:Y:S02]  /*5ae80*/  PRMT R16, RZ, 0x7610, R16 ;  /* 0x00007610ff107816 */ /* 0x000fe40000000010 */
[----:B---3--:R-:W-:-:S04]  /*5ae90*/  LOP3.LUT R14, R14, 0xff, RZ, 0xc0, !PT ;  /* 0x000000ff0e0e7812 */ /* 0x008fc800078ec0ff */
[----:B------:R-:W-:-:S05]  /*5aea0*/  F2FP.F16.E4M3.UNPACK_B R14, R14 ;  /* 0x0000000eff0e723e */ /* 0x000fca00020006ff */
[----:B------:R-:W-:-:S05]  /*5aeb0*/  HADD2.F32 R14, -RZ, R14.H0_H0 ;  /* 0x2000000eff0e7230 */ /* 0x000fca0000004100 */
[----:B------:R-:W-:-:S04]  /*5aec0*/  FMUL R14, R14, UR26 ;  /* 0x0000001a0e0e7c20 */ /* 0x000fc80008400000 */
[----:B------:R-:W-:Y:S02]  /*5aed0*/  FFMA R14, R155, UR27, R14 ;  /* 0x0000001b9b0e7c23 */ /* 0x000fe4000800000e */
[----:B------:R-:W3:Y:S03]  /*5aee0*/  LDL.LU R155, [R1+0x119c] ;  /* 0x00119c00019b7983 */ /* 0x000ee60000300800 */
[----:B------:R-:W-:-:S05]  /*5aef0*/  F2FP.SATFINITE.E4M3.F32.PACK_AB_MERGE_C R14, RZ, R14, RZ ;  /* 0x0000000eff0e723e */ /* 0x000fca00048070ff */
[----:B--2---:R0:W-:Y:S02]  /*5af00*/  @!P5 STG.E.U8 desc[UR30][R156.64+0xc9], R14 ;  /* 0x0000c90e9c00d986 */ /* 0x0041e4000c10111e */
[----:B0-----:R-:W0:Y:S02]  /*5af10*/  @!P6 LDC.64 R14, c[0x0][0x5c0] ;  /* 0x00017000ff0eeb82 */ /* 0x001e240000000a00 */
[----:B0-----:R-:W-:Y:S02]  /*5af20*/  @!P6 IADD3 R14, P5, R32, R14, RZ ;  /* 0x0000000e200ee210 */ /* 0x001fe40007fbe0ff */
[----:B------:R-:W2:Y:S03]  /*5af30*/  LDL.LU R32, [R1+0x1568] ;  /* 0x0015680001207983 */ /* 0x000ea60000300800 */
[----:B------:R-:W-:Y:S01]  /*5af40*/  @!P6 IMAD.X R15, R33, 0x1, R15, P5 ;  /* 0x00000001210fe824 */ /* 0x000fe200028e060f */
[C---:B------:R-:W-:Y:S01]  /*5af50*/  ISETP.LT.OR P5, PT, R28.reuse, 0xc9, !P0 ;  /* 0x000000c91c00780c */ /* 0x040fe200047a1670 */
[----:B------:R-:W2:Y:S01]  /*5af60*/  LDL.LU R33, [R1+0x1564] ;  /* 0x0015640001217983 */ /* 0x000ea20000300800 */
[----:B------:R-:W-:-:S03]  /*5af70*/  ISETP.LT.OR P6, PT, R28, 0xca, !P0 ;  /* 0x000000ca1c00780c */ /* 0x000fc600047c1670 */
[----:B------:R-:W2:Y:S04]  /*5af80*/  LDL.LU R161, [R1+0x11a0] ;  /* 0x0011a00001a17983 */ /* 0x000ea80000300800 */
[----:B------:R-:W2:Y:S04]  /*5af90*/  LDL.LU.64 R158, [R1+0xd8] ;  /* 0x0000d800019e7983 */ /* 0x000ea80000300a00 */
        /* <DEDUP_REMOVED lines=9> */
[----:B------:R-:W-:Y:S02]  /*5b030*/  PRMT R16, RZ, 0x7610, R16 ;  /* 0x00007610ff107816 */ /* 0x000fe40000000010 */
[----:B0-----:R-:W-:Y:S02]  /*5b040*/  @!P6 IADD3 R14, P5, R13, R14, RZ ;  /* 0x0000000e0d0ee210 */ /* 0x001fe40007fbe0ff */
[----:B------:R-:W4:Y:S03]  /*5b050*/  LDL.LU R13, [R1+0x1560] ;  /* 0x00156000010d7983 */ /* 0x000f260000300800 */
[----:B------:R-:W-:Y:S01]  /*5b060*/  @!P6 IMAD.X R15, R12, 0x1, R15, P5 ;  /* 0x000000010c0fe824 */ /* 0x000fe200028e060f */
[C---:B------:R-:W-:Y:S01]  /*5b070*/  ISETP.LT.OR P5, PT, R28.reuse, 0xca, !P0 ;  /* 0x000000ca1c00780c */ /* 0x040fe200047a1670 */
[----:B------:R-:W4:Y:S01]  /*5b080*/  LDL.LU R12, [R1+0x155c] ;  /* 0x00155c00010c7983 */ /* 0x000f220000300800 */
[----:B------:R-:W-:-:S03]  /*5b090*/  ISETP.LT.OR P6, PT, R28, 0xd1, !P1 ;  /* 0x000000d11c00780c */ /* 0x000fc60004fc1670 */
[----:B------:R-:W4:Y:S04]  /*5b0a0*/  LDL.LU R154, [R1+0x11a4] ;  /* 0x0011a400019a7983 */ /* 0x000f280000300800 */
[----:B------:R-:W4:Y:S04]  /*5b0b0*/  LDL.LU.64 R156, [R1+0xd0] ;  /* 0x0000d000019c7983 */ /* 0x000f280000300a00 */
[----:B------:R-:W3:Y:S02]  /*5b0c0*/  @!P5 LDG.E.U8 R16, desc[UR30][R22.64+0xc9] ;  /* 0x0000c91e1610d981 */ /* 0x000ee4000c1e1100 */
        /* <DEDUP_REMOVED lines=9> */
[----:B------:R-:W2:Y:S01]  /*5b160*/  @!P6 LDG.E.U8 R14, desc[UR30][R20.64+0xd0] ;  /* 0x0000d01e140ee981 */ /* 0x000ea2000c1e1100 */
        /* <DEDUP_REMOVED lines=10> */
[----:B------:R-:W-:Y:S02]  /*5b210*/  ISETP.LT.OR P6, PT, R28, 0xd1, !P0 ;  /* 0x000000d11c00780c */ /* 0x000fe400047c1670 */
[----:B------:R-:W-:Y:S02]  /*5b220*/  PRMT R16, RZ, 0x7610, R16 ;  /* 0x00007610ff107816 */ /* 0x000fe40000000010 */
        /* <DEDUP_REMOVED lines=28> */
[----:B------:R-:W3:Y:S03]  /*5b3f0*/  LDL.LU R42, [R1+0x1550] ;  /* 0x00155000012a7983 */ /* 0x000ee60000300800 */
[----:B------:R-:W-:Y:S01]  /*5b400*/  @!P6 IMAD.X R15, R43, 0x1, R15, P5 ;  /* 0x000000012b0fe824 */ /* 0x000fe200028e060f */
[C---:B------:R-:W-:Y:S01]  /*5b410*/  ISETP.LT.OR P5, PT, R28.reuse, 0xd2, !P0 ;  /* 0x000000d21c00780c */ /* 0x040fe200047a1670 */
[----:B------:R-:W3:Y:S01]  /*5b420*/  LDL.LU R43, [R1+0x154c] ;  /* 0x00154c00012b7983 */ /* 0x000ee20000300800 */
[----:B------:R-:W-:-:S03]  /*5b430*/  ISETP.LT.OR P6, PT, R28, 0xd9, !P1 ;  /* 0x000000d91c00780c */ /* 0x000fc60004fc1670 */
[----:B------:R-:W3:Y:S04]  /*5b440*/  LDL.LU R155, [R1+0x11b4] ;  /* 0x0011b400019b7983 */ /* 0x000ee80000300800 */
[----:B------:R-:W3:Y:S04]  /*5b450*/  LDL.LU.64 R156, [R1+0xe0] ;  /* 0x0000e000019c7983 */ /* 0x000ee80000300a00 */
[----:B------:R-:W2:Y:S02]  /*5b460*/  @!P5 LDG.E.U8 R16, desc[UR30][R22.64+0xd1] ;  /* 0x0000d11e1610d981 */ /* 0x000ea4000c1e1100 */
        /* <DEDUP_REMOVED lines=9> */
[----:B------:R-:W4:Y:S01]  /*5b500*/  @!P6 LDG.E.U8 R14, desc[UR30][R20.64+0xd8] ;  /* 0x0000d81e140ee981 */ /* 0x000f22000c1e1100 */
[----:B------:R-:W-:Y:S02]  /*5b510*/  ISETP.LT.OR P5, PT, R28, 0xda, !P1 ;  /* 0x000000da1c00780c */ /* 0x000fe40004fa1670 */
        /* <DEDUP_REMOVED lines=9> */
[----:B------:R-:W-:Y:S02]  /*5b5b0*/  ISETP.LT.OR P6, PT, R28, 0xd9, !P0 ;  /* 0x000000d91c00780c */ /* 0x000fe400047c1670 */
[----:B------:R-:W-:Y:S02]  /*5b5c0*/  PRMT R16, RZ, 0x7610, R16 ;  /* 0x00007610ff107816 */ /* 0x000fe40000000010 */
        /* <DEDUP_REMOVED lines=17> */
[----:B------:R-:W2:Y:S02]  /*5b6e0*/  @!P5 LDG.E.U8 R16, desc[UR30][R22.64+0xd8] ;  /* 0x0000d81e1610d981 */ /* 0x000ea4000c1e1100 */
        /* <DEDUP_REMOVED lines=67> */
[----:B0-----:R-:W-:-:S05]  /*5bb20*/  @!P6 IADD3 R14, P5, R143, R14, RZ ;  /* 0x0000000e8f0ee210 */ /* 0x001fca0007fbe0ff */
        /* <DEDUP_REMOVED lines=199> */
[----:B0-----:R-:W-:Y:S02]  /*5c7a0*/  PRMT R14, RZ, 0x7610, R14 ;  /* 0x00007610ff0e7816 */ /* 0x001fe4000000000e */
[----:B------:R-:W-:Y:S01]  /*5c7b0*/  PRMT R16, RZ, 0x7610, R16 ;  /* 0x00007610ff107816 */ /* 0x000fe20000000010 */
[----:B------:R-:W4:Y:S04]  /*5c7c0*/  LDL.LU R157, [R1+0x120c] ;  /* 0x00120c00019d7983 */ /* 0x000f280000300800 */
[----:B------:R-:W2:Y:S01]  /*5c7d0*/  @!P5 LDG.E.U8 R14, desc[UR30][R20.64+0x101] ;  /* 0x0001011e140ed981 */ /* 0x000ea2000c1e1100 */
[----:B------:R-:W-:-:S02]  /*5c7e0*/  ISETP.LT.OR P6, PT, R28, 0x101, !P0 ;  /* 0x000001011c00780c */ /* 0x000fc400047c1670 */
        /* <DEDUP_REMOVED lines=50> */
[----:B------:R-:W-:Y:S01]  /*5cb10*/  FFMA R14, R154, UR27, R14 ;  /* 0x0000001b9a0e7c23 */ /* 0x000fe2000800000e */
[----:B------:R-:W-:Y:S01]  /*5cb20*/  PRMT R16, RZ, 0x7610, R16 ;  /* 0x00007610ff107816 */ /* 0x000fe20000000010 */
[----:B------:R-:W2:Y:S03]  /*5cb30*/  LDL.LU R154, [R1+0x121c] ;  /* 0x00121c00019a7983 */ /* 0x000ea60000300800 */
        /* <DEDUP_REMOVED lines=55> */
[----:B------:R-:W-:Y:S01]  /*5ceb0*/  FFMA R14, R155, UR27, R14 ;  /* 0x0000001b9b0e7c23 */ /* 0x000fe2000800000e */
[----:B------:R-:W-:Y:S01]  /*5cec0*/  PRMT R16, RZ, 0x7610, R16 ;  /* 0x00007610ff107816 */ /* 0x000fe20000000010 */
        /* <DEDUP_REMOVED lines=38> */
[----:B------:R-:W2:Y:S08]  /*5d130*/  LDL.LU R154, [R1+0x1234] ;  /* 0x00123400019a7983 */ /* 0x000eb00000300800 */
        /* <DEDUP_REMOVED lines=55> */
[----:B------:R-:W3:Y:S08]  /*5d4b0*/  LDL.LU R155, [R1+0x1244] ;  /* 0x00124400019b7983 */ /* 0x000ef00000300800 */
        /* <DEDUP_REMOVED lines=20> */
[----:B---3--:R0:W-:Y:S02]  /*5d600*/  @!P6 STG.E.U8 desc[UR30][R130.64+0x120], R14 ;  /* 0x0001200e8200e986 */ /* 0x0081e4000c10111e */
        /* <DEDUP_REMOVED lines=34> */
[----:B------:R-:W4:Y:S08]  /*5d830*/  LDL.LU R157, [R1+0x1254] ;  /* 0x00125400019d7983 */ /* 0x000f300000300800 */
        /* <DEDUP_REMOVED lines=20> */
[----:B----4-:R0:W-:Y:S02]  /*5d980*/  @!P6 STG.E.U8 desc[UR30][R86.64+0x128], R14 ;  /* 0x0001280e5600e986 */ /* 0x0101e4000c10111e */
        /* <DEDUP_REMOVED lines=51> */
[----:B------:R-:W-:Y:S01]  /*5dcc0*/  FFMA R14, R157, UR27, R14 ;  /* 0x0000001b9d0e7c23 */ /* 0x000fe2000800000e */
[----:B------:R-:W-:Y:S01]  /*5dcd0*/  PRMT R16, RZ, 0x7610, R16 ;  /* 0x00007610ff107816 */ /* 0x000fe20000000010 */
[----:B------:R-:W4:Y:S03]  /*5dce0*/  LDL.LU R157, [R1+0x126c] ;  /* 0x00126c00019d7983 */ /* 0x000f260000300800 */
[----:B------:R-:W-:-:S05]  /*5dcf0*/  F2FP.SATFINITE.E4M3.F32.PACK_AB_MERGE_C R14, RZ, R14, RZ ;  /* 0x0000000eff0e723e */ /* 0x000fca00048070ff */
[----:B--2---:R0:W-:Y:S02]  /*5dd00*/  @!P6 STG.E.U8 desc[UR30][R82.64+0x130], R14 ;  /* 0x0001300e5200e986 */ /* 0x0041e4000c10111e */
        /* <DEDUP_REMOVED lines=8> */
[----:B------:R-:W-:Y:S02]  /*5dd90*/  F2FP.SATFINITE.E4M3.F32.PACK_AB_MERGE_C R17, RZ, R15, RZ ;  /* 0x0000000fff11723e */ /* 0x000fe400048070ff */
[----:B------:R-:W0:Y:S03]  /*5dda0*/  @!P6 LDC.64 R14, c[0x0][0x5c0] ;  /* 0x00017000ff0eeb82 */ /* 0x000e260000000a00 */
[----:B------:R1:W-:Y:S01]  /*5ddb0*/  @!P5 STG.E.U8 desc[UR30][R80.64+0x131], R17 ;  /* 0x000131115000d986 */ /* 0x0003e2000c10111e */
[----:B0-----:R-:W-:-:S03]  /*5ddc0*/  @!P6 IADD3 R14, P5, R79, R14, RZ ;  /* 0x0000000e4f0ee210 */ /* 0x001fc60007fbe0ff */
[----:B------:R-:W2:Y:S02]  /*5ddd0*/  LDL.LU R79, [R1+0x149c] ;  /* 0x00149c00014f7983 */ /* 0x000ea40000300800 */
[----:B------:R-:W-:Y:S01]  /*5dde0*/  @!P6 IMAD.X R15, R8, 0x1, R15, P5 ;  /* 0x00000001080fe824 */ /* 0x000fe200028e060f */
[C---:B------:R-:W-:Y:S01]  /*5ddf0*/  ISETP.LT.OR P5, PT, R28.reuse, 0x131, !P0 ;  /* 0x000001311c00780c */ /* 0x040fe200047a1670 */
[----:B------:R0:W5:Y:S01]  /*5de00*/  LDL.LU R8, [R1+0x1498] ;  /* 0x0014980001087983 */ /* 0x0001620000300800 */
        /* <DEDUP_REMOVED lines=8> */
[----:B-1----:R-:W-:-:S05]  /*5de90*/  F2FP.SATFINITE.E4M3.F32.PACK_AB_MERGE_C R17, RZ, R16, RZ ;  /* 0x00000010ff11723e */ /* 0x002fca00048070ff */
[----:B------:R1:W-:Y:S02]  /*5dea0*/  @!P5 STG.E.U8 desc[UR30][R14.64+0x130], R17 ;  /* 0x000130110e00d986 */ /* 0x0003e4000c10111e */
[----:B-1----:R-:W1:Y:S01]  /*5deb0*/  @!P6 LDC.64 R14, c[0x0][0x5c0] ;  /* 0x00017000ff0eeb82 */ /* 0x002e620000000a00 */
[----:B------:R-:W-:Y:S02]  /*5dec0*/  PRMT R16, RZ, 0x7610, R16 ;  /* 0x00007610ff107816 */ /* 0x000fe40000000010 */
[----:B-1----:R-:W-:-:S05]  /*5ded0*/  @!P6 IADD3 R14, P5, R153, R14, RZ ;  /* 0x0000000e990ee210 */ /* 0x002fca0007fbe0ff */
[----:B------:R-:W-:Y:S01]  /*5dee0*/  @!P6 IMAD.X R15, R2, 0x1, R15, P5 ;  /* 0x00000001020fe824 */ /* 0x000fe200028e060f */
[C---:B------:R-:W-:Y:S01]  /*5def0*/  ISETP.LT.OR P5, PT, R28.reuse, 0x132, !P0 ;  /* 0x000001321c00780c */ /* 0x040fe200047a1670 */
[----:B------:R0:W5:Y:S01]  /*5df00*/  LDL.LU R2, [R1+0x1494] ;  /* 0x0014940001027983 */ /* 0x0001620000300800 */
        /* <DEDUP_REMOVED lines=9> */
[----:B------:R-:W-:Y:S02]  /*5dfa0*/  F2FP.SATFINITE.E4M3.F32.PACK_AB_MERGE_C R17, RZ, R16, RZ ;  /* 0x00000010ff11723e */ /* 0x000fe400048070ff */
[----:B------:R-:W-:-:S03]  /*5dfb0*/  PRMT R16, RZ, 0x7610, R16 ;  /* 0x00007610ff107816 */ /* 0x000fc60000000010 */
[----:B------:R1:W-:Y:S04]  /*5dfc0*/  @!P5 STG.E.U8 desc[UR30][R14.64+0x131], R17 ;  /* 0x000131110e00d986 */ /* 0x0003e8000c10111e */
[----:B------:R-:W2:Y:S01]  /*5dfd0*/  @!P6 LDG.E.U8 R16, desc[UR30][R20.64+0x138] ;  /* 0x0001381e1410e981 */ /* 0x000ea2000c1e1100 */
[----:B------:R-:W-:Y:S02]  /*5dfe0*/  ISETP.LT.OR P5, PT, R28, 0x13a, !P1 ;  /* 0x0000013a1c00780c */ /* 0x000fe40004fa1670 */
[----:B--2---:R-:W-:-:S04]  /*5dff0*/  LOP3.LUT R16, R16, 0xff, RZ, 0xc0, !PT ;  /* 0x000000ff10107812 */ /* 0x004fc800078ec0ff */
[----:B------:R-:W-:-:S05]  /*5e000*/  F2FP.F16.E4M3.UNPACK_B R16, R16 ;  /* 0x00000010ff10723e */ /* 0x000fca00020006ff */
[----:B------:R-:W-:-:S05]  /*5e010*/  HADD2.F32 R16, -RZ, R16.H0_H0 ;  /* 0x20000010ff107230 */ /* 0x000fca0000004100 */
[----:B------:R-:W-:-:S04]  /*5e020*/  FMUL R16, R16, UR26 ;  /* 0x0000001a10107c20 */ /* 0x000fc80008400000 */
[----:B------:R-:W-:Y:S02]  /*5e030*/  FFMA R16, R154, UR27, R16 ;  /* 0x0000001b9a107c23 */ /* 0x000fe40008000010 */
[----:B------:R-:W2:Y:S03]  /*5e040*/  LDL.LU R154, [R1+0x127c] ;  /* 0x00127c00019a7983 */ /* 0x000ea60000300800 */
[----:B------:R-:W-:Y:S02]  /*5e050*/  F2FP.SATFINITE.E4M3.F32.PACK_AB_MERGE_C R19, RZ, R16, RZ ;  /* 0x00000010ff13723e */ /* 0x000fe400048070ff */
[----:B------:R-:W-:-:S03]  /*5e060*/  PRMT R16, RZ, 0x7610, R16 ;  /* 0x00007610ff107816 */ /* 0x000fc60000000010 */
[----:B------:R-:W-:Y:S04]  /*5e070*/  @!P6 STG.E.U8 desc[UR30][R78.64+0x138], R19 ;  /* 0x000138134e00e986 */ /* 0x000fe8000c10111e */
[----:B------:R-:W3:Y:S01]  /*5e080*/  @!P5 LDG.E.U8 R16, desc[UR30][R20.64+0x139] ;  /* 0x0001391e1410d981 */ /* 0x000ee2000c1e1100 */
[----:B------:R-:W-:-:S13]  /*5e090*/  ISETP.LT.OR P6, PT, R28, 0x139, !P0 ;  /* 0x000001391c00780c */ /* 0x000fda00047c1670 */
[----:B-1----:R-:W1:Y:S01]  /*5e0a0*/  @!P6 LDC.64 R14, c[0x0][0x5c0] ;  /* 0x00017000ff0eeb82 */ /* 0x002e620000000a00 */
[----:B---3--:R-:W-:-:S04]  /*5e0b0*/  LOP3.LUT R16, R16, 0xff, RZ, 0xc0, !PT ;  /* 0x000000ff10107812 */ /* 0x008fc800078ec0ff */
[----:B------:R-:W-:-:S05]  /*5e0c0*/  F2FP.F16.E4M3.UNPACK_B R16, R16 ;  /* 0x00000010ff10723e */ /* 0x000fca00020006ff */
[----:B------:R-:W-:-:S05]  /*5e0d0*/  HADD2.F32 R16, -RZ, R16.H0_H0 ;  /* 0x20000010ff107230 */ /* 0x000fca0000004100 */
[----:B------:R-:W-:-:S04]  /*5e0e0*/  FMUL R16, R16, UR26 ;  /* 0x0000001a10107c20 */ /* 0x000fc80008400000 */
[----:B------:R-:W-:Y:S02]  /*5e0f0*/  FFMA R16, R155, UR27, R16 ;  /* 0x0000001b9b107c23 */ /* 0x000fe40008000010 */
[----:B------:R-:W3:Y:S03]  /*5e100*/  LDL.LU R155, [R1+0x1280] ;  /* 0x00128000019b7983 */ /* 0x000ee60000300800 */
[----:B------:R-:W-:-:S05]  /*5e110*/  F2FP.SATFINITE.E4M3.F32.PACK_AB_MERGE_C R17, RZ, R16, RZ ;  /* 0x00000010ff11723e */ /* 0x000fca00048070ff */
[----:B------:R0:W-:Y:S01]  /*5e120*/  @!P5 STG.E.U8 desc[UR30][R76.64+0x139], R17 ;  /* 0x000139114c00d986 */ /* 0x0001e2000c10111e */
[----:B-1----:R-:W-:-:S05]  /*5e130*/  @!P6 IADD3 R14, P5, R151, R14, RZ ;  /* 0x0000000e970ee210 */ /* 0x002fca0007fbe0ff */
[----:B------:R-:W-:Y:S01]  /*5e140*/  @!P6 IMAD.X R15, R152, 0x1, R15, P5 ;  /* 0x00000001980fe824 */ /* 0x000fe200028e060f */
[----:B------:R-:W-:Y:S02]  /*5e150*/  ISETP.LT.OR P5, PT, R28, 0x139, !P0 ;  /* 0x000001391c00780c */ /* 0x000fe400047a1670 */
[----:B------:R-:W-:-:S11]  /*5e160*/  PRMT R16, RZ, 0x7610, R16 ;  /* 0x00007610ff107816 */ /* 0x000fd60000000010 */
[----:B------:R-:W4:Y:S01]  /*5e170*/  @!P5 LDG.E.U8 R16, desc[UR30][R22.64+0x138] ;  /* 0x0001381e1610d981 */ /* 0x000f22000c1e1100 */
[----:B------:R-:W-:Y:S02]  /*5e180*/  ISETP.LT.OR P6, PT, R28, 0x13a, !P0 ;  /* 0x0000013a1c00780c */ /* 0x000fe400047c1670 */
[----:B----4-:R-:W-:-:S04]  /*5e190*/  LOP3.LUT R16, R16, 0xff, RZ, 0xc0, !PT ;  /* 0x000000ff10107812 */ /* 0x010fc800078ec0ff */
[----:B------:R-:W-:-:S05]  /*5e1a0*/  F2FP.F16.E4M3.UNPACK_B R16, R16 ;  /* 0x00000010ff10723e */ /* 0x000fca00020006ff */
[----:B------:R-:W-:-:S05]  /*5e1b0*/  HADD2.F32 R16, -RZ, R16.H0_H0 ;  /* 0x20000010ff107230 */ /* 0x000fca0000004100 */
[----:B------:R-:W-:-:S04]  /*5e1c0*/  FMUL R16, R16, UR26 ;  /* 0x0000001a10107c20 */ /* 0x000fc80008400000 */
[----:B------:R-:W-:Y:S02]  /*5e1d0*/  FFMA R16, R157, UR27, R16 ;  /* 0x0000001b9d107c23 */ /* 0x000fe40008000010 */
[----:B------:R-:W4:Y:S03]  /*5e1e0*/  LDL.LU R157, [R1+0x1284] ;  /* 0x00128400019d7983 */ /* 0x000f260000300800 */
[----:B0-----:R-:W-:-:S05]  /*5e1f0*/  F2FP.SATFINITE.E4M3.F32.PACK_AB_MERGE_C R17, RZ, R16, RZ ;  /* 0x00000010ff11723e */ /* 0x001fca00048070ff */
[----:B------:R0:W-:Y:S02]  /*5e200*/  @!P5 STG.E.U8 desc[UR30][R14.64+0x138], R17 ;  /* 0x000138110e00d986 */ /* 0x0001e4000c10111e */
[----:B0-----:R-:W0:Y:S01]  /*5e210*/  @!P6 LDC.64 R14, c[0x0][0x5c0] ;  /* 0x00017000ff0eeb82 */ /* 0x001e220000000a00 */
[----:B------:R-:W-:Y:S02]  /*5e220*/  PRMT R16, RZ, 0x7610, R16 ;  /* 0x00007610ff107816 */ /* 0x000fe40000000010 */
[----:B0-----:R-:W-:-:S05]  /*5e230*/  @!P6 IADD3 R14, P5, R149, R14, RZ ;  /* 0x0000000e950ee210 */ /* 0x001fca0007fbe0ff */
[----:B------:R-:W-:Y:S01]  /*5e240*/  @!P6 IMAD.X R15, R150, 0x1, R15, P5 ;  /* 0x00000001960fe824 */ /* 0x000fe200028e060f */
[----:B------:R-:W-:-:S13]  /*5e250*/  ISETP.LT.OR P5, PT, R28, 0x13a, !P0 ;  /* 0x0000013a1c00780c */ /* 0x000fda00047a1670 */
        /* <DEDUP_REMOVED lines=10> */
[----:B------:R0:W-:Y:S04]  /*5e300*/  @!P5 STG.E.U8 desc[UR30][R14.64+0x139], R17 ;  /* 0x000139110e00d986 */ /* 0x0001e8000c10111e */
[----:B------:R-:W3:Y:S01]  /*5e310*/  @!P6 LDG.E.U8 R16, desc[UR30][R20.64+0x140] ;  /* 0x0001401e1410e981 */ /* 0x000ee2000c1e1100 */
[----:B------:R-:W-:Y:S02]  /*5e320*/  ISETP.LT.OR P5, PT, R28, 0x142, !P1 ;  /* 0x000001421c00780c */ /* 0x000fe40004fa1670 */
[----:B---3--:R-:W-:-:S04]  /*5e330*/  LOP3.LUT R16, R16, 0xff, RZ, 0xc0, !PT ;  /* 0x000000ff10107812 */ /* 0x008fc800078ec0ff */
[----:B------:R-:W-:-:S05]  /*5e340*/  F2FP.F16.E4M3.UNPACK_B R16, R16 ;  /* 0x00000010ff10723e */ /* 0x000fca00020006ff */
[----:B------:R-:W-:-:S05]  /*5e350*/  HADD2.F32 R16, -RZ, R16.H0_H0 ;  /* 0x20000010ff107230 */ /* 0x000fca0000004100 */
[----:B------:R-:W-:-:S04]  /*5e360*/  FMUL R16, R16, UR26 ;  /* 0x0000001a10107c20 */ /* 0x000fc80008400000 */
[----:B------:R-:W-:Y:S02]  /*5e370*/  FFMA R16, R155, UR27, R16 ;  /* 0x0000001b9b107c23 */ /* 0x000fe40008000010 */
[----:B------:R-:W3:Y:S03]  /*5e380*/  LDL.LU R155, [R1+0x128c] ;  /* 0x00128c00019b7983 */ /* 0x000ee60000300800 */
[----:B------:R-:W-:Y:S02]  /*5e390*/  F2FP.SATFINITE.E4M3.F32.PACK_AB_MERGE_C R19, RZ, R16, RZ ;  /* 0x00000010ff13723e */ /* 0x000fe400048070ff */
[----:B------:R-:W-:-:S03]  /*5e3a0*/  PRMT R16, RZ, 0x7610, R16 ;  /* 0x00007610ff107816 */ /* 0x000fc60000000010 */
[----:B------:R-:W-:Y:S04]  /*5e3b0*/  @!P6 STG.E.U8 desc[UR30][R74.64+0x140], R19 ;  /* 0x000140134a00e986 */ /* 0x000fe8000c10111e */
[----:B------:R-:W4:Y:S01]  /*5e3c0*/  @!P5 LDG.E.U8 R16, desc[UR30][R20.64+0x141] ;  /* 0x0001411e1410d981 */ /* 0x000f22000c1e1100 */
[----:B------:R-:W-:-:S13]  /*5e3d0*/  ISETP.LT.OR P6, PT, R28, 0x141, !P0 ;  /* 0x000001411c00780c */ /* 0x000fda00047c1670 */
[----:B0-----:R-:W0:Y:S01]  /*5e3e0*/  @!P6 LDC.64 R14, c[0x0][0x5c0] ;  /* 0x00017000ff0eeb82 */ /* 0x001e220000000a00 */
[----:B----4-:R-:W-:-:S04]  /*5e3f0*/  LOP3.LUT R16, R16, 0xff, RZ, 0xc0, !PT ;  /* 0x000000ff10107812 */ /* 0x010fc800078ec0ff */
[----:B------:R-:W-:-:S05]  /*5e400*/  F2FP.F16.E4M3.UNPACK_B R16, R16 ;  /* 0x00000010ff10723e */ /* 0x000fca00020006ff */
[----:B------:R-:W-:-:S05]  /*5e410*/  HADD2.F32 R16, -RZ, R16.H0_H0 ;  /* 0x20000010ff107230 */ /* 0x000fca0000004100 */
[----:B------:R-:W-:-:S04]  /*5e420*/  FMUL R16, R16, UR26 ;  /* 0x0000001a10107c20 */ /* 0x000fc80008400000 */
[----:B------:R-:W-:Y:S02]  /*5e430*/  FFMA R16, R157, UR27, R16 ;  /* 0x0000001b9d107c23 */ /* 0x000fe40008000010 */
[----:B------:R-:W4:Y:S03]  /*5e440*/  LDL.LU R157, [R1+0x1290] ;  /* 0x00129000019d7983 */ /* 0x000f260000300800 */
[----:B------:R-:W-:-:S05]  /*5e450*/  F2FP.SATFINITE.E4M3.F32.PACK_AB_MERGE_C R17, RZ, R16, RZ ;  /* 0x00000010ff11723e */ /* 0x000fca00048070ff */
[----:B------:R1:W-:Y:S01]  /*5e460*/  @!P5 STG.E.U8 desc[UR30][R72.64+0x141], R17 ;  /* 0x000141114800d986 */ /* 0x0003e2000c10111e */
[----:B0-----:R-:W-:-:S05]  /*5e470*/  @!P6 IADD3 R14, P5, R147, R14, RZ ;  /* 0x0000000e930ee210 */ /* 0x001fca0007fbe0ff */
[----:B------:R-:W-:Y:S01]  /*5e480*/  @!P6 IMAD.X R15, R148, 0x1, R15, P5 ;  /* 0x00000001940fe824 */ /* 0x000fe200028e060f */
[----:B------:R-:W-:Y:S02]  /*5e490*/  ISETP.LT.OR P5, PT, R28, 0x141, !P0 ;  /* 0x000001411c00780c */ /* 0x000fe400047a1670 */
[----:B------:R-:W-:-:S11]  /*5e4a0*/  PRMT R16, RZ, 0x7610, R16 ;  /* 0x00007610ff107816 */ /* 0x000fd60000000010 */
        /* <DEDUP_REMOVED lines=8> */
[----:B-1----:R-:W-:-:S05]  /*5e530*/  F2FP.SATFINITE.E4M3.F32.PACK_AB_MERGE_C R17, RZ, R16, RZ ;  /* 0x00000010ff11723e */ /* 0x002fca00048070ff */
[----:B------:R0:W-:Y:S02]  /*5e540*/  @!P5 STG.E.U8 desc[UR30][R14.64+0x140], R17 ;  /* 0x000140110e00d986 */ /* 0x0001e4000c10111e */
[----:B0-----:R-:W0:Y:S01]  /*5e550*/  @!P6 LDC.64 R14, c[0x0][0x5c0] ;  /* 0x00017000ff0eeb82 */ /* 0x001e220000000a00 */
[----:B------:R-:W-:Y:S02]  /*5e560*/  PRMT R16, RZ, 0x7610, R16 ;  /* 0x00007610ff107816 */ /* 0x000fe40000000010 */
[----:B0-----:R-:W-:-:S05]  /*5e570*/  @!P6 IADD3 R14, P5, R145, R14, RZ ;  /* 0x0000000e910ee210 */ /* 0x001fca0007fbe0ff */
[----:B------:R-:W-:Y:S01]  /*5e580*/  @!P6 IMAD.X R15, R146, 0x1, R15, P5 ;  /* 0x00000001920fe824 */ /* 0x000fe200028e060f */
[----:B------:R-:W-:-:S13]  /*5e590*/  ISETP.LT.OR P5, PT, R28, 0x142, !P0 ;  /* 0x000001421c00780c */ /* 0x000fda00047a1670 */
        /* <DEDUP_REMOVED lines=10> */
[----:B------:R0:W-:Y:S04]  /*5e640*/  @!P5 STG.E.U8 desc[UR30][R14.64+0x141], R17 ;  /* 0x000141110e00d986 */ /* 0x0001e8000c10111e */
        /* <DEDUP_REMOVED lines=10> */
[----:B------:R-:W-:Y:S04]  /*5e6f0*/  @!P6 STG.E.U8 desc[UR30][R68.64+0x148], R19 ;  /* 0x000148134400e986 */ /* 0x000fe8000c10111e */
[----:B------:R-:W2:Y:S01]  /*5e700*/  @!P5 LDG.E.U8 R16, desc[UR30][R20.64+0x149] ;  /* 0x0001491e1410d981 */ /* 0x000ea2000c1e1100 */
[----:B------:R-:W-:-:S13]  /*5e710*/  ISETP.LT.OR P6, PT, R28, 0x149, !P0 ;  /* 0x000001491c00780c */ /* 0x000fda00047c1670 */
[----:B0-----:R-:W0:Y:S01]  /*5e720*/  @!P6 LDC.64 R14, c[0x0][0x5c0] ;  /* 0x00017000ff0eeb82 */ /* 0x001e220000000a00 */
[----:B--2---:R-:W-:-:S04]  /*5e730*/  LOP3.LUT R16, R16, 0xff, RZ, 0xc0, !PT ;  /* 0x000000ff10107812 */ /* 0x004fc800078ec0ff */
[----:B------:R-:W-:-:S05]  /*5e740*/  F2FP.F16.E4M3.UNPACK_B R16, R16 ;  /* 0x00000010ff10723e */ /* 0x000fca00020006ff */
[----:B------:R-:W-:-:S05]  /*5e750*/  HADD2.F32 R16, -RZ, R16.H0_H0 ;  /* 0x20000010ff107230 */ /* 0x000fca0000004100 */
[----:B------:R-:W-:-:S04]  /*5e760*/  FMUL R16, R16, UR26 ;  /* 0x0000001a10107c20 */ /* 0x000fc80008400000 */
[----:B------:R-:W-:Y:S02]  /*5e770*/  FFMA R16, R154, UR27, R16 ;  /* 0x0000001b9a107c23 */ /* 0x000fe40008000010 */
[----:B------:R-:W2:Y:S03]  /*5e780*/  LDL.LU R154, [R1+0x12a0] ;  /* 0x0012a000019a7983 */ /* 0x000ea60000300800 */
[----:B------:R-:W-:-:S05]  /*5e790*/  F2FP.SATFINITE.E4M3.F32.PACK_AB_MERGE_C R17, RZ, R16, RZ ;  /* 0x00000010ff11723e */ /* 0x000fca00048070ff */
[----:B------:R1:W-:Y:S01]  /*5e7a0*/  @!P5 STG.E.U8 desc[UR30][R62.64+0x149], R17 ;  /* 0x000149113e00d986 */ /* 0x0003e2000c10111e */
[----:B0-----:R-:W-:-:S05]  /*5e7b0*/  @!P6 IADD3 R14, P5, R142, R14, RZ ;  /* 0x0000000e8e0ee210 */ /* 0x001fca0007fbe0ff */
[----:B------:R-:W-:Y:S01]  /*5e7c0*/  @!P6 IMAD.X R15, R144, 0x1, R15, P5 ;  /* 0x00000001900fe824 */ /* 0x000fe200028e060f */
[----:B------:R-:W-:Y:S02]  /*5e7d0*/  ISETP.LT.OR P5, PT, R28, 0x149, !P0 ;  /* 0x000001491c00780c */ /* 0x000fe400047a1670 */
[----:B------:R-:W-:-:S11]  /*5e7e0*/  PRMT R16, RZ, 0x7610, R16 ;  /* 0x00007610ff107816 */ /* 0x000fd60000000010 */
        /* <DEDUP_REMOVED lines=8> */
[----:B-1----:R-:W-:-:S05]  /*5e870*/  F2FP.SATFINITE.E4M3.F32.PACK_AB_MERGE_C R17, RZ, R16, RZ ;  /* 0x00000010ff11723e */ /* 0x002fca00048070ff */
[----:B------:R0:W-:Y:S02]  /*5e880*/  @!P5 STG.E.U8 desc[UR30][R14.64+0x148], R17 ;  /* 0x000148110e00d986 */ /* 0x0001e4000c10111e */
[----:B0-----:R-:W0:Y:S01]  /*5e890*/  @!P6 LDC.64 R14, c[0x0][0x5c0] ;  /* 0x00017000ff0eeb82 */ /* 0x001e220000000a00 */
[----:B------:R-:W-:Y:S02]  /*5e8a0*/  PRMT R16, RZ, 0x7610, R16 ;  /* 0x00007610ff107816 */ /* 0x000fe40000000010 */
[----:B0-----:R-:W-:-:S05]  /*5e8b0*/  @!P6 IADD3 R14, P5, R140, R14, RZ ;  /* 0x0000000e8c0ee210 */ /* 0x001fca0007fbe0ff */
[----:B------:R-:W-:Y:S01]  /*5e8c0*/  @!P6 IMAD.X R15, R141, 0x1, R15, P5 ;  /* 0x000000018d0fe824 */ /* 0x000fe200028e060f */
[----:B------:R-:W-:-:S13]  /*5e8d0*/  ISETP.LT.OR P5, PT, R28, 0x14a, !P0 ;  /* 0x0000014a1c00780c */ /* 0x000fda00047a1670 */
        /* <DEDUP_REMOVED lines=24> */
[----:B0-----:R-:W0:Y:S01]  /*5ea60*/  @!P6 LDC.64 R14, c[0x0][0x5c0] ;  /* 0x00017000ff0eeb82 */ /* 0x001e220000000a00 */
        /* <DEDUP_REMOVED lines=8> */
[----:B0-----:R-:W-:-:S05]  /*5eaf0*/  @!P6 IADD3 R14, P5, R138, R14, RZ ;  /* 0x0000000e8a0ee210 */ /* 0x001fca0007fbe0ff */
        /* <DEDUP_REMOVED lines=11> */
[----:B-1----:R-:W-:-:S05]  /*5ebb0*/  F2FP.SATFINITE.E4M3.F32.PACK_AB_MERGE_C R17, RZ, R16, RZ ;  /* 0x00000010ff11723e */ /* 0x002fca00048070ff */
        /* <DEDUP_REMOVED lines=155> */
[----:B-1----:R-:W-:Y:S02]  /*5f570*/  F2FP.SATFINITE.E4M3.F32.PACK_AB_MERGE_C R17, RZ, R16, RZ ;  /* 0x00000010ff11723e */ /* 0x002fe400048070ff */
[----:B------:R-:W-:-:S03]  /*5f580*/  PRMT R16, RZ, 0x7610, R16 ;  /* 0x00007610ff107816 */ /* 0x000fc60000000010 */
[----:B------:R0:W-:Y:S04]  /*5f590*/  @!P5 STG.E.U8 desc[UR30][R14.64+0x168], R17 ;  /* 0x000168110e00d986 */ /* 0x0001e8000c10111e */
        /* <DEDUP_REMOVED lines=9> */
[----:B------:R-:W-:Y:S01]  /*5f630*/  FFMA R16, R154, UR27, R16 ;  /* 0x0000001b9a107c23 */ /* 0x000fe20008000010 */
[----:B------:R-:W-:Y:S02]  /*5f640*/  LOP3.LUT P4, RZ, R10, 0x4000000, RZ, 0xc0, !PT ;  /* 0x040000000aff7812 */ /* 0x000fe4000788c0ff */
[----:B------:R-:W-:Y:S01]  /*5f650*/  PRMT R18, RZ, 0x7610, R18 ;  /* 0x00007610ff127816 */ /* 0x000fe20000000012 */
[----:B------:R-:W2:Y:S01]  /*5f660*/  LDL.LU R154, [R1+0x12e8] ;  /* 0x0012e800019a7983 */ /* 0x000ea20000300800 */
[----:B------:R-:W-:Y:S02]  /*5f670*/  F2FP.SATFINITE.E4M3.F32.PACK_AB_MERGE_C R17, RZ, R16, RZ ;  /* 0x00000010ff11723e */ /* 0x000fe400048070ff */
[----:B------:R-:W-:-:S03]  /*5f680*/  PRMT R16, RZ, 0x7610, R16 ;  /* 0x00007610ff107816 */ /* 0x000fc60000000010 */
[----:B------:R0:W-:Y:S04]  /*5f690*/  @!P6 STG.E.U8 desc[UR30][R14.64+0x169], R17 ;  /* 0x000169110e00e986 */ /* 0x0001e8000c10111e */
[----:B------:R-:W3:Y:S01]  /*5f6a0*/  @!P5 LDG.E.U8 R16, desc[UR30][R20.64+0x170] ;  /* 0x0001701e1410d981 */ /* 0x000ee2000c1e1100 */
[----:B------:R-:W-:Y:S01]  /*5f6b0*/  ISETP.LT.OR P6, PT, R28, 0x172, !P1 ;  /* 0x000001721c00780c */ /* 0x000fe20004fc1670 */
[----:B0-----:R-:W0:Y:S01]  /*5f6c0*/  @!P4 LDC.64 R14, c[0x0][0x5c0] ;  /* 0x00017000ff0ecb82 */ /* 0x001e220000000a00 */
        /* <DEDUP_REMOVED lines=17> */
[----:B------:R-:W-:Y:S04]  /*5f7e0*/  @!P6 STG.E.U8 desc[UR30][R42.64+0x171], R27 ;  /* 0x0001711b2a00e986 */ /* 0x000fe8000c10111e */
[----:B------:R-:W2:Y:S01]  /*5f7f0*/  @!P4 LDG.E.U8 R18, desc[UR30][R22.64+0x170] ;  /* 0x0001701e1612c981 */ /* 0x000ea2000c1e1100 */
[----:B0-----:R-:W-:-:S05]  /*5f800*/  @!P4 IADD3 R16, P5, R64, R14, RZ ;  /* 0x0000000e4010c210 */ /* 0x001fca0007fbe0ff */
[----:B------:R-:W-:Y:S02]  /*5f810*/  @!P4 IMAD.X R17, R65, 0x1, R15, P5 ;  /* 0x000000014111c824 */ /* 0x000fe400028e060f */
[----:B------:R-:W0:Y:S01]  /*5f820*/  @!P2 LDC.64 R14, c[0x0][0x5c0] ;  /* 0x00017000ff0eab82 */ /* 0x000e220000000a00 */
[----:B--2---:R-:W-:-:S04]  /*5f830*/  LOP3.LUT R18, R18, 0xff, RZ, 0xc0, !PT ;  /* 0x000000ff12127812 */ /* 0x004fc800078ec0ff */
[----:B------:R-:W-:-:S05]  /*5f840*/  F2FP.F16.E4M3.UNPACK_B R18, R18 ;  /* 0x00000012ff12723e */ /* 0x000fca00020006ff */
[----:B------:R-:W-:-:S05]  /*5f850*/  HADD2.F32 R18, -RZ, R18.H0_H0 ;  /* 0x20000012ff127230 */ /* 0x000fca0000004100 */
[----:B------:R-:W-:-:S04]  /*5f860*/  FMUL R18, R18, UR26 ;  /* 0x0000001a12127c20 */ /* 0x000fc80008400000 */
[----:B------:R-:W-:Y:S01]  /*5f870*/  FFMA R18, R154, UR27, R18 ;  /* 0x0000001b9a127c23 */ /* 0x000fe20008000012 */
[----:B------:R-:W-:Y:S02]  /*5f880*/  ISETP.LT.OR P6, PT, R28, 0x179, !P1 ;  /* 0x000001791c00780c */ /* 0x000fe40004fc1670 */
[----:B0-----:R-:W-:Y:S01]  /*5f890*/  @!P2 IADD3 R14, P5, R38, R14, RZ ;  /* 0x0000000e260ea210 */ /* 0x001fe20007fbe0ff */
[----:B------:R-:W2:Y:S01]  /*5f8a0*/  LDL.LU R154, [R1+0x12f4] ;  /* 0x0012f400019a7983 */ /* 0x000ea20000300800 */
[----:B-1----:R-:W-:Y:S02]  /*5f8b0*/  F2FP.SATFINITE.E4M3.F32.PACK_AB_MERGE_C R19, RZ, R18, RZ ;  /* 0x00000012ff13723e */ /* 0x002fe400048070ff */
[----:B------:R-:W-:-:S03]  /*5f8c0*/  PRMT R18, RZ, 0x7610, R18 ;  /* 0x00007610ff127816 */ /* 0x000fc60000000012 */
[----:B------:R0:W-:Y:S04]  /*5f8d0*/  @!P4 STG.E.U8 desc[UR30][R16.64+0x170], R19 ;  /* 0x000170131000c986 */ /* 0x0001e8000c10111e */
[----:B------:R-:W3:Y:S01]  /*5f8e0*/  @!P2 LDG.E.U8 R18, desc[UR30][R22.64+0x171] ;  /* 0x0001711e1612a981 */ /* 0x000ee2000c1e1100 */
[----:B------:R-:W-:Y:S01]  /*5f8f0*/  @!P2 IMAD.X R15, R39, 0x1, R15, P5 ;  /* 0x00000001270fa824 */ /* 0x000fe200028e060f */
[----:B---3--:R-:W-:-:S04]  /*5f900*/  LOP3.LUT R18, R18, 0xff, RZ, 0xc0, !PT ;  /* 0x000000ff12127812 */ /* 0x008fc800078ec0ff */
[----:B------:R-:W-:-:S05]  /*5f910*/  F2FP.F16.E4M3.UNPACK_B R18, R18 ;  /* 0x00000012ff12723e */ /* 0x000fca00020006ff */
[----:B------:R-:W-:-:S05]  /*5f920*/  HADD2.F32 R18, -RZ, R18.H0_H0 ;  /* 0x20000012ff127230 */ /* 0x000fca0000004100 */
[----:B------:R-:W-:-:S04]  /*5f930*/  FMUL R18, R18, UR26 ;  /* 0x0000001a12127c20 */ /* 0x000fc80008400000 */
[----:B------:R-:W-:Y:S01]  /*5f940*/  FFMA R18, R155, UR27, R18 ;  /* 0x0000001b9b127c23 */ /* 0x000fe20008000012 */
[----:B0-----:R-:W-:Y:S01]  /*5f950*/  PRMT R16, RZ, 0x7610, R16 ;  /* 0x00007610ff107816 */ /* 0x001fe20000000010 */
[----:B------:R-:W3:Y:S03]  /*5f960*/  LDL.LU R155, [R1+0x12f8] ;  /* 0x0012f800019b7983 */ /* 0x000ee60000300800 */
[----:B------:R-:W-:Y:S02]  /*5f970*/  F2FP.SATFINITE.E4M3.F32.PACK_AB_MERGE_C R27, RZ, R18, RZ ;  /* 0x00000012ff1b723e */ /* 0x000fe400048070ff */
[----:B------:R-:W-:-:S03]  /*5f980*/  PRMT R18, RZ, 0x7610, R18 ;  /* 0x00007610ff127816 */ /* 0x000fc60000000012 */
[----:B------:R0:W-:Y:S04]  /*5f990*/  @!P2 STG.E.U8 desc[UR30][R14.64+0x171], R27 ;  /* 0x0001711b0e00a986 */ /* 0x0001e8000c10111e */
[----:B------:R-:W4:Y:S01]  /*5f9a0*/  @!P6 LDG.E.U8 R18, desc[UR30][R20.64+0x178] ;  /* 0x0001781e1412e981 */ /* 0x000f22000c1e1100 */
[----:B------:R-:W-:-:S13]  /*5f9b0*/  ISETP.LT.OR P2, PT, R28, 0x17a, !P1 ;  /* 0x0000017a1c00780c */ /* 0x000fda0004f41670 */
[----:B0-----:R-:W0:Y:S01]  /*5f9c0*/  @!P2 LDC.64 R14, c[0x0][0x5c0] ;  /* 0x00017000ff0eab82 */ /* 0x001e220000000a00 */
        /* <DEDUP_REMOVED lines=8> */
[----:B0-----:R-:W-:-:S04]  /*5fa50*/  @!P2 IADD3 R14, P1, P4, R24, UR13, R14 ;  /* 0x0000000d180eac10 */ /* 0x001fc8000fc3e00e */
[----:B------:R-:W-:Y:S02]  /*5fa60*/  @!P2 IADD3.X R15, R29, UR12, R15, P1, P4 ;  /* 0x0000000c1d0fac10 */ /* 0x000fe40008fe840f */
[----:B------:R-:W-:Y:S02]  /*5fa70*/  ISETP.LT.OR P1, PT, R28, 0x179, !P0 ;  /* 0x000001791c00780c */ /* 0x000fe40004721670 */
[----:B----4-:R-:W-:-:S04]  /*5fa80*/  LOP3.LUT R16, R16, 0xff, RZ, 0xc0, !PT ;  /* 0x000000ff10107812 */ /* 0x010fc800078ec0ff */
[----:B------:R-:W-:-:S05]  /*5fa90*/  F2FP.F16.E4M3.UNPACK_B R16, R16 ;  /* 0x00000010ff10723e */ /* 0x000fca00020006ff */
[----:B------:R-:W-:-:S05]  /*5faa0*/  HADD2.F32 R16, -RZ, R16.H0_H0 ;  /* 0x20000010ff107230 */ /* 0x000fca0000004100 */
[----:B------:R-:W-:-:S04]  /*5fab0*/  FMUL R16, R16, UR26 ;  /* 0x0000001a10107c20 */ /* 0x000fc80008400000 */
[----:B--2---:R-:W-:Y:S01]  /*5fac0*/  FFMA R16, R154, UR27, R16 ;  /* 0x0000001b9a107c23 */ /* 0x004fe20008000010 */
[----:B------:R-:W-:Y:S02]  /*5fad0*/  IMAD.U32 R19, RZ, RZ, UR11 ;  /* 0x0000000bff137e24 */ /* 0x000fe4000f8e00ff */
[----:B------:R-:W-:Y:S01]  /*5fae0*/  IMAD.U32 R18, RZ, RZ, UR10 ;  /* 0x0000000aff127e24 */ /* 0x000fe2000f8e00ff */
[----:B------:R-:W-:Y:S01]  /*5faf0*/  ISETP.LT.OR P0, PT, R28, 0x17a, !P0 ;  /* 0x0000017a1c00780c */ /* 0x000fe20004701670 */
[----:B------:R-:W2:Y:S01]  /*5fb00*/  LDL.LU R154, [R1+0x12fc] ;  /* 0x0012fc00019a7983 */ /* 0x000ea20000300800 */
[----:B-1----:R-:W-:Y:S02]  /*5fb10*/  F2FP.SATFINITE.E4M3.F32.PACK_AB_MERGE_C R17, RZ, R16, RZ ;  /* 0x00000010ff11723e */ /* 0x002fe400048070ff */
[----:B------:R-:W-:-:S03]  /*5fb20*/  PRMT R16, RZ, 0x7610, R16 ;  /* 0x00007610ff107816 */ /* 0x000fc60000000010 */
[----:B------:R0:W-:Y:S04]  /*5fb30*/  @!P2 STG.E.U8 desc[UR30][R14.64+0x179], R17 ;  /* 0x000179110e00a986 */ /* 0x0001e8000c10111e */
[----:B------:R-:W4:Y:S01]  /*5fb40*/  @!P1 LDG.E.U8 R16, desc[UR30][R22.64+0x178] ;  /* 0x0001781e16109981 */ /* 0x000f22000c1e1100 */
[----:B0-----:R-:W0:Y:S01]  /*5fb50*/  @!P1 LDC.64 R14, c[0x0][0x5c0] ;  /* 0x00017000ff0e9b82 */ /* 0x001e220000000a00 */
[----:B------:R-:W-:-:S04]  /*5fb60*/  @!P1 IADD3 R19, P2, P4, R19, UR13, R24 ;  /* 0x0000000d13139c10 */ /* 0x000fc8000fc5e018 */
[----:B------:R-:W-:Y:S02]  /*5fb70*/  @!P1 IADD3.X R18, R18, UR12, R29, P2, P4 ;  /* 0x0000000c12129c10 */ /* 0x000fe400097e841d */
[----:B0-----:R-:W-:-:S05]  /*5fb80*/  @!P1 IADD3 R14, P2, R19, R14, RZ ;  /* 0x0000000e130e9210 */ /* 0x001fca0007f5e0ff */
[----:B------:R-:W-:Y:S01]  /*5fb90*/  @!P1 IMAD.X R15, R18, 0x1, R15, P2 ;  /* 0x00000001120f9824 */ /* 0x000fe200010e060f */
[----:B----4-:R-:W-:-:S04]  /*5fba0*/  LOP3.LUT R16, R16, 0xff, RZ, 0xc0, !PT ;  /* 0x000000ff10107812 */ /* 0x010fc800078ec0ff */
[----:B------:R-:W-:-:S05]  /*5fbb0*/  F2FP.F16.E4M3.UNPACK_B R16, R16 ;  /* 0x00000010ff10723e */ /* 0x000fca00020006ff */
[----:B------:R-:W-:-:S05]  /*5fbc0*/  HADD2.F32 R16, -RZ, R16.H0_H0 ;  /* 0x20000010ff107230 */ /* 0x000fca0000004100 */
[----:B------:R-:W-:-:S04]  /*5fbd0*/  FMUL R16, R16, UR26 ;  /* 0x0000001a10107c20 */ /* 0x000fc80008400000 */
[----:B---3--:R-:W-:Y:S01]  /*5fbe0*/  FFMA R16, R155, UR27, R16 ;  /* 0x0000001b9b107c23 */ /* 0x008fe20008000010 */
[----:B------:R-:W-:Y:S01]  /*5fbf0*/  IMAD.U32 R19, RZ, RZ, UR11 ;  /* 0x0000000bff137e24 */ /* 0x000fe2000f8e00ff */
[----:B------:R-:W-:Y:S01]  /*5fc00*/  LOP3.LUT P3, RZ, R10, 0x400000, RZ, 0xc0, !PT ;  /* 0x004000000aff7812 */ /* 0x000fe2000786c0ff */
[----:B------:R-:W-:Y:S01]  /*5fc10*/  IMAD.U32 R18, RZ, RZ, UR10 ;  /* 0x0000000aff127e24 */ /* 0x000fe2000f8e00ff */
[----:B------:R-:W3:Y:S01]  /*5fc20*/  LDL.LU R155, [R1+0x1300] ;  /* 0x00130000019b7983 */ /* 0x000ee20000300800 */
[----:B------:R-:W-:Y:S02]  /*5fc30*/  F2FP.SATFINITE.E4M3.F32.PACK_AB_MERGE_C R17, RZ, R16, RZ ;  /* 0x00000010ff11723e */ /* 0x000fe400048070ff */
[----:B------:R-:W-:-:S03]  /*5fc40*/  PRMT R16, RZ, 0x7610, R16 ;  /* 0x00007610ff107816 */ /* 0x000fc60000000010 */
[----:B------:R0:W-:Y:S04]  /*5fc50*/  @!P1 STG.E.U8 desc[UR30][R14.64+0x178], R17 ;  /* 0x000178110e009986 */ /* 0x0001e8000c10111e */
[----:B------:R-:W4:Y:S01]  /*5fc60*/  @!P0 LDG.E.U8 R16, desc[UR30][R22.64+0x179] ;  /* 0x0001791e16108981 */ /* 0x000f22000c1e1100 */
[----:B0-----:R-:W0:Y:S01]  /*5fc70*/  @!P0 LDC.64 R14, c[0x0][0x5c0] ;  /* 0x00017000ff0e8b82 */ /* 0x001e220000000a00 */
[----:B------:R-:W-:Y:S02]  /*5fc80*/  @!P0 IADD3 R19, P2, P4, R19, UR13, R24 ;  /* 0x0000000d13138c10 */ /* 0x000fe4000fc5e018 */
[----:B------:R-:W-:Y:S02]  /*5fc90*/  ISETP.LT.OR P1, PT, R28, 0xc1, !P3 ;  /* 0x000000c11c00780c */ /* 0x000fe40005f21670 */
[----:B------:R-:W-:-:S02]  /*5fca0*/  @!P0 IADD3.X R18, R18, UR12, R29, P2, P4 ;  /* 0x0000000c12128c10 */ /* 0x000fc400097e841d */
[----:B0-----:R-:W-:-:S05]  /*5fcb0*/  @!P0 IADD3 R14, P2, R19, R14, RZ ;  /* 0x0000000e130e8210 */ /* 0x001fca0007f5e0ff */
[----:B------:R-:W-:Y:S01]  /*5fcc0*/  @!P0 IMAD.X R15, R18, 0x1, R15, P2 ;  /* 0x00000001120f8824 */ /* 0x000fe200010e060f */
[----:B----4-:R-:W-:-:S04]  /*5fcd0*/  LOP3.LUT R16, R16, 0xff, RZ, 0xc0, !PT ;  /* 0x000000ff10107812 */ /* 0x010fc800078ec0ff */
[----:B------:R-:W-:-:S05]  /*5fce0*/  F2FP.F16.E4M3.UNPACK_B R16, R16 ;  /* 0x00000010ff10723e */ /* 0x000fca00020006ff */
[----:B------:R-:W-:-:S05]  /*5fcf0*/  HADD2.F32 R16, -RZ, R16.H0_H0 ;  /* 0x20000010ff107230 */ /* 0x000fca0000004100 */
[----:B------:R-:W-:-:S04]  /*5fd00*/  FMUL R16, R16, UR26 ;  /* 0x0000001a10107c20 */ /* 0x000fc80008400000 */
[----:B--2---:R-:W-:Y:S01]  /*5fd10*/  FFMA R16, R154, UR27, R16 ;  /* 0x0000001b9a107c23 */ /* 0x004fe20008000010 */
[----:B------:R-:W-:Y:S01]  /*5fd20*/  @!P1 IMAD.MOV.U32 R17, RZ, RZ, R29 ;  /* 0x000000ffff119224 */ /* 0x000fe200078e001d */
[----:B------:R-:W2:Y:S03]  /*5fd30*/  LDL.LU R154, [R1+0x1304] ;  /* 0x00130400019a7983 */ /* 0x000ea60000300800 */
[----:B------:R-:W-:Y:S02]  /*5fd40*/  F2FP.SATFINITE.E4M3.F32.PACK_AB_MERGE_C R19, RZ, R16, RZ ;  /* 0x00000010ff13723e */ /* 0x000fe400048070ff */
[----:B------:R-:W-:-:S03]  /*5fd50*/  PRMT R16, RZ, 0x7610, R16 ;  /* 0x00007610ff107816 */ /* 0x000fc60000000010 */
[----:B------:R0:W-:Y:S04]  /*5fd60*/  @!P0 STG.E.U8 desc[UR30][R14.64+0x179], R19 ;  /* 0x000179130e008986 */ /* 0x0001e8000c10111e */
[----:B------:R-:W4:Y:S01]  /*5fd70*/  @!P1 LDG.E.U8 R16, desc[UR30][R32.64+0xc0] ;  /* 0x0000c01e20109981 */ /* 0x000f22000c1e1100 */
[----:B0-----:R-:W0:Y:S01]  /*5fd80*/  @!P1 LDC.64 R14, c[0x0][0x5c0] ;  /* 0x00017000ff0e9b82 */ /* 0x001e220000000a00 */
[----:B------:R-:W-:Y:S01]  /*5fd90*/  ISETP.LT.OR P0, PT, R28, 0xc2, !P3 ;  /* 0x000000c21c00780c */ /* 0x000fe20005f01670 */
[----:B------:R-:W-:Y:S01]  /*5fda0*/  @!P1 IMAD R19, R13, 0x180, RZ ;  /* 0x000001800d139824 */ /* 0x000fe200078e02ff */
[----:B----4-:R-:W-:-:S04]  /*5fdb0*/  LOP3.LUT R16, R16, 0xff, RZ, 0xc0, !PT ;  /* 0x000000ff10107812 */ /* 0x010fc800078ec0ff */
[----:B------:R-:W-:-:S05]  /*5fdc0*/  F2FP.F16.E4M3.UNPACK_B R16, R16 ;  /* 0x00000010ff10723e */ /* 0x000fca00020006ff */
[----:B------:R-:W-:-:S05]  /*5fdd0*/  HADD2.F32 R16, -RZ, R16.H0_H0 ;  /* 0x20000010ff107230 */ /* 0x000fca0000004100 */
[----:B------:R-:W-:Y:S01]  /*5fde0*/  FMUL R18, R16, UR26 ;  /* 0x0000001a10127c20 */ /* 0x000fe20008400000 */
[----:B------:R-:W-:-:S04]  /*5fdf0*/  @!P1 IMAD.MOV.U32 R16, RZ, RZ, R24 ;  /* 0x000000ffff109224 */ /* 0x000fc800078e0018 */
[----:B------:R-:W-:-:S04]  /*5fe00*/  @!P1 IMAD.WIDE.U32 R16, R12, 0x180, R16 ;  /* 0x000001800c109825 */ /* 0x000fc800078e0010 */
[----:B---3--:R-:W-:Y:S01]  /*5fe10*/  FFMA R18, R155, UR27, R18 ;  /* 0x0000001b9b127c23 */ /* 0x008fe20008000012 */
[----:B------:R-:W-:Y:S01]  /*5fe20*/  ISETP.GE.AND P6, PT, R11, 0x189, PT ;  /* 0x000001890b00780c */ /* 0x000fe20003fc6270 */
[----:B------:R-:W3:Y:S01]  /*5fe30*/  LDL.LU R155, [R1+0x1308] ;  /* 0x00130800019b7983 */ /* 0x000ee20000300800 */
[----:B0-----:R-:W-:Y:S02]  /*5fe40*/  @!P1 IADD3 R14, P2, R16, R14, RZ ;  /* 0x0000000e100e9210 */ /* 0x001fe40007f5e0ff */
[----:B------:R-:W-:Y:S02]  /*5fe50*/  F2FP.SATFINITE.E4M3.F32.PACK_AB_MERGE_C R21, RZ, R18, RZ ;  /* 0x00000012ff15723e */ /* 0x000fe400048070ff */
[----:B------:R-:W-:Y:S01]  /*5fe60*/  PRMT R18, RZ, 0x7610, R18 ;  /* 0x00007610ff127816 */ /* 0x000fe20000000012 */
[----:B------:R-:W-:Y:S01]  /*5fe70*/  @!P0 IMAD R11, R13, 0x180, RZ ;  /* 0x000001800d0b8824 */ /* 0x000fe200078e02ff */
[----:B------:R-:W-:Y:S01]  /*5fe80*/  @!P1 IADD3.X R15, R15, R17, R19, P2, !PT ;  /* 0x000000110f0f9210 */ /* 0x000fe200017fe413 */
[----:B------:R-:W4:Y:S01]  /*5fe90*/  LDL.LU R157, [R1+0x130c] ;  /* 0x00130c00019d7983 */ /* 0x000f220000300800 */
[----:B------:R-:W0:Y:S03]  /*5fea0*/  @!P0 LDC.64 R16, c[0x0][0x5c0] ;  /* 0x00017000ff108b82 */ /* 0x000e260000000a00 */
[----:B------:R1:W-:Y:S04]  /*5feb0*/  @!P1 STG.E.U8 desc[UR30][R14.64+0xc0], R21 ;  /* 0x0000c0150e009986 */ /* 0x0003e8000c10111e */
[----:B------:R-:W2:Y:S01]  /*5fec0*/  @!P0 LDG.E.U8 R18, desc[UR30][R32.64+0xc1] ;  /* 0x0000c11e20128981 */ /* 0x000ea2000c1e1100 */
[----:B------:R-:W-:Y:S01]  /*5fed0*/  ISETP.LT.OR P1, PT, R28, 0xc1, !P6 ;  /* 0x000000c11c00780c */ /* 0x000fe20007721670 */
[----:B-1----:R-:W-:-:S02]  /*5fee0*/  @!P0 IMAD.MOV.U32 R14, RZ, RZ, R24 ;  /* 0x000000ffff0e8224 */ /* 0x002fc400078e0018 */
[----:B------:R-:W-:Y:S01]  /*5fef0*/  @!P0 IMAD.MOV.U32 R15, RZ, RZ, R29 ;  /* 0x000000ffff0f8224 */ /* 0x000fe200078e001d */
[----:B--2---:R-:W-:-:S04]  /*5ff00*/  LOP3.LUT R18, R18, 0xff, RZ, 0xc0, !PT ;  /* 0x000000ff12127812 */ /* 0x004fc800078ec0ff */
[----:B------:R-:W-:-:S05]  /*5ff10*/  F2FP.F16.E4M3.UNPACK_B R18, R18 ;  /* 0x00000012ff12723e */ /* 0x000fca00020006ff */
[----:B------:R-:W-:-:S05]  /*5ff20*/  HADD2.F32 R18, -RZ, R18.H0_H0 ;  /* 0x20000012ff127230 */ /* 0x000fca0000004100 */
[----:B------:R-:W-:Y:S01]  /*5ff30*/  FMUL R20, R18, UR26 ;  /* 0x0000001a12147c20 */ /* 0x000fe20008400000 */
[----:B------:R-:W-:Y:S02]  /*5ff40*/  @!P0 IMAD.WIDE.U32 R18, R12, 0x180, R14 ;  /* 0x000001800c128825 */ /* 0x000fe400078e000e */
[----:B------:R-:W1:Y:S02]  /*5ff50*/  @!P1 LDC.64 R14, c[0x0][0x5c0] ;  /* 0x00017000ff0e9b82 */ /* 0x000e640000000a00 */
[----:B------:R-:W-:Y:S01]  /*5ff60*/  FFMA R20, R154, UR27, R20 ;  /* 0x0000001b9a147c23 */ /* 0x000fe20008000014 */
[----:B0-----:R-:W-:-:S04]  /*5ff70*/  @!P0 IADD3 R16, P2, R18, R16, RZ ;  /* 0x0000001012108210 */ /* 0x001fc80007f5e0ff */
[----:B------:R-:W-:Y:S02]  /*5ff80*/  F2FP.SATFINITE.E4M3.F32.PACK_AB_MERGE_C R21, RZ, R20, RZ ;  /* 0x00000014ff15723e */ /* 0x000fe400048070ff */
[--C-:B------:R-:W-:Y:S02]  /*5ff90*/  @!P0 IADD3.X R17, R17, R19, R11.reuse, P2, !PT ;  /* 0x0000001311118210 */ /* 0x100fe400017fe40b */
[----:B------:R-:W-:-:S03]  /*5ffa0*/  PRMT R11, RZ, 0x7610, R11 ;  /* 0x00007610ff0b7816 */ /* 0x000fc6000000000b */
[----:B------:R0:W-:Y:S04]  /*5ffb0*/  @!P0 STG.E.U8 desc[UR30][R16.64+0xc1], R21 ;  /* 0x0000c11510008986 */ /* 0x0001e8000c10111e */
[----:B------:R-:W2:Y:S01]  /*5ffc0*/  @!P1 LDG.E.U8 R11, desc[UR30][R34.64+0xc0] ;  /* 0x0000c01e220b9981 */ /* 0x000ea2000c1e1100 */
[----:B------:R-:W-:Y:S01]  /*5ffd0*/  @!P1 IMAD R23, R13, 0x180, RZ ;  /* 0x000001800d179824 */ /* 0x000fe200078e02ff */
[----:B------:R-:W-:Y:S01]  /*5ffe0*/  ISETP.LT.OR P0, PT, R28, 0xc2, !P6 ;  /* 0x000000c21c00780c */ /* 0x000fe20007701670 */
[----:B0-----:R-:W-:Y:S02]  /*5fff0*/  @!P1 IMAD.MOV.U32 R16, RZ, RZ, R24 ;  /* 0x000000ffff109224 */ /* 0x001fe400078e0018 */
[----:B------:R-:W-:Y:S02]  /*60000*/  @!P1 IMAD.MOV.U32 R17, RZ, RZ, R29 ;  /* 0x000000ffff119224 */ /* 0x000fe400078e001d */
[----:B------:R-:W-:-:S04]  /*60010*/  @!P1 IMAD.WIDE.U32 R18, R12, 0x180, R16 ;  /* 0x000001800c129825 */ /* 0x000fc800078e0010 */
[----:B------:R-:W-:Y:S01]  /*60020*/  @!P1 IMAD.IADD R16, R19, 0x1, R23 ;  /* 0x0000000113109824 */ /* 0x000fe200078e0217 */
[----:B-1----:R-:W-:-:S04]  /*60030*/  @!P1 IADD3 R14, P2, P4, R18, UR11, R14 ;  /* 0x0000000b120e9c10 */ /* 0x002fc8000fc5e00e */
[----:B------:R-:W-:Y:S02]  /*60040*/  @!P1 IADD3.X R15, R16, UR10, R15, P2, P4 ;  /* 0x0000000a100f9c10 */ /* 0x000fe400097e840f */
[----:B------:R-:W0:Y:S01]  /*60050*/  @!P0 LDC.64 R16, c[0x0][0x5c0] ;  /* 0x00017000ff108b82 */ /* 0x000e220000000a00 */
[----:B--2---:R-:W-:-:S04]  /*60060*/  LOP3.LUT R11, R11, 0xff, RZ, 0xc0, !PT ;  /* 0x000000ff0b0b7812 */ /* 0x004fc800078ec0ff */
[----:B------:R-:W-:-:S05]  /*60070*/  F2FP.F16.E4M3.UNPACK_B R11, R11 ;  /* 0x0000000bff0b723e */ /* 0x000fca00020006ff */
[----:B------:R-:W-:-:S05]  /*60080*/  HADD2.F32 R11, -RZ, R11.H0_H0 ;  /* 0x2000000bff0b7230 */ /* 0x000fca0000004100 */
[----:B------:R-:W-:-:S04]  /*60090*/  FMUL R11, R11, UR26 ;  /* 0x0000001a0b0b7c20 */ /* 0x000fc80008400000 */
[----:B---3--:R-:W-:Y:S01]  /*600a0*/  FFMA R11, R155, UR27, R11 ;  /* 0x0000001b9b0b7c23 */ /* 0x008fe2000800000b */
[----:B------:R-:W-:Y:S01]  /*600b0*/  @!P0 IMAD R23, R13, 0x180, RZ ;  /* 0x000001800d178824 */ /* 0x000fe200078e02ff */
[----:B------:R-:W2:Y:S04]  /*600c0*/  LDL.LU R155, [R1+0x1310] ;  /* 0x00131000019b7983 */ /* 0x000ea80000300800 */
[----:B------:R-:W3:Y:S01]  /*600d0*/  LDL.LU R154, [R1+0x1314] ;  /* 0x00131400019a7983 */ /* 0x000ee20000300800 */
[----:B------:R-:W-:Y:S02]  /*600e0*/  F2FP.SATFINITE.E4M3.F32.PACK_AB_MERGE_C R21, RZ, R11, RZ ;  /* 0x0000000bff15723e */ /* 0x000fe400048070ff */
[----:B------:R-:W-:-:S03]  /*600f0*/  PRMT R11, RZ, 0x7610, R11 ;  /* 0x00007610ff0b7816 */ /* 0x000fc6000000000b */
[----:B------:R1:W-:Y:S04]  /*60100*/  @!P1 STG.E.U8 desc[UR30][R14.64+0xc0], R21 ;  /* 0x0000c0150e009986 */ /* 0x0003e8000c10111e */
[----:B------:R-:W4:Y:S01]  /*60110*/  @!P0 LDG.E.U8 R11, desc[UR30][R34.64+0xc1] ;  /* 0x0000c11e220b8981 */ /* 0x000f22000c1e1100 */
[----:B------:R-:W-:Y:S01]  /*60120*/  ISETP.LT.OR P1, PT, R28, 0xc9, !P3 ;  /* 0x000000c91c00780c */ /* 0x000fe20005f21670 */
[----:B-1----:R-:W-:Y:S02]  /*60130*/  @!P0 IMAD.MOV.U32 R14, RZ, RZ, R24 ;  /* 0x000000ffff0e8224 */ /* 0x002fe400078e0018 */
[----:B------:R-:W-:Y:S02]  /*60140*/  @!P0 IMAD.MOV.U32 R15, RZ, RZ, R29 ;  /* 0x000000ffff0f8224 */ /* 0x000fe400078e001d */
[----:B------:R-:W-:-:S04]  /*60150*/  @!P0 IMAD.WIDE.U32 R18, R12, 0x180, R14 ;  /* 0x000001800c128825 */ /* 0x000fc800078e000e */
[----:B------:R-:W-:Y:S01]  /*60160*/  @!P0 IMAD.IADD R14, R19, 0x1, R23 ;  /* 0x00000001130e8824 */ /* 0x000fe200078e0217 */
[----:B0-----:R-:W-:-:S04]  /*60170*/  @!P0 IADD3 R16, P2, P4, R18, UR11, R16 ;  /* 0x0000000b12108c10 */ /* 0x001fc8000fc5e010 */
[----:B------:R-:W-:Y:S02]  /*60180*/  @!P0 IADD3.X R17, R14, UR10, R17, P2, P4 ;  /* 0x0000000a0e118c10 */ /* 0x000fe400097e8411 */
[----:B------:R-:W0:Y:S01]  /*60190*/  @!P1 LDC.64 R14, c[0x0][0x5c0] ;  /* 0x00017000ff0e9b82 */ /* 0x000e220000000a00 */
        /* <DEDUP_REMOVED lines=13> */
[----:B------:R-:W-:Y:S01]  /*60270*/  @!P1 IMAD R17, R13, 0x180, RZ ;  /* 0x000001800d119824 */ /* 0x000fe200078e02ff */
[----:B0-----:R-:W-:-:S04]  /*60280*/  @!P1 IADD3 R16, P2, R18, R14, RZ ;  /* 0x0000000e12109210 */ /* 0x001fc80007f5e0ff */
[----:B------:R-:W-:Y:S02]  /*60290*/  @!P1 IADD3.X R17, R15, R19, R17, P2, !PT ;  /* 0x000000130f119210 */ /* 0x000fe400017fe411 */
[----:B------:R-:W0:Y:S01]  /*602a0*/  @!P0 LDC.64 R14, c[0x0][0x5c0] ;  /* 0x00017000ff0e8b82 */ /* 0x000e220000000a00 */
[----:B----4-:R-:W-:-:S04]  /*602b0*/  LOP3.LUT R11, R11, 0xff, RZ, 0xc0, !PT ;  /* 0x000000ff0b0b7812 */ /* 0x010fc800078ec0ff */
[----:B------:R-:W-:-:S05]  /*602c0*/  F2FP.F16.E4M3.UNPACK_B R11, R11 ;  /* 0x0000000bff0b723e */ /* 0x000fca00020006ff */
[----:B------:R-:W-:-:S05]  /*602d0*/  HADD2.F32 R11, -RZ, R11.H0_H0 ;  /* 0x2000000bff0b7230 */ /* 0x000fca0000004100 */
[----:B------:R-:W-:-:S04]  /*602e0*/  FMUL R11, R11, UR26 ;  /* 0x0000001a0b0b7c20 */ /* 0x000fc80008400000 */
[----:B--2---:R-:W-:Y:S02]  /*602f0*/  FFMA R11, R155, UR27, R11 ;  /* 0x0000001b9b0b7c23 */ /* 0x004fe4000800000b */
[----:B------:R-:W2:Y:S04]  /*60300*/  LDL.LU R155, [R1+0x1318] ;  /* 0x00131800019b7983 */ /* 0x000ea80000300800 */
[----:B------:R-:W4:Y:S01]  /*60310*/  LDL.LU R157, [R1+0x131c] ;  /* 0x00131c00019d7983 */ /* 0x000f220000300800 */
[----:B------:R-:W-:Y:S02]  /*60320*/  F2FP.SATFINITE.E4M3.F32.PACK_AB_MERGE_C R21, RZ, R11, RZ ;  /* 0x0000000bff15723e */ /* 0x000fe400048070ff */
[----:B------:R-:W-:-:S03]  /*60330*/  PRMT R11, RZ, 0x7610, R11 ;  /* 0x00007610ff0b7816 */ /* 0x000fc6000000000b */
[----:B------:R1:W-:Y:S04]  /*60340*/  @!P1 STG.E.U8 desc[UR30][R16.64+0xc8], R21 ;  /* 0x0000c81510009986 */ /* 0x0003e8000c10111e */
[----:B------:R-:W3:Y:S01]  /*60350*/  @!P0 LDG.E.U8 R11, desc[UR30][R32.64+0xc9] ;  /* 0x0000c91e200b8981 */ /* 0x000ee2000c1e1100 */
        /* <DEDUP_REMOVED lines=17> */
[----:B------:R-:W-:Y:S01]  /*60470*/  @!P1 IMAD R23, R13, 0x180, RZ ;  /* 0x000001800d179824 */ /* 0x000fe200078e02ff */
        /* <DEDUP_REMOVED lines=8> */
[----:B---3--:R-:W-:-:S04]  /*60500*/  LOP3.LUT R11, R11, 0xff, RZ, 0xc0, !PT ;  /* 0x000000ff0b0b7812 */ /* 0x008fc800078ec0ff */
[----:B------:R-:W-:-:S05]  /*60510*/  F2FP.F16.E4M3.UNPACK_B R11, R11 ;  /* 0x0000000bff0b723e */ /* 0x000fca00020006ff */
[----:B------:R-:W-:-:S05]  /*60520*/  HADD2.F32 R11, -RZ, R11.H0_H0 ;  /* 0x2000000bff0b7230 */ /* 0x000fca0000004100 */
[----:B------:R-:W-:-:S04]  /*60530*/  FMUL R11, R11, UR26 ;  /* 0x0000001a0b0b7c20 */ /* 0x000fc80008400000 */
[----:B--2---:R-:W-:Y:S01]  /*60540*/  FFMA R11, R155, UR27, R11 ;  /* 0x0000001b9b0b7c23 */ /* 0x004fe2000800000b */
[----:B------:R-:W-:Y:S02]  /*60550*/  @!P0 IMAD.MOV.U32 R16, RZ, RZ, R24 ;  /* 0x000000ffff108224 */ /* 0x000fe400078e0018 */
[----:B------:R-:W-:Y:S02]  /*60560*/  @!P0 IMAD.MOV.U32 R17, RZ, RZ, R29 ;  /* 0x000000ffff118224 */ /* 0x000fe400078e001d */
[----:B------:R-:W-:Y:S01]  /*60570*/  @!P0 IMAD R23, R13, 0x180, RZ ;  /* 0x000001800d178824 */ /* 0x000fe200078e02ff */
[----:B------:R-:W2:Y:S01]  /*60580*/  LDL.LU R155, [R1+0x1320] ;  /* 0x00132000019b7983 */ /* 0x000ea20000300800 */
[----:B------:R-:W-:Y:S02]  /*60590*/  F2FP.SATFINITE.E4M3.F32.PACK_AB_MERGE_C R21, RZ, R11, RZ ;  /* 0x0000000bff15723e */ /* 0x000fe400048070ff */
[----:B------:R-:W-:Y:S01]  /*605a0*/  PRMT R11, RZ, 0x7610, R11 ;  /* 0x00007610ff0b7816 */ /* 0x000fe2000000000b */
[----:B------:R-:W-:Y:S01]  /*605b0*/  @!P0 IMAD.WIDE.U32 R16, R12, 0x180, R16 ;  /* 0x000001800c108825 */ /* 0x000fe200078e0010 */
[----:B------:R-:W3:Y:S04]  /*605c0*/  LDL.LU R154, [R1+0x1324] ;  /* 0x00132400019a7983 */ /* 0x000ee80000300800 */
[----:B------:R1:W-:Y:S04]  /*605d0*/  @!P1 STG.E.U8 desc[UR30][R18.64+0xc8], R21 ;  /* 0x0000c81512009986 */ /* 0x0003e8000c10111e */
[----:B------:R-:W4:Y:S01]  /*605e0*/  @!P0 LDG.E.U8 R11, desc[UR30][R34.64+0xc9] ;  /* 0x0000c91e220b8981 */ /* 0x000f22000c1e1100 */
[----:B------:R-:W-:-:S02]  /*605f0*/  ISETP.LT.OR P1, PT, R28, 0xd1, !P3 ;  /* 0x000000d11c00780c */ /* 0x000fc40005f21670 */
[----:B0-----:R-:W-:Y:S01]  /*60600*/  @!P0 IADD3 R16, P2, P4, R16, UR11, R14 ;  /* 0x0000000b10108c10 */ /* 0x001fe2000fc5e00e */
[----:B-1----:R-:W-:-:S05]  /*60610*/  @!P0 IMAD.IADD R18, R17, 0x1, R23 ;  /* 0x0000000111128824 */ /* 0x002fca00078e0217 */
[----:B------:R-:W-:-:S05]  /*60620*/  @!P0 IADD3.X R17, R18, UR10, R15, P2, P4 ;  /* 0x0000000a12118c10 */ /* 0x000fca00097e840f */
        /* <DEDUP_REMOVED lines=52> */
[----:B0-----:R-:W-:-:S03]  /*60970*/  @!P1 IADD3 R14, P2, P4, R18, UR11, R14 ;  /* 0x0000000b120e9c10 */ /* 0x001fc6000fc5e00e */
[----:B------:R-:W0:Y:S01]  /*60980*/  @!P0 LDC.64 R22, c[0x0][0x5c0] ;  /* 0x00017000ff168b82 */ /* 0x000e220000000a00 */
[----:B------:R-:W-:Y:S02]  /*60990*/  @!P1 IADD3.X R15, R16, UR10, R15, P2, P4 ;  /* 0x0000000a100f9c10 */ /* 0x000fe400097e840f */
[----:B---3--:R-:W-:-:S04]  /*609a0*/  LOP3.LUT R11, R11, 0xff, RZ, 0xc0, !PT ;  /* 0x000000ff0b0b7812 */ /* 0x008fc800078ec0ff */
[----:B------:R-:W-:-:S05]  /*609b0*/  F2FP.F16.E4M3.UNPACK_B R11, R11 ;  /* 0x0000000bff0b723e */ /* 0x000fca00020006ff */
[----:B------:R-:W-:-:S05]  /*609c0*/  HADD2.F32 R11, -RZ, R11.H0_H0 ;  /* 0x2000000bff0b7230 */ /* 0x000fca0000004100 */
[----:B------:R-:W-:-:S04]  /*609d0*/  FMUL R11, R11, UR26 ;  /* 0x0000001a0b0b7c20 */ /* 0x000fc80008400000 */
[----:B--2---:R-:W-:Y:S01]  /*609e0*/  FFMA R11, R155, UR27, R11 ;  /* 0x0000001b9b0b7c23 */ /* 0x004fe2000800000b */
        /* <DEDUP_REMOVED lines=24> */
[----:B------:R-:W-:Y:S02]  /*60b70*/  @!P1 IMAD.MOV.U32 R14, RZ, RZ, R24 ;  /* 0x000000ffff0e9224 */ /* 0x000fe400078e0018 */
[----:B------:R-:W-:Y:S01]  /*60b80*/  @!P1 IMAD.MOV.U32 R15, RZ, RZ, R29 ;  /* 0x000000ffff0f9224 */ /* 0x000fe200078e001d */
[----:B------:R-:W-:Y:S01]  /*60b90*/  ISETP.LT.OR P0, PT, R28, 0xda, !P3 ;  /* 0x000000da1c00780c */ /* 0x000fe20005f01670 */
[----:B------:R-:W-:-:S04]  /*60ba0*/  @!P1 IMAD.WIDE.U32 R14, R12, 0x180, R14 ;  /* 0x000001800c0e9825 */ /* 0x000fc800078e000e */
[----:B-1----:R-:W-:Y:S01]  /*60bb0*/  @!P1 IMAD R16, R13, 0x180, RZ ;  /* 0x000001800d109824 */ /* 0x002fe200078e02ff */
[----:B0-----:R-:W-:-:S04]  /*60bc0*/  @!P1 IADD3 R14, P2, R14, R20, RZ ;  /* 0x000000140e0e9210 */ /* 0x001fc80007f5e0ff */
[----:B------:R-:W-:-:S03]  /*60bd0*/  @!P1 IADD3.X R15, R21, R15, R16, P2, !PT ;  /* 0x0000000f150f9210 */ /* 0x000fc600017fe410 */
        /* <DEDUP_REMOVED lines=14> */
[----:B------:R-:W-:-:S10]  /*60cc0*/  @!P0 IMAD.MOV.U32 R15, RZ, RZ, R29 ;  /* 0x000000ffff0f8224 */ /* 0x000fd400078e001d */
[----:B------:R-:W1:Y:S01]  /*60cd0*/  @!P1 LDC.64 R22, c[0x0][0x5c0] ;  /* 0x00017000ff169b82 */ /* 0x000e620000000a00 */
[----:B------:R-:W-:-:S04]  /*60ce0*/  @!P0 IMAD.WIDE.U32 R16, R12, 0x180, R14 ;  /* 0x000001800c108825 */ /* 0x000fc800078e000e */
[----:B------:R-:W-:Y:S01]  /*60cf0*/  @!P0 IMAD R15, R13, 0x180, RZ ;  /* 0x000001800d0f8824 */ /* 0x000fe200078e02ff */
[----:B0-----:R-:W-:-:S04]  /*60d00*/  @!P0 IADD3 R14, P2, R16, R20, RZ ;  /* 0x00000014100e8210 */ /* 0x001fc80007f5e0ff */
[----:B------:R-:W-:Y:S02]  /*60d10*/  @!P0 IADD3.X R15, R21, R17, R15, P2, !PT ;  /* 0x00000011150f8210 */ /* 0x000fe400017fe40f */
        /* <DEDUP_REMOVED lines=35> */
[----:B-1----:R-:W-:-:S10]  /*60f50*/  @!P0 IMAD.IADD R16, R15, 0x1, R21 ;  /* 0x000000010f108824 */ /* 0x002fd400078e0215 */
        /* <DEDUP_REMOVED lines=1429> */
[----:B--2---:R-:W-:Y:S01]  /*668b0*/  FFMA R11, R155, UR27, R11 ;  /* 0x0000001b9b0b7c23 */ /* 0x004fe2000800000b */
[----:B------:R-:W-:Y:S01]  /*668c0*/  ISETP.LT.OR P0, PT, R28, 0x179, !P6 ;  /* 0x000001791c00780c */ /* 0x000fe20007701670 */
[----:B------:R-:W2:Y:S03]  /*668d0*/  LDL.LU R155, [R1+0x1478] ;  /* 0x00147800019b7983 */ /* 0x000ea60000300800 */
[----:B------:R-:W-:Y:S02]  /*668e0*/  F2FP.SATFINITE.E4M3.F32.PACK_AB_MERGE_C R19, RZ, R11, RZ ;  /* 0x0000000bff13723e */ /* 0x000fe400048070ff */
[----:B------:R-:W-:-:S03]  /*668f0*/  PRMT R11, RZ, 0x7610, R11 ;  /* 0x00007610ff0b7816 */ /* 0x000fc6000000000b */
[----:B------:R1:W-:Y:S04]  /*66900*/  @!P1 STG.E.U8 desc[UR30][R14.64+0x178], R19 ;  /* 0x000178130e009986 */ /* 0x0003e8000c10111e */
[----:B------:R-:W4:Y:S01]  /*66910*/  @!P3 LDG.E.U8 R11, desc[UR30][R32.64+0x179] ;  /* 0x0001791e200bb981 */ /* 0x000f22000c1e1100 */
[----:B------:R-:W3:Y:S01]  /*66920*/  @!P0 LDC.64 R22, c[0x0][0x5c0] ;  /* 0x00017000ff168b82 */ /* 0x000ee20000000a00 */
[----:B-1----:R-:W-:Y:S02]  /*66930*/  @!P3 IMAD.MOV.U32 R14, RZ, RZ, R24 ;  /* 0x000000ffff0eb224 */ /* 0x002fe400078e0018 */
[----:B------:R-:W-:Y:S02]  /*66940*/  @!P3 IMAD.MOV.U32 R15, RZ, RZ, R29 ;  /* 0x000000ffff0fb224 */ /* 0x000fe400078e001d */
[----:B------:R-:W-:-:S04]  /*66950*/  @!P3 IMAD.WIDE.U32 R16, R12, 0x180, R14 ;  /* 0x000001800c10b825 */ /* 0x000fc800078e000e */
[----:B------:R-:W-:Y:S01]  /*66960*/  @!P3 IMAD R15, R13, 0x180, RZ ;  /* 0x000001800d0fb824 */ /* 0x000fe200078e02ff */
[----:B0-----:R-:W-:-:S04]  /*66970*/  @!P3 IADD3 R14, P1, R16, R20, RZ ;  /* 0x00000014100eb210 */ /* 0x001fc80007f3e0ff */
[----:B------:R-:W-:Y:S02]  /*66980*/  @!P3 IADD3.X R15, R21, R17, R15, P1, !PT ;  /* 0x00000011150fb210 */ /* 0x000fe40000ffe40f */
[----:B----4-:R-:W-:-:S04]  /*66990*/  LOP3.LUT R11, R11, 0xff, RZ, 0xc0, !PT ;  /* 0x000000ff0b0b7812 */ /* 0x010fc800078ec0ff */
[----:B------:R-:W-:-:S05]  /*669a0*/  F2FP.F16.E4M3.UNPACK_B R11, R11 ;  /* 0x0000000bff0b723e */ /* 0x000fca00020006ff */
[----:B------:R-:W-:-:S05]  /*669b0*/  HADD2.F32 R11, -RZ, R11.H0_H0 ;  /* 0x2000000bff0b7230 */ /* 0x000fca0000004100 */
[----:B------:R-:W-:-:S04]  /*669c0*/  FMUL R11, R11, UR26 ;  /* 0x0000001a0b0b7c20 */ /* 0x000fc80008400000 */
[----:B---3--:R-:W-:-:S05]  /*669d0*/  FFMA R11, R154, UR27, R11 ;  /* 0x0000001b9a0b7c23 */ /* 0x008fca000800000b */
[----:B------:R-:W-:Y:S02]  /*669e0*/  F2FP.SATFINITE.E4M3.F32.PACK_AB_MERGE_C R19, RZ, R11, RZ ;  /* 0x0000000bff13723e */ /* 0x000fe400048070ff */
[----:B------:R-:W-:-:S03]  /*669f0*/  PRMT R11, RZ, 0x7610, R11 ;  /* 0x00007610ff0b7816 */ /* 0x000fc6000000000b */
[----:B------:R0:W-:Y:S04]  /*66a00*/  @!P3 STG.E.U8 desc[UR30][R14.64+0x179], R19 ;  /* 0x000179130e00b986 */ /* 0x0001e8000c10111e */
[----:B------:R-:W3:Y:S01]  /*66a10*/  @!P0 LDG.E.U8 R11, desc[UR30][R34.64+0x178] ;  /* 0x0001781e220b8981 */ /* 0x000ee2000c1e1100 */
[----:B------:R-:W-:Y:S02]  /*66a20*/  @!P0 IMAD R21, R13, 0x180, RZ ;  /* 0x000001800d158824 */ /* 0x000fe400078e02ff */
[----:B0-----:R-:W-:Y:S02]  /*66a30*/  @!P0 IMAD.MOV.U32 R14, RZ, RZ, R24 ;  /* 0x000000ffff0e8224 */ /* 0x001fe400078e0018 */
[----:B------:R-:W-:Y:S02]  /*66a40*/  @!P0 IMAD.MOV.U32 R15, RZ, RZ, R29 ;  /* 0x000000ffff0f8224 */ /* 0x000fe400078e001d */
[----:B------:R-:W-:-:S04]  /*66a50*/  @!P0 IMAD.WIDE.U32 R16, R12, 0x180, R14 ;  /* 0x000001800c108825 */ /* 0x000fc800078e000e */
[----:B------:R-:W-:Y:S01]  /*66a60*/  @!P0 IMAD.IADD R18, R17, 0x1, R21 ;  /* 0x0000000111128824 */ /* 0x000fe200078e0215 */
[----:B------:R-:W-:-:S04]  /*66a70*/  @!P0 IADD3 R16, P1, P2, R16, UR11, R22 ;  /* 0x0000000b10108c10 */ /* 0x000fc8000fa3e016 */
[----:B------:R-:W-:Y:S01]  /*66a80*/  @!P0 IADD3.X R17, R18, UR10, R23, P1, P2 ;  /* 0x0000000a12118c10 */ /* 0x000fe20008fe4417 */
[----:B------:R-:W-:Y:S01]  /*66a90*/  BSSY B1, `(.L_x_34) ;  /* 0x000000c000017945 */ /* 0x000fe20003800000 */
[----:B---3--:R-:W-:-:S04]  /*66aa0*/  LOP3.LUT R11, R11, 0xff, RZ, 0xc0, !PT ;  /* 0x000000ff0b0b7812 */ /* 0x008fc800078ec0ff */
[----:B------:R-:W-:-:S05]  /*66ab0*/  F2FP.F16.E4M3.UNPACK_B R11, R11 ;  /* 0x0000000bff0b723e */ /* 0x000fca00020006ff */
[----:B------:R-:W-:-:S05]  /*66ac0*/  HADD2.F32 R11, -RZ, R11.H0_H0 ;  /* 0x2000000bff0b7230 */ /* 0x000fca0000004100 */
[----:B------:R-:W-:-:S04]  /*66ad0*/  FMUL R11, R11, UR26 ;  /* 0x0000001a0b0b7c20 */ /* 0x000fc80008400000 */
[----:B--2---:R-:W-:-:S05]  /*66ae0*/  FFMA R11, R155, UR27, R11 ;  /* 0x0000001b9b0b7c23 */ /* 0x004fca000800000b */
[----:B------:R-:W-:-:S05]  /*66af0*/  F2FP.SATFINITE.E4M3.F32.PACK_AB_MERGE_C R15, RZ, R11, RZ ;  /* 0x0000000bff0f723e */ /* 0x000fca00048070ff */
[----:B------:R0:W-:Y:S01]  /*66b00*/  @!P0 STG.E.U8 desc[UR30][R16.64+0x178], R15 ;  /* 0x0001780f10008986 */ /* 0x0001e2000c10111e */
[----:B------:R-:W-:Y:S02]  /*66b10*/  ISETP.LT.OR P0, PT, R28, 0x17a, !P6 ;  /* 0x0000017a1c00780c */ /* 0x000fe40007701670 */
[----:B------:R-:W-:-:S11]  /*66b20*/  PRMT R11, RZ, 0x7610, R11 ;  /* 0x00007610ff0b7816 */ /* 0x000fd6000000000b */
[----:B0-----:R-:W-:Y:S05]  /*66b30*/  @P0 BRA `(.L_x_35) ;  /* 0x0000000000040947 */ /* 0x001fea0003800000 */
[----:B------:R0:W5:Y:S02]  /*66b40*/  LDG.E.U8 R11, desc[UR30][R34.64+0x179] ;  /* 0x0001791e220b7981 */ /* 0x000164000c1e1100 */
.L_x_35:
[----:B------:R-:W-:Y:S05]  /*66b50*/  BSYNC B1 ;  /* 0x0000000000017941 */ /* 0x000fea0003800000 */
.L_x_34:
[----:B------:R-:W-:Y:S05]  /*66b60*/  @P0 BRA `(.L_x_36) ;  /* 0x0000027c00740947 */ /* 0x000fea0003800000 */
[----:B------:R-:W2:Y:S01]  /*66b70*/  LDL.LU R14, [R1+0x147c] ;  /* 0x00147c00010e7983 */ /* 0x000ea20000300800 */
[----:B-----5:R-:W-:Y:S01]  /*66b80*/  LOP3.LUT R11, R11, 0xff, RZ, 0xc0, !PT ;  /* 0x000000ff0b0b7812 */ /* 0x020fe200078ec0ff */
[----:B------:R-:W-:Y:S01]  /*66b90*/  IMAD.MOV.U32 R28, RZ, RZ, R24 ;  /* 0x000000ffff1c7224 */ /* 0x000fe200078e0018 */
[----:B------:R-:W-:Y:S01]  /*66ba0*/  ULDC.64 UR14, c[0x0][0x5c0] ;  /* 0x00017000000e7ab9 */ /* 0x000fe20000000a00 */
[----:B------:R-:W-:Y:S01]  /*66bb0*/  IMAD R13, R13, 0x180, RZ ;  /* 0x000001800d0d7824 */ /* 0x000fe200078e02ff */
[----:B------:R-:W-:Y:S01]  /*66bc0*/  F2FP.F16.E4M3.UNPACK_B R11, R11 ;  /* 0x0000000bff0b723e */ /* 0x000fe200020006ff */
[----:B------:R-:W-:-:S04]  /*66bd0*/  IMAD.WIDE.U32 R28, R12, 0x180, R28 ;  /* 0x000001800c1c7825 */ /* 0x000fc800078e001c */
[----:B------:R-:W-:Y:S02]  /*66be0*/  HADD2.F32 R11, -RZ, R11.H0_H0 ;  /* 0x2000000bff0b7230 */ /* 0x000fe40000004100 */
[----:B------:R-:W-:Y:S02]  /*66bf0*/  IMAD.U32 R15, RZ, RZ, UR14 ;  /* 0x0000000eff0f7e24 */ /* 0x000fe4000f8e00ff */
[----:B------:R-:W-:Y:S02]  /*66c00*/  IMAD.IADD R13, R29, 0x1, R13 ;  /* 0x000000011d0d7824 */ /* 0x000fe400078e020d */
[----:B------:R-:W-:Y:S01]  /*66c10*/  FMUL R11, R11, UR26 ;  /* 0x0000001a0b0b7c20 */ /* 0x000fe20008400000 */
[----:B------:R-:W-:Y:S01]  /*66c20*/  IMAD.U32 R12, RZ, RZ, UR15 ;  /* 0x0000000fff0c7e24 */ /* 0x000fe2000f8e00ff */
[----:B------:R-:W-:-:S04]  /*66c30*/  IADD3 R28, P0, P1, R28, UR11, R15 ;  /* 0x0000000b1c1c7c10 */ /* 0x000fc8000f91e00f */
[----:B------:R-:W-:Y:S01]  /*66c40*/  IADD3.X R29, R13, UR10, R12, P0, P1 ;  /* 0x0000000a0d1d7c10 */ /* 0x000fe200087e240c */
[----:B--2---:R-:W-:-:S05]  /*66c50*/  FFMA R11, R14, UR27, R11 ;  /* 0x0000001b0e0b7c23 */ /* 0x004fca000800000b */
[----:B------:R-:W-:-:S05]  /*66c60*/  F2FP.SATFINITE.E4M3.F32.PACK_AB_MERGE_C R11, RZ, R11, RZ ;  /* 0x0000000bff0b723e */ /* 0x000fca00048070ff */
[----:B------:R1:W-:Y:S01]  /*66c70*/  STG.E.U8 desc[UR30][R28.64+0x179], R11 ;  /* 0x0001790b1c007986 */ /* 0x0003e2000c10111e */
[----:B------:R-:W-:Y:S05]  /*66c80*/  BRA `(.L_x_36) ;  /* 0x0000027c002c7947 */ /* 0x000fea0003800000 */
.L_x_33:
[----:B------:R-:W-:Y:S01]  /*66c90*/  ISETP.GE.AND P0, PT, R11, 0x9, PT ;  /* 0x000000090b00780c */ /* 0x000fe20003f06270 */
[----:B------:R-:W2:Y:S03]  /*66ca0*/  LDL.LU R58, [R1+0x900] ;  /* 0x00090000013a7983 */ /* 0x000ea60000300800 */
[----:B------:R-:W-:Y:S01]  /*66cb0*/  ISETP.LT.OR P4, PT, R28, 0x1, !P0 ;  /* 0x000000011c00780c */ /* 0x000fe20004781670 */
[----:B------:R-:W-:Y:S01]  /*66cc0*/  FMUL R32, R14, UR27 ;  /* 0x0000001b0e207c20 */ /* 0x000fe20008400000 */
[----:B------:R-:W-:Y:S01]  /*66cd0*/  ISETP.LT.OR P3, PT, R28, 0x2, !P0 ;  /* 0x000000021c00780c */ /* 0x000fe20004761670 */
[----:B------:R-:W-:Y:S01]  /*66ce0*/  FMUL R15, R15, UR27 ;  /* 0x0000001b0f0f7c20 */ /* 0x000fe20008400000 */
[----:B------:R-:W-:Y:S01]  /*66cf0*/  FMUL R16, R16, UR27 ;  /* 0x0000001b10107c20 */ /* 0x000fe20008400000 */
[----:B-----5:R-:W-:Y:S01]  /*66d00*/  LOP3.LUT R10, R10, 0xfffffff7, RZ, 0xc0, !PT ;  /* 0xfffffff70a0a7812 */ /* 0x020fe200078ec0ff */
[----:B------:R-:W-:Y:S01]  /*66d10*/  FMUL R17, R17, UR27 ;  /* 0x0000001b11117c20 */ /* 0x000fe20008400000 */
[----:B------:R-:W-:Y:S01]  /*66d20*/  FMUL R18, R18, UR27 ;  /* 0x0000001b12127c20 */ /* 0x000fe20008400000 */
[----:B------:R-:W-:Y:S01]  /*66d30*/  FMUL R19, R19, UR27 ;  /* 0x0000001b13137c20 */ /* 0x000fe20008400000 */
[----:B------:R-:W-:Y:S01]  /*66d40*/  FMUL R20, R20, UR27 ;  /* 0x0000001b14147c20 */ /* 0x000fe20008400000 */
[----:B------:R-:W-:Y:S01]  /*66d50*/  FMUL R21, R21, UR27 ;  /* 0x0000001b15157c20 */ /* 0x000fe20008400000 */
[----:B------:R-:W-:Y:S01]  /*66d60*/  FMUL R22, R22, UR27 ;  /* 0x0000001b16167c20 */ /* 0x000fe20008400000 */
[----:B------:R-:W-:Y:S01]  /*66d70*/  FMUL R23, R23, UR27 ;  /* 0x0000001b17177c20 */ /* 0x000fe20008400000 */
[----:B------:R-:W0:Y:S01]  /*66d80*/  @!P4 LDC.64 R30, c[0x0][0x5c0] ;  /* 0x00017000ff1ecb82 */ /* 0x000e220000000a00 */
[----:B------:R-:W-:Y:S01]  /*66d90*/  FMUL R216, R216, UR27 ;  /* 0x0000001bd8d87c20 */ /* 0x000fe20008400000 */
[----:B------:R-:W-:Y:S01]  /*66da0*/  FMUL R217, R217, UR27 ;  /* 0x0000001bd9d97c20 */ /* 0x000fe20008400000 */
[----:B------:R-:W-:Y:S01]  /*66db0*/  FMUL R218, R218, UR27 ;  /* 0x0000001bdada7c20 */ /* 0x000fe20008400000 */
[----:B------:R-:W-:Y:S01]  /*66dc0*/  FMUL R219, R219, UR27 ;  /* 0x0000001bdbdb7c20 */ /* 0x000fe20008400000 */
[----:B------:R-:W-:Y:S01]  /*66dd0*/  FMUL R220, R220, UR27 ;  /* 0x0000001bdcdc7c20 */ /* 0x000fe20008400000 */
[----:B------:R-:W-:Y:S01]  /*66de0*/  FMUL R221, R221, UR27 ;  /* 0x0000001bdddd7c20 */ /* 0x000fe20008400000 */
[----:B------:R-:W-:Y:S01]  /*66df0*/  FMUL R222, R222, UR27 ;  /* 0x0000001bdede7c20 */ /* 0x000fe20008400000 */
[----:B------:R-:W1:Y:S01]  /*66e00*/  @!P3 LDC.64 R26, c[0x0][0x5c0] ;  /* 0x00017000ff1abb82 */ /* 0x000e620000000a00 */
[----:B------:R-:W-:Y:S01]  /*66e10*/  FMUL R223, R223, UR27 ;  /* 0x0000001bdfdf7c20 */ /* 0x000fe20008400000 */
[----:B------:R-:W-:Y:S01]  /*66e20*/  FMUL R224, R224, UR27 ;  /* 0x0000001be0e07c20 */ /* 0x000fe20008400000 */
[----:B------:R-:W-:Y:S01]  /*66e30*/  FMUL R225, R225, UR27 ;  /* 0x0000001be1e17c20 */ /* 0x000fe20008400000 */
[----:B------:R-:W-:Y:S01]  /*66e40*/  FMUL R226, R226, UR27 ;  /* 0x0000001be2e27c20 */ /* 0x000fe20008400000 */
[----:B------:R-:W-:Y:S01]  /*66e50*/  FMUL R227, R227, UR27 ;  /* 0x0000001be3e37c20 */ /* 0x000fe20008400000 */
[----:B------:R-:W-:Y:S01]  /*66e60*/  FMUL R228, R228, UR27 ;  /* 0x0000001be4e47c20 */ /* 0x000fe20008400000 */
[----:B------:R-:W-:Y:S01]  /*66e70*/  LOP3.LUT R0, R0, 0xffffffef, RZ, 0xc0, !PT ;  /* 0xffffffef00007812 */ /* 0x000fe200078ec0ff */
[----:B------:R-:W-:Y:S01]  /*66e80*/  FMUL R229, R229, UR27 ;  /* 0x0000001be5e57c20 */ /* 0x000fe20008400000 */
[----:B------:R-:W-:Y:S01]  /*66e90*/  FMUL R230, R230, UR27 ;  /* 0x0000001be6e67c20 */ /* 0x000fe20008400000 */
[----:B------:R-:W-:Y:S01]  /*66ea0*/  FMUL R231, R231, UR27 ;  /* 0x0000001be7e77c20 */ /* 0x000fe20008400000 */
[----:B------:R-:W-:Y:S01]  /*66eb0*/  FMUL R232, R232, UR27 ;  /* 0x0000001be8e87c20 */ /* 0x000fe20008400000 */
[----:B------:R-:W-:Y:S01]  /*66ec0*/  FMUL R233, R233, UR27 ;  /* 0x0000001be9e97c20 */ /* 0x000fe20008400000 */
[----:B------:R-:W3:Y:S01]  /*66ed0*/  LDL.LU R63, [R1+0x904] ;  /* 0x00090400013f7983 */ /* 0x000ee20000300800 */
[----:B0-----:R-:W-:Y:S01]  /*66ee0*/  @!P4 IADD3 R30, P1, P2, R24, UR11, R30 ;  /* 0x0000000b181ecc10 */ /* 0x001fe2000fa3e01e */
[----:B------:R-:W-:Y:S01]  /*66ef0*/  FMUL R234, R234, UR27 ;  /* 0x0000001beaea7c20 */ /* 0x000fe20008400000 */
[----:B------:R-:W-:Y:S01]  /*66f00*/  F2FP.SATFINITE.E4M3.F32.PACK_AB_MERGE_C R32, RZ, R32, RZ ;  /* 0x00000020ff20723e */ /* 0x000fe200048070ff */
[----:B------:R-:W4:Y:S01]  /*66f10*/  LDL.LU R62, [R1+0x908] ;  /* 0x00090800013e7983 */ /* 0x000f220000300800 */
[----:B------:R-:W-:Y:S01]  /*66f20*/  @!P4 IADD3.X R31, R29, UR10, R31, P1, P2 ;  /* 0x0000000a1d1fcc10 */ /* 0x000fe20008fe441f */
[----:B------:R-:W-:Y:S01]  /*66f30*/  FMUL R235, R235, UR27 ;  /* 0x0000001bebeb7c20 */ /* 0x000fe20008400000 */
[----:B------:R-:W-:Y:S01]  /*66f40*/  ISETP.GE.AND P1, PT, R11, 0x1, PT ;  /* 0x000000010b00780c */ /* 0x000fe20003f26270 */
[----:B------:R-:W-:Y:S01]  /*66f50*/  FMUL R236, R236, UR27 ;  /* 0x0000001becec7c20 */ /* 0x000fe20008400000 */
[----:B-1----:R-:W-:Y:S01]  /*66f60*/  @!P3 IADD3 R34, P2, P5, R24, UR11, R26 ;  /* 0x0000000b1822bc10 */ /* 0x002fe2000fd5e01a */
[----:B------:R-:W4:Y:S01]  /*66f70*/  LDL.LU R65, [R1+0x90c] ;  /* 0x00090c0001417983 */ /* 0x000f220000300800 */
[----:B------:R-:W-:Y:S01]  /*66f80*/  F2FP.SATFINITE.E4M3.F32.PACK_AB_MERGE_C R15, RZ, R15, RZ ;  /* 0x0000000fff0f723e */ /* 0x000fe200048070ff */
[----:B------:R-:W-:Y:S01]  /*66f90*/  FMUL R237, R237, UR27 ;  /* 0x0000001beded7c20 */ /* 0x000fe20008400000 */
[----:B------:R-:W-:Y:S01]  /*66fa0*/  @!P3 IADD3.X R35, R29, UR10, R27, P2, P5 ;  /* 0x0000000a1d23bc10 */ /* 0x000fe200097ea41b */
[----:B------:R-:W4:Y:S01]  /*66fb0*/  LDL.LU R64, [R1+0x910] ;  /* 0x0009100001407983 */ /* 0x000f220000300800 */
[----:B------:R-:W-:-:S02]  /*66fc0*/  ISETP.LT.OR P5, PT, R28, 0x1, !P1 ;  /* 0x000000011c00780c */ /* 0x000fc40004fa1670 */
[----:B------:R-:W-:Y:S01]  /*66fd0*/  F2FP.SATFINITE.E4M3.F32.PACK_AB_MERGE_C R16, RZ, R16, RZ ;  /* 0x00000010ff10723e */ /* 0x000fe200048070ff */
[----:B------:R-:W4:Y:S01]  /*66fe0*/  LDL.LU R69, [R1+0x914] ;  /* 0x0009140001457983 */ /* 0x000f220000300800 */
[----:B------:R-:W-:Y:S02]  /*66ff0*/  @P3 LOP3.LUT R10, R10, 0x8, RZ, 0xfc, !PT ;  /* 0x000000080a0a3812 */ /* 0x000fe400078efcff */
[----:B------:R-:W-:Y:S01]  /*67000*/  F2FP.SATFINITE.E4M3.F32.PACK_AB_MERGE_C R17, RZ, R17, RZ ;  /* 0x00000011ff11723e */ /* 0x000fe200048070ff */
[----:B------:R-:W4:Y:S01]  /*67010*/  LDL.LU R68, [R1+0x918] ;  /* 0x0009180001447983 */ /* 0x000f220000300800 */
[----:B------:R-:W-:Y:S02]  /*67020*/  LOP3.LUT R10, R10, 0xfffffffb, RZ, 0xc0, !PT ;  /* 0xfffffffb0a0a7812 */ /* 0x000fe400078ec0ff */
[----:B------:R-:W-:Y:S01]  /*67030*/  F2FP.SATFINITE.E4M3.F32.PACK_AB_MERGE_C R18, RZ, R18, RZ ;  /* 0x00000012ff12723e */ /* 0x000fe200048070ff */
[----:B------:R-:W4:Y:S01]  /*67040*/  LDL.LU R71, [R1+0x91c] ;  /* 0x00091c0001477983 */ /* 0x000f220000300800 */
[----:B------:R-:W-:Y:S01]  /*67050*/  F2FP.SATFINITE.E4M3.F32.PACK_AB_MERGE_C R19, RZ, R19, RZ ;  /* 0x00000013ff13723e */ /* 0x000fe200048070ff */
[----:B------:R-:W0:Y:S01]  /*67060*/  @!P5 LDC.64 R26, c[0x0][0x5c0] ;  /* 0x00017000ff1adb82 */ /* 0x000e220000000a00 */
[----:B------:R-:W-:Y:S01]  /*67070*/  F2FP.SATFINITE.E4M3.F32.PACK_AB_MERGE_C R20, RZ, R20, RZ ;  /* 0x00000014ff14723e */ /* 0x000fe200048070ff */
[----:B------:R-:W4:Y:S01]  /*67080*/  LDL.LU R70, [R1+0x920] ;  /* 0x0009200001467983 */ /* 0x000f220000300800 */
[----:B------:R-:W-:-:S02]  /*67090*/  F2FP.SATFINITE.E4M3.F32.PACK_AB_MERGE_C R21, RZ, R21, RZ ;  /* 0x00000015ff15723e */ /* 0x000fc400048070ff */
[----:B------:R-:W-:Y:S01]  /*670a0*/  F2FP.SATFINITE.E4M3.F32.PACK_AB_MERGE_C R22, RZ, R22, RZ ;  /* 0x00000016ff16723e */ /* 0x000fe200048070ff */
[----:B------:R-:W4:Y:S01]  /*670b0*/  LDL.LU R75, [R1+0x924] ;  /* 0x00092400014b7983 */ /* 0x000f220000300800 */
[----:B------:R-:W-:Y:S02]  /*670c0*/  F2FP.SATFINITE.E4M3.F32.PACK_AB_MERGE_C R23, RZ, R23, RZ ;  /* 0x00000017ff17723e */ /* 0x000fe400048070ff */
[----:B------:R-:W-:Y:S01]  /*670d0*/  F2FP.SATFINITE.E4M3.F32.PACK_AB_MERGE_C R216, RZ, R216, RZ ;  /* 0x000000d8ffd8723e */ /* 0x000fe200048070ff */
[----:B------:R-:W4:Y:S01]  /*670e0*/  LDL.LU R74, [R1+0x928] ;  /* 0x00092800014a7983 */ /* 0x000f220000300800 */
[----:B------:R-:W-:Y:S02]  /*670f0*/  F2FP.SATFINITE.E4M3.F32.PACK_AB_MERGE_C R217, RZ, R217, RZ ;  /* 0x000000d9ffd9723e */ /* 0x000fe400048070ff */
        /* <DEDUP_REMOVED lines=9> */
[----:B0-----:R-:W-:Y:S02]  /*67190*/  @!P5 IADD3 R26, P2, R24, R26, RZ ;  /* 0x0000001a181ad210 */ /* 0x001fe40007f5e0ff */
[----:B------:R-:W-:-:S02]  /*671a0*/  F2FP.SATFINITE.E4M3.F32.PACK_AB_MERGE_C R224, RZ, R224, RZ ;  /* 0x000000e0ffe0723e */ /* 0x000fc400048070ff */
[----:B------:R-:W-:Y:S01]  /*671b0*/  F2FP.SATFINITE.E4M3.F32.PACK_AB_MERGE_C R225, RZ, R225, RZ ;  /* 0x000000e1ffe1723e */ /* 0x000fe200048070ff */
[----:B------:R-:W-:Y:S01]  /*671c0*/  @!P5 IMAD.X R27, R29, 0x1, R27, P2 ;  /* 0x000000011d1bd824 */ /* 0x000fe200010e061b */
[----:B------:R-:W-:Y:S02]  /*671d0*/  ISETP.LT.OR P2, PT, R28, 0x9, !P0 ;  /* 0x000000091c00780c */ /* 0x000fe40004741670 */
[----:B------:R-:W-:Y:S02]  /*671e0*/  F2FP.SATFINITE.E4M3.F32.PACK_AB_MERGE_C R226, RZ, R226, RZ ;  /* 0x000000e2ffe2723e */ /* 0x000fe400048070ff */
[----:B------:R0:W-:Y:S01]  /*671f0*/  @!P5 STG.E.U8 desc[UR30][R26.64], R32 ;  /* 0x000000201a00d986 */ /* 0x0001e2000c10111e */
[----:B------:R-:W-:Y:S02]  /*67200*/  F2FP.SATFINITE.E4M3.F32.PACK_AB_MERGE_C R227, RZ, R227, RZ ;  /* 0x000000e3ffe3723e */ /* 0x000fe400048070ff */
[----:B------:R-:W-:Y:S02]  /*67210*/  LOP3.LUT R14, R14, 0xbfffffff, RZ, 0xc0, !PT ;  /* 0xbfffffff0e0e7812 */ /* 0x000fe400078ec0ff */
[----:B------:R-:W-:-:S02]  /*67220*/  F2FP.SATFINITE.E4M3.F32.PACK_AB_MERGE_C R228, RZ, R228, RZ ;  /* 0x000000e4ffe4723e */ /* 0x000fc400048070ff */
[----:B------:R-:W-:Y:S02]  /*67230*/  F2FP.SATFINITE.E4M3.F32.PACK_AB_MERGE_C R229, RZ, R229, RZ ;  /* 0x000000e5ffe5723e */ /* 0x000fe400048070ff */
[----:B------:R-:W-:Y:S02]  /*67240*/  @P2 LOP3.LUT R10, R10, 0x4, RZ, 0xfc, !PT ;  /* 0x000000040a0a2812 */ /* 0x000fe400078efcff */
[----:B------:R-:W-:Y:S01]  /*67250*/  F2FP.SATFINITE.E4M3.F32.PACK_AB_MERGE_C R230, RZ, R230, RZ ;  /* 0x000000e6ffe6723e */ /* 0x000fe200048070ff */
[----:B0-----:R-:W0:Y:S01]  /*67260*/  @!P2 LDC.64 R26, c[0x0][0x5c0] ;  /* 0x00017000ff1aab82 */ /* 0x001e220000000a00 */
[----:B------:R-:W-:Y:S02]  /*67270*/  F2FP.SATFINITE.E4M3.F32.PACK_AB_MERGE_C R231, RZ, R231, RZ ;  /* 0x000000e7ffe7723e */ /* 0x000fe400048070ff */
[----:B------:R-:W-:Y:S02]  /*67280*/  F2FP.SATFINITE.E4M3.F32.PACK_AB_MERGE_C R232, RZ, R232, RZ ;  /* 0x000000e8ffe8723e */ /* 0x000fe400048070ff */
[----:B------:R-:W-:-:S02]  /*67290*/  F2FP.SATFINITE.E4M3.F32.PACK_AB_MERGE_C R233, RZ, R233, RZ ;  /* 0x000000e9ffe9723e */ /* 0x000fc400048070ff */
[----:B------:R-:W-:Y:S02]  /*672a0*/  F2FP.SATFINITE.E4M3.F32.PACK_AB_MERGE_C R234, RZ, R234, RZ ;  /* 0x000000eaffea723e */ /* 0x000fe400048070ff */
[----:B------:R-:W-:Y:S02]  /*672b0*/  F2FP.SATFINITE.E4M3.F32.PACK_AB_MERGE_C R235, RZ, R235, RZ ;  /* 0x000000ebffeb723e */ /* 0x000fe400048070ff */
[----:B------:R-:W-:Y:S02]  /*672c0*/  F2FP.SATFINITE.E4M3.F32.PACK_AB_MERGE_C R236, RZ, R236, RZ ;  /* 0x000000ecffec723e */ /* 0x000fe400048070ff */
[----:B------:R-:W-:Y:S02]  /*672d0*/  F2FP.SATFINITE.E4M3.F32.PACK_AB_MERGE_C R237, RZ, R237, RZ ;  /* 0x000000edffed723e */ /* 0x000fe400048070ff */
[----:B0-----:R-:W-:-:S04]  /*672e0*/  @!P2 IADD3 R36, P5, P6, R24, UR11, R26 ;  /* 0x0000000b1824ac10 */ /* 0x001fc8000febe01a */
[----:B------:R-:W-:Y:S02]  /*672f0*/  @!P2 IADD3.X R37, R29, UR10, R27, P5, P6 ;  /* 0x0000000a1d25ac10 */ /* 0x000fe4000afec41b */
[----:B------:R-:W-:-:S13]  /*67300*/  ISETP.LT.OR P5, PT, R28, 0x2, !P1 ;  /* 0x000000021c00780c */ /* 0x000fda0004fa1670 */
[----:B------:R-:W0:Y:S02]  /*67310*/  @!P5 LDC.64 R26, c[0x0][0x5c0] ;  /* 0x00017000ff1adb82 */ /* 0x000e240000000a00 */
[----:B0-----:R-:W-:-:S05]  /*67320*/  @!P5 IADD3 R26, P6, R24, R26, RZ ;  /* 0x0000001a181ad210 */ /* 0x001fca0007fde0ff */
[----:B------:R-:W-:-:S05]  /*67330*/  @!P5 IMAD.X R27, R29, 0x1, R27, P6 ;  /* 0x000000011d1bd824 */ /* 0x000fca00030e061b */
[----:B------:R0:W-:Y:S01]  /*67340*/  @!P5 STG.E.U8 desc[UR30][R26.64+0x1], R15 ;  /* 0x0000010f1a00d986 */ /* 0x0001e2000c10111e */
[----:B------:R-:W-:-:S03]  /*67350*/  ISETP.LT.OR P5, PT, R28, 0xa, !P0 ;  /* 0x0000000a1c00780c */ /* 0x000fc600047a1670 */
[----:B------:R1:W-:Y:S01]  /*67360*/  @!P4 STG.E.U8 desc[UR30][R30.64], R16 ;  /* 0x000000101e00c986 */ /* 0x0003e2000c10111e */
[----:B------:R-:W-:-:S09]  /*67370*/  ISETP.LT.OR P4, PT, R28, 0x11, !P0 ;  /* 0x000000111c00780c */ /* 0x000fd20004781670 */
[----:B0-----:R-:W0:Y:S02]  /*67380*/  @!P5 LDC.64 R26, c[0x0][0x5c0] ;  /* 0x00017000ff1adb82 */ /* 0x001e240000000a00 */
[----:B0-----:R-:W-:-:S04]  /*67390*/  @!P5 IADD3 R32, P3, P6, R24, UR11, R26 ;  /* 0x0000000b1820dc10 */ /* 0x001fc8000fe7e01a */
[----:B------:R-:W-:Y:S02]  /*673a0*/  @!P5 IADD3.X R33, R29, UR10, R27, P3, P6 ;  /* 0x0000000a1d21dc10 */ /* 0x000fe40009fec41b */
[----:B------:R-:W1:Y:S01]  /*673b0*/  @!P4 LDC.64 R26, c[0x0][0x5c0] ;  /* 0x00017000ff1acb82 */ /* 0x000e620000000a00 */
[----:B------:R-:W-:Y:S02]  /*673c0*/  ISETP.LT.OR P3, PT, R28, 0x12, !P0 ;  /* 0x000000121c00780c */ /* 0x000fe40004761670 */
[----:B-1----:R-:W-:-:S04]  /*673d0*/  @!P4 IADD3 R30, P2, P6, R24, UR11, R26 ;  /* 0x0000000b181ecc10 */ /* 0x002fc8000fe5e01a */
[----:B------:R-:W-:-:S07]  /*673e0*/  @!P4 IADD3.X R31, R29, UR10, R27, P2, P6 ;  /* 0x0000000a1d1fcc10 */ /* 0x000fce00097ec41b */
[----:B------:R-:W0:Y:S02]  /*673f0*/  @!P3 LDC.64 R26, c[0x0][0x5c0] ;  /* 0x00017000ff1abb82 */ /* 0x000e240000000a00 */
[----:B0-----:R-:W-:-:S04]  /*67400*/  @!P3 IADD3 R38, P2, P6, R24, UR11, R26 ;  /* 0x0000000b1826bc10 */ /* 0x001fc8000fe5e01a */
[----:B------:R-:W-:Y:S02]  /*67410*/  @!P3 IADD3.X R39, R29, UR10, R27, P2, P6 ;  /* 0x0000000a1d27bc10 */ /* 0x000fe400097ec41b */
[----:B------:R-:W-:Y:S02]  /*67420*/  LOP3.LUT P3, RZ, R10, 0x8, RZ, 0xc0, !PT ;  /* 0x000000080aff7812 */ /* 0x000fe4000786c0ff */
[----:B------:R-:W-:Y:S01]  /*67430*/  ISETP.LT.OR P2, PT, R28, 0x19, !P0 ;  /* 0x000000191c00780c */ /* 0x000fe20004741670 */
[----:B--2---:R-:W-:-:S10]  /*67440*/  FMUL R15, R58, UR27 ;  /* 0x0000001b3a0f7c20 */ /* 0x004fd40008400000 */
[----:B------:R0:W-:Y:S01]  /*67450*/  @!P3 STG.E.U8 desc[UR30][R34.64+0x1], R17 ;  /* 0x000001112200b986 */ /* 0x0001e2000c10111e */
[----:B------:R-:W-:-:S13]  /*67460*/  ISETP.LT.OR P3, PT, R28, 0x9, !P1 ;  /* 0x000000091c00780c */ /* 0x000fda0004f61670 */
[----:B0-----:R-:W0:Y:S02]  /*67470*/  @!P3 LDC.64 R16, c[0x0][0x5c0] ;  /* 0x00017000ff10bb82 */ /* 0x001e240000000a00 */
[----:B0-----:R-:W-:-:S05]  /*67480*/  @!P3 IADD3 R16, P6, R24, R16, RZ ;  /* 0x000000101810b210 */ /* 0x001fca0007fde0ff */
[----:B------:R-:W-:-:S05]  /*67490*/  @!P3 IMAD.X R17, R29, 0x1, R17, P6 ;  /* 0x000000011d11b824 */ /* 0x000fca00030e0611 */
[----:B------:R0:W-:Y:S02]  /*674a0*/  @!P3 STG.E.U8 desc[UR30][R16.64+0x8], R18 ;  /* 0x000008121000b986 */ /* 0x0001e4000c10111e */
[----:B0-----:R-:W0:Y:S02]  /*674b0*/  @!P2 LDC.64 R16, c[0x0][0x5c0] ;  /* 0x00017000ff10ab82 */ /* 0x001e240000000a00 */
[----:B0-----:R-:W-:-:S04]  /*674c0*/  @!P2 IADD3 R26, P3, P6, R24, UR11, R16 ;  /* 0x0000000b181aac10 */ /* 0x001fc8000fe7e010 */
[----:B------:R-:W-:Y:S02]  /*674d0*/  @!P2 IADD3.X R27, R29, UR10, R17, P3, P6 ;  /* 0x0000000a1d1bac10 */ /* 0x000fe40009fec411 */
[C---:B------:R-:W-:Y:S02]  /*674e0*/  ISETP.LT.OR P3, PT, R28.reuse, 0xa, !P1 ;  /* 0x0000000a1c00780c */ /* 0x040fe40004f61670 */
[----:B------:R-:W-:-:S11]  /*674f0*/  ISETP.LT.OR P2, PT, R28, 0x1a, !P0 ;  /* 0x0000001a1c00780c */ /* 0x000fd60004741670 */
[----:B------:R-:W0:Y:S02]  /*67500*/  @!P3 LDC.64 R16, c[0x0][0x5c0] ;  /* 0x00017000ff10bb82 */ /* 0x000e240000000a00 */
[----:B0-----:R-:W-:-:S05]  /*67510*/  @!P3 IADD3 R16, P6, R24, R16, RZ ;  /* 0x000000101810b210 */ /* 0x001fca0007fde0ff */
[----:B------:R-:W-:-:S05]  /*67520*/  @!P3 IMAD.X R17, R29, 0x1, R17, P6 ;  /* 0x000000011d11b824 */ /* 0x000fca00030e0611 */
[----:B------:R0:W-:Y:S02]  /*67530*/  @!P3 STG.E.U8 desc[UR30][R16.64+0x9], R19 ;  /* 0x000009131000b986 */ /* 0x0001e4000c10111e */
[----:B0-----:R-:W0:Y:S02]  /*67540*/  @!P2 LDC.64 R16, c[0x0][0x5c0] ;  /* 0x00017000ff10ab82 */ /* 0x001e240000000a00 */
[----:B0-----:R-:W-:-:S04]  /*67550*/  @!P2 IADD3 R18, P3, P6, R24, UR11, R16 ;  /* 0x0000000b1812ac10 */ /* 0x001fc8000fe7e010 */
[----:B------:R-:W-:Y:S02]  /*67560*/  @!P2 IADD3.X R19, R29, UR10, R17, P3, P6 ;  /* 0x0000000a1d13ac10 */ /* 0x000fe40009fec411 */
[C---:B------:R-:W-:Y:S02]  /*67570*/  LOP3.LUT P2, RZ, R10.reuse, 0x4, RZ, 0xc0, !PT ;  /* 0x000000040aff7812 */ /* 0x040fe4000784c0ff */
[----:B------:R-:W-:-:S11]  /*67580*/  LOP3.LUT R10, R10, 0xfffffffe, RZ, 0xc0, !PT ;  /* 0xfffffffe0a0a7812 */ /* 0x000fd600078ec0ff */
[----:B------:R0:W-:Y:S01]  /*67590*/  @!P2 STG.E.U8 desc[UR30][R36.64+0x8], R20 ;  /* 0x000008142400a986 */ /* 0x0001e2000c10111e */
[----:B------:R-:W-:-:S03]  /*675a0*/  ISETP.LT.OR P2, PT, R28, 0x21, !P0 ;  /* 0x000000211c00780c */ /* 0x000fc60004741670 */
[----:B------:R-:W-:Y:S01]  /*675b0*/  @!P5 STG.E.U8 desc[UR30][R32.64+0x9], R21 ;  /* 0x000009152000d986 */ /* 0x000fe2000c10111e */
[----:B------:R-:W-:-:S09]  /*675c0*/  ISETP.LT.OR P5, PT, R28, 0x11, !P1 ;  /* 0x000000111c00780c */ /* 0x000fd20004fa1670 */
[----:B------:R-:W1:Y:S01]  /*675d0*/  @!P2 LDC.64 R16, c[0x0][0x5c0] ;  /* 0x00017000ff10ab82 */ /* 0x000e620000000a00 */
[----:B------:R-:W-:-:S04]  /*675e0*/  @P2 LOP3.LUT R10, R10, 0x1, RZ, 0xfc, !PT ;  /* 0x000000010a0a2812 */ /* 0x000fc800078efcff */
[----:B------:R-:W-:Y:S02]  /*675f0*/  LOP3.LUT R10, R10, 0xfffffffd, RZ, 0xc0, !PT ;  /* 0xfffffffd0a0a7812 */ /* 0x000fe400078ec0ff */
[----:B-1----:R-:W-:-:S04]  /*67600*/  @!P2 IADD3 R34, P3, P6, R24, UR11, R16 ;  /* 0x0000000b1822ac10 */ /* 0x002fc8000fe7e010 */
[----:B------:R-:W-:Y:S02]  /*67610*/  @!P2 IADD3.X R35, R29, UR10, R17, P3, P6 ;  /* 0x0000000a1d23ac10 */ /* 0x000fe40009fec411 */
[----:B------:R-:W-:-:S13]  /*67620*/  ISETP.LT.OR P3, PT, R28, 0x22, !P0 ;  /* 0x000000221c00780c */ /* 0x000fda0004761670 */
[----:B------:R-:W0:Y:S01]  /*67630*/  @!P3 LDC.64 R16, c[0x0][0x5c0] ;  /* 0x00017000ff10bb82 */ /* 0x000e220000000a00 */
[----:B------:R-:W-:Y:S02]  /*67640*/  @P3 LOP3.LUT R10, R10, 0x2, RZ, 0xfc, !PT ;  /* 0x000000020a0a3812 */ /* 0x000fe400078efcff */
[----:B0-----:R-:W-:-:S04]  /*67650*/  @!P3 IADD3 R36, P2, P6, R24, UR11, R16 ;  /* 0x0000000b1824bc10 */ /* 0x001fc8000fe5e010 */
[----:B------:R-:W-:Y:S02]  /*67660*/  @!P3 IADD3.X R37, R29, UR10, R17, P2, P6 ;  /* 0x0000000a1d25bc10 */ /* 0x000fe400097ec411 */
[----:B------:R-:W0:Y:S01]  /*67670*/  @!P5 LDC.64 R16, c[0x0][0x5c0] ;  /* 0x00017000ff10db82 */ /* 0x000e220000000a00 */
[C---:B------:R-:W-:Y:S02]  /*67680*/  ISETP.LT.OR P2, PT, R28.reuse, 0x29, !P0 ;  /* 0x000000291c00780c */ /* 0x040fe40004741670 */
[----:B------:R-:W-:Y:S02]  /*67690*/  ISETP.LT.OR P3, PT, R28, 0x32, !P0 ;  /* 0x000000321c00780c */ /* 0x000fe40004761670 */
[----:B0-----:R-:W-:-:S05]  /*676a0*/  @!P5 IADD3 R16, P6, R24, R16, RZ ;  /* 0x000000101810d210 */ /* 0x001fca0007fde0ff */
[----:B------:R-:W-:-:S05]  /*676b0*/  @!P5 IMAD.X R17, R29, 0x1, R17, P6 ;  /* 0x000000011d11d824 */ /* 0x000fca00030e0611 */
[----:B------:R0:W-:Y:S02]  /*676c0*/  @!P5 STG.E.U8 desc[UR30][R16.64+0x10], R22 ;  /* 0x000010161000d986 */ /* 0x0001e4000c10111e */
[----:B0-----:R-:W0:Y:S02]  /*676d0*/  @!P2 LDC.64 R16, c[0x0][0x5c0] ;  /* 0x00017000ff10ab82 */ /* 0x001e240000000a00 */
        /* <DEDUP_REMOVED lines=8> */
[----:B------:R1:W-:Y:S10]  /*67760*/  @!P4 STG.E.U8 desc[UR30][R30.64+0x10], R216 ;  /* 0x000010d81e00c986 */ /* 0x0003f4000c10111e */
[----:B0-----:R-:W0:Y:S02]  /*67770*/  @!P5 LDC.64 R16, c[0x0][0x5c0] ;  /* 0x00017000ff10db82 */ /* 0x001e240000000a00 */
[----:B0-----:R-:W-:-:S04]  /*67780*/  @!P5 IADD3 R20, P2, P6, R24, UR11, R16 ;  /* 0x0000000b1814dc10 */ /* 0x001fc8000fe5e010 */
[----:B------:R-:W-:Y:S02]  /*67790*/  @!P5 IADD3.X R21, R29, UR10, R17, P2, P6 ;  /* 0x0000000a1d15dc10 */ /* 0x000fe400097ec411 */
[----:B------:R-:W-:-:S13]  /*677a0*/  ISETP.LT.OR P2, PT, R28, 0x31, !P0 ;  /* 0x000000311c00780c */ /* 0x000fda0004741670 */
[----:B------:R-:W1:Y:S02]  /*677b0*/  @!P2 LDC.64 R16, c[0x0][0x5c0] ;  /* 0x00017000ff10ab82 */ /* 0x000e640000000a00 */
[----:B-1----:R-:W-:-:S04]  /*677c0*/  @!P2 IADD3 R30, P4, P6, R24, UR11, R16 ;  /* 0x0000000b181eac10 */ /* 0x002fc8000fe9e010 */
[----:B------:R-:W-:Y:S02]  /*677d0*/  @!P2 IADD3.X R31, R29, UR10, R17, P4, P6 ;  /* 0x0000000a1d1fac10 */ /* 0x000fe4000a7ec411 */
[----:B------:R-:W0:Y:S01]  /*677e0*/  @!P3 LDC.64 R16, c[0x0][0x5c0] ;  /* 0x00017000ff10bb82 */ /* 0x000e220000000a00 */
[----:B------:R-:W-:-:S13]  /*677f0*/  ISETP.LT.OR P2, PT, R28, 0x12, !P0 ;  /* 0x000000121c00780c */ /* 0x000fda0004741670 */
[----:B------:R-:W-:Y:S01]  /*67800*/  @!P2 STG.E.U8 desc[UR30][R38.64+0x11], R217 ;  /* 0x000011d92600a986 */ /* 0x000fe2000c10111e */
[----:B------:R-:W-:Y:S02]  /*67810*/  ISETP.LT.OR P2, PT, R28, 0x39, !P0 ;  /* 0x000000391c00780c */ /* 0x000fe40004741670 */
        /* <DEDUP_REMOVED lines=16> */
[----:B------:R0:W-:Y:S04]  /*67920*/  @!P4 STG.E.U8 desc[UR30][R16.64+0x19], R219 ;  /* 0x000019db1000c986 */ /* 0x0001e8000c10111e */
[----:B------:R1:W-:Y:S01]  /*67930*/  @!P2 STG.E.U8 desc[UR30][R26.64+0x18], R220 ;  /* 0x000018dc1a00a986 */ /* 0x0003e2000c10111e */
[----:B------:R-:W-:Y:S01]  /*67940*/  ISETP.LT.OR P2, PT, R28, 0x41, !P0 ;  /* 0x000000411c00780c */ /* 0x000fe20004741670 */
[----:B0-----:R-:W0:Y:S02]  /*67950*/  @!P3 LDC.64 R16, c[0x0][0x5c0] ;  /* 0x00017000ff10bb82 */ /* 0x001e240000000a00 */
[----:B0-----:R-:W-:-:S04]  /*67960*/  @!P3 IADD3 R22, P4, P6, R24, UR11, R16 ;  /* 0x0000000b1816bc10 */ /* 0x001fc8000fe9e010 */
[----:B------:R-:W-:-:S06]  /*67970*/  @!P3 IADD3.X R23, R29, UR10, R17, P4, P6 ;  /* 0x0000000a1d17bc10 */ /* 0x000fcc000a7ec411 */
[----:B------:R-:W1:Y:S01]  /*67980*/  @!P2 LDC.64 R16, c[0x0][0x5c0] ;  /* 0x00017000ff10ab82 */ /* 0x000e620000000a00 */
[----:B------:R-:W-:Y:S02]  /*67990*/  ISETP.LT.OR P3, PT, R28, 0x42, !P0 ;  /* 0x000000421c00780c */ /* 0x000fe40004761670 */
[----:B-1----:R-:W-:-:S04]  /*679a0*/  @!P2 IADD3 R26, P4, P6, R24, UR11, R16 ;  /* 0x0000000b181aac10 */ /* 0x002fc8000fe9e010 */
[----:B------:R-:W-:-:S07]  /*679b0*/  @!P2 IADD3.X R27, R29, UR10, R17, P4, P6 ;  /* 0x0000000a1d1bac10 */ /* 0x000fce000a7ec411 */
[----:B------:R-:W0:Y:S01]  /*679c0*/  @!P3 LDC.64 R16, c[0x0][0x5c0] ;  /* 0x00017000ff10bb82 */ /* 0x000e220000000a00 */
[----:B------:R-:W-:-:S13]  /*679d0*/  ISETP.LT.OR P2, PT, R28, 0x1a, !P0 ;  /* 0x0000001a1c00780c */ /* 0x000fda0004741670 */
[----:B------:R-:W-:Y:S01]  /*679e0*/  @!P2 STG.E.U8 desc[UR30][R18.64+0x19], R221 ;  /* 0x000019dd1200a986 */ /* 0x000fe2000c10111e */
[----:B------:R-:W-:Y:S02]  /*679f0*/  ISETP.LT.OR P2, PT, R28, 0x49, !P0 ;  /* 0x000000491c00780c */ /* 0x000fe40004741670 */
[----:B0-----:R-:W-:-:S04]  /*67a00*/  @!P3 IADD3 R44, P4, P6, R24, UR11, R16 ;  /* 0x0000000b182cbc10 */ /* 0x001fc8000fe9e010 */
[----:B------:R-:W-:Y:S02]  /*67a10*/  @!P3 IADD3.X R45, R29, UR10, R17, P4, P6 ;  /* 0x0000000a1d2dbc10 */ /* 0x000fe4000a7ec411 */
[----:B------:R-:W-:Y:S02]  /*67a20*/  ISETP.LT.OR P4, PT, R28, 0x21, !P1 ;  /* 0x000000211c00780c */ /* 0x000fe40004f81670 */
[----:B------:R-:W-:-:S11]  /*67a30*/  LOP3.LUT P3, RZ, R10, 0x2, RZ, 0xc0, !PT ;  /* 0x000000020aff7812 */ /* 0x000fd6000786c0ff */
        /* <DEDUP_REMOVED lines=16> */
[----:B------:R-:W-:Y:S02]  /*67b40*/  ISETP.LT.OR P6, PT, R28, 0x51, !P0 ;  /* 0x000000511c00780c */ /* 0x000fe400047c1670 */
[----:B------:R-:W-:-:S11]  /*67b50*/  LOP3.LUT P2, RZ, R10, 0x1, RZ, 0xc0, !PT ;  /* 0x000000010aff7812 */ /* 0x000fd6000784c0ff */
[----:B------:R-:W0:Y:S02]  /*67b60*/  @!P6 LDC.64 R16, c[0x0][0x5c0] ;  /* 0x00017000ff10eb82 */ /* 0x000e240000000a00 */
[----:B------:R-:W-:Y:S04]  /*67b70*/  @!P2 STG.E.U8 desc[UR30][R34.64+0x20], R224 ;  /* 0x000020e02200a986 */ /* 0x000fe8000c10111e */
[----:B------:R-:W-:Y:S01]  /*67b80*/  @!P3 STG.E.U8 desc[UR30][R36.64+0x21], R225 ;  /* 0x000021e12400b986 */ /* 0x000fe2000c10111e */
[----:B------:R-:W-:Y:S02]  /*67b90*/  ISETP.LT.OR P3, PT, R28, 0x29, !P1 ;  /* 0x000000291c00780c */ /* 0x000fe40004f61670 */
[----:B0-----:R-:W-:-:S04]  /*67ba0*/  @!P6 IADD3 R46, P2, P4, R24, UR11, R16 ;  /* 0x0000000b182eec10 */ /* 0x001fc8000fc5e010 */
[----:B------:R-:W-:Y:S02]  /*67bb0*/  @!P6 IADD3.X R47, R29, UR10, R17, P2, P4 ;  /* 0x0000000a1d2fec10 */ /* 0x000fe400097e8411 */
[----:B------:R-:W-:-:S13]  /*67bc0*/  ISETP.LT.OR P2, PT, R28, 0x52, !P0 ;  /* 0x000000521c00780c */ /* 0x000fda0004741670 */
[----:B------:R-:W0:Y:S01]  /*67bd0*/  @!P2 LDC.64 R16, c[0x0][0x5c0] ;  /* 0x00017000ff10ab82 */ /* 0x000e220000000a00 */
[----:B------:R-:W-:-:S04]  /*67be0*/  @P2 LOP3.LUT R14, R14, 0x40000000, RZ, 0xfc, !PT ;  /* 0x400000000e0e2812 */ /* 0x000fc800078efcff */
[----:B------:R-:W-:Y:S02]  /*67bf0*/  LOP3.LUT R14, R14, 0x7fffffff, RZ, 0xc0, !PT ;  /* 0x7fffffff0e0e7812 */ /* 0x000fe400078ec0ff */
[----:B0-----:R-:W-:-:S04]  /*67c00*/  @!P2 IADD3 R48, P4, P6, R24, UR11, R16 ;  /* 0x0000000b1830ac10 */ /* 0x001fc8000fe9e010 */
[----:B------:R-:W-:Y:S02]  /*67c10*/  @!P2 IADD3.X R49, R29, UR10, R17, P4, P6 ;  /* 0x0000000a1d31ac10 */ /* 0x000fe4000a7ec411 */
[----:B------:R-:W0:Y:S01]  /*67c20*/  @!P3 LDC.64 R16, c[0x0][0x5c0] ;  /* 0x00017000ff10bb82 */ /* 0x000e220000000a00 */
[----:B------:R-:W-:Y:S02]  /*67c30*/  ISETP.LT.OR P2, PT, R28, 0x29, !P0 ;  /* 0x000000291c00780c */ /* 0x000fe40004741670 */
[----:B0-----:R-:W-:-:S05]  /*67c40*/  @!P3 IADD3 R16, P4, R24, R16, RZ ;  /* 0x000000101810b210 */ /* 0x001fca0007f9e0ff */
[----:B------:R-:W-:-:S05]  /*67c50*/  @!P3 IMAD.X R17, R29, 0x1, R17, P4 ;  /* 0x000000011d11b824 */ /* 0x000fca00020e0611 */
[----:B------:R0:W-:Y:S01]  /*67c60*/  @!P3 STG.E.U8 desc[UR30][R16.64+0x28], R226 ;  /* 0x000028e21000b986 */ /* 0x0001e2000c10111e */
[----:B------:R-:W-:-:S13]  /*67c70*/  ISETP.LT.OR P3, PT, R28, 0x59, !P0 ;  /* 0x000000591c00780c */ /* 0x000fda0004761670 */
[----:B0-----:R-:W0:Y:S01]  /*67c80*/  @!P3 LDC.64 R16, c[0x0][0x5c0] ;  /* 0x00017000ff10bb82 */ /* 0x001e220000000a00 */
[----:B------:R-:W-:Y:S02]  /*67c90*/  @P3 LOP3.LUT R14, R14, 0x80000000, RZ, 0xfc, !PT ;  /* 0x800000000e0e3812 */ /* 0x000fe400078efcff */
        /* <DEDUP_REMOVED lines=8> */
[----:B------:R1:W-:Y:S04]  /*67d20*/  @!P2 STG.E.U8 desc[UR30][R32.64+0x28], R228 ;  /* 0x000028e42000a986 */ /* 0x0003e8000c10111e */
[----:B------:R-:W-:Y:S01]  /*67d30*/  @!P5 STG.E.U8 desc[UR30][R20.64+0x29], R229 ;  /* 0x000029e51400d986 */ /* 0x000fe2000c10111e */
[----:B------:R-:W-:-:S05]  /*67d40*/  ISETP.LT.OR P5, PT, R28, 0x31, !P1 ;  /* 0x000000311c00780c */ /* 0x000fca0004fa1670 */
[----:B0-----:R-:W0:Y:S02]  /*67d50*/  @!P4 LDC.64 R16, c[0x0][0x5c0] ;  /* 0x00017000ff10cb82 */ /* 0x001e240000000a00 */
[----:B0-----:R-:W-:-:S04]  /*67d60*/  @!P4 IADD3 R34, P3, P6, R24, UR11, R16 ;  /* 0x0000000b1822cc10 */ /* 0x001fc8000fe7e010 */
[----:B------:R-:W-:Y:S02]  /*67d70*/  @!P4 IADD3.X R35, R29, UR10, R17, P3, P6 ;  /* 0x0000000a1d23cc10 */ /* 0x000fe40009fec411 */
[----:B------:R-:W-:-:S13]  /*67d80*/  ISETP.LT.OR P3, PT, R28, 0x61, !P0 ;  /* 0x000000611c00780c */ /* 0x000fda0004761670 */
[----:B------:R-:W1:Y:S01]  /*67d90*/  @!P3 LDC.64 R16, c[0x0][0x5c0] ;  /* 0x00017000ff10bb82 */ /* 0x000e620000000a00 */
[----:B------:R-:W-:-:S04]  /*67da0*/  @P3 LOP3.LUT R0, R0, 0x10, RZ, 0xfc, !PT ;  /* 0x0000001000003812 */ /* 0x000fc800078efcff */
[----:B------:R-:W-:Y:S02]  /*67db0*/  LOP3.LUT R0, R0, 0xfffff7ff, RZ, 0xc0, !PT ;  /* 0xfffff7ff00007812 */ /* 0x000fe400078ec0ff */
[----:B-1----:R-:W-:-:S04]  /*67dc0*/  @!P3 IADD3 R32, P2, P6, R24, UR11, R16 ;  /* 0x0000000b1820bc10 */ /* 0x002fc8000fe5e010 */
        /* <DEDUP_REMOVED lines=8> */
[C---:B------:R-:W-:Y:S02]  /*67e50*/  ISETP.LT.OR P2, PT, R28.reuse, 0x69, !P0 ;  /* 0x000000691c00780c */ /* 0x040fe40004741670 */
[----:B------:R-:W-:-:S11]  /*67e60*/  ISETP.LT.OR P3, PT, R28, 0x6a, !P0 ;  /* 0x0000006a1c00780c */ /* 0x000fd60004761670 */
[----:B------:R-:W-:-:S04]  /*67e70*/  @P2 LOP3.LUT R0, R0, 0x1000, RZ, 0xfc, !PT ;  /* 0x0000100000002812 */ /* 0x000fc800078efcff */
[----:B------:R-:W-:-:S04]  /*67e80*/  LOP3.LUT R0, R0, 0xfffffffe, RZ, 0xc0, !PT ;  /* 0xfffffffe00007812 */ /* 0x000fc800078ec0ff */
[----:B------:R-:W-:Y:S02]  /*67e90*/  @P3 LOP3.LUT R0, R0, 0x1, RZ, 0xfc, !PT ;  /* 0x0000000100003812 */ /* 0x000fe400078efcff */
[----:B0-----:R-:W-:Y:S02]  /*67ea0*/  @!P5 IADD3 R16, P6, R24, R16, RZ ;  /* 0x000000101810d210 */ /* 0x001fe40007fde0ff */
[----:B------:R-:W-:-:S03]  /*67eb0*/  LOP3.LUT R0, R0, 0xffffffdf, RZ, 0xc0, !PT ;  /* 0xffffffdf00007812 */ /* 0x000fc600078ec0ff */
        /* <DEDUP_REMOVED lines=11> */
[----:B------:R-:W-:Y:S01]  /*67f70*/  @!P2 STG.E.U8 desc[UR30][R30.64+0x30], R232 ;  /* 0x000030e81e00a986 */ /* 0x000fe2000c10111e */
[----:B------:R-:W-:Y:S01]  /*67f80*/  ISETP.LT.OR P2, PT, R28, 0x71, !P0 ;  /* 0x000000711c00780c */ /* 0x000fe20004741670 */
[----:B0-----:R-:W0:-:S12]  /*67f90*/  @!P3 LDC.64 R16, c[0x0][0x5c0] ;  /* 0x00017000ff10bb82 */ /* 0x001e180000000a00 */
[----:B------:R-:W-:-:S04]  /*67fa0*/  @P2 LOP3.LUT R0, R0, 0x20, RZ, 0xfc, !PT ;  /* 0x0000002000002812 */ /* 0x000fc800078efcff */
[----:B------:R-:W-:Y:S02]  /*67fb0*/  LOP3.LUT R0, R0, 0xffffdfff, RZ, 0xc0, !PT ;  /* 0xffffdfff00007812 */ /* 0x000fe400078ec0ff */
[----:B0-----:R-:W-:-:S04]  /*67fc0*/  @!P3 IADD3 R20, P5, P6, R24, UR11, R16 ;  /* 0x0000000b1814bc10 */ /* 0x001fc8000febe010 */
[----:B------:R-:W-:Y:S02]  /*67fd0*/  @!P3 IADD3.X R21, R29, UR10, R17, P5, P6 ;  /* 0x0000000a1d15bc10 */ /* 0x000fe4000afec411 */
[----:B------:R-:W0:Y:S01]  /*67fe0*/  @!P2 LDC.64 R16, c[0x0][0x5c0] ;  /* 0x00017000ff10ab82 */ /* 0x000e220000000a00 */
[----:B------:R-:W-:-:S13]  /*67ff0*/  ISETP.LT.OR P3, PT, R28, 0x72, !P0 ;  /* 0x000000721c00780c */ /* 0x000fda0004761670 */
[----:B------:R-:W-:-:S04]  /*68000*/  @P3 LOP3.LUT R0, R0, 0x2000, RZ, 0xfc, !PT ;  /* 0x0000200000003812 */ /* 0x000fc800078efcff */
[----:B------:R-:W-:Y:S02]  /*68010*/  LOP3.LUT R0, R0, 0xffffbfff, RZ, 0xc0, !PT ;  /* 0xffffbfff00007812 */ /* 0x000fe400078ec0ff */
[----:B0-----:R-:W-:-:S04]  /*68020*/  @!P2 IADD3 R54, P5, P6, R24, UR11, R16 ;  /* 0x0000000b1836ac10 */ /* 0x001fc8000febe010 */
        /* <DEDUP_REMOVED lines=8> */
[----:B------:R-:W-:-:S03]  /*680b0*/  ISETP.LT.OR P3, PT, R28, 0x7a, !P0 ;  /* 0x0000007a1c00780c */ /* 0x000fc60004761670 */
[----:B------:R-:W-:-:S04]  /*680c0*/  @P2 LOP3.LUT R0, R0, 0x4000, RZ, 0xfc, !PT ;  /* 0x0000400000002812 */ /* 0x000fc800078efcff */
[----:B------:R-:W-:-:S04]  /*680d0*/  LOP3.LUT R0, R0, 0xffffffbf, RZ, 0xc0, !PT ;  /* 0xffffffbf00007812 */ /* 0x000fc800078ec0ff */
[----:B------:R-:W0:Y:S02]  /*680e0*/  @!P5 LDC.64 R16, c[0x0][0x5c0] ;  /* 0x00017000ff10db82 */ /* 0x000e240000000a00 */
[----:B------:R-:W-:-:S04]  /*680f0*/  @P3 LOP3.LUT R0, R0, 0x40, RZ, 0xfc, !PT ;  /* 0x0000004000003812 */ /* 0x000fc800078efcff */
[----:B------:R-:W-:Y:S02]  /*68100*/  LOP3.LUT R0, R0, 0xffffff7f, RZ, 0xc0, !PT ;  /* 0xffffff7f00007812 */ /* 0x000fe400078ec0ff */
        /* <DEDUP_REMOVED lines=14> */
[----:B0-----:R-:W0:-:S12]  /*681f0*/  @!P3 LDC.64 R16, c[0x0][0x5c0] ;  /* 0x00017000ff10bb82 */ /* 0x001e180000000a00 */
[----:B------:R-:W-:Y:S02]  /*68200*/  @P2 LOP3.LUT R0, R0, 0x80, RZ, 0xfc, !PT ;  /* 0x0000008000002812 */ /* 0x000fe400078efcff */
[----:B------:R-:W-:Y:S02]  /*68210*/  F2FP.SATFINITE.E4M3.F32.PACK_AB_MERGE_C R15, RZ, R15, RZ ;  /* 0x0000000fff0f723e */ /* 0x000fe400048070ff */
[----:B------:R-:W-:Y:S02]  /*68220*/  LOP3.LUT R0, R0, 0xffff7fff, RZ, 0xc0, !PT ;  /* 0xffff7fff00007812 */ /* 0x000fe400078ec0ff */
[----:B0-----:R-:W-:-:S04]  /*68230*/  @!P3 IADD3 R30, P5, P6, R24, UR11, R16 ;  /* 0x0000000b181ebc10 */ /* 0x001fc8000febe010 */
[----:B------:R-:W-:Y:S02]  /*68240*/  @!P3 IADD3.X R31, R29, UR10, R17, P5, P6 ;  /* 0x0000000a1d1fbc10 */ /* 0x000fe4000afec411 */
[----:B------:R-:W1:Y:S01]  /*68250*/  @!P2 LDC.64 R16, c[0x0][0x5c0] ;  /* 0x00017000ff10ab82 */ /* 0x000e620000000a00 */
[----:B------:R-:W-:-:S13]  /*68260*/  ISETP.LT.OR P3, PT, R28, 0x82, !P0 ;  /* 0x000000821c00780c */ /* 0x000fda0004761670 */
[----:B------:R-:W-:Y:S02]  /*68270*/  @P3 LOP3.LUT R0, R0, 0x8000, RZ, 0xfc, !PT ;  /* 0x0000800000003812 */ /* 0x000fe400078efcff */
[----:B-1----:R-:W-:-:S04]  /*68280*/  @!P2 IADD3 R38, P5, P6, R24, UR11, R16 ;  /* 0x0000000b1826ac10 */ /* 0x002fc8000febe010 */
[----:B------:R-:W-:Y:S02]  /*68290*/  @!P2 IADD3.X R39, R29, UR10, R17, P5, P6 ;  /* 0x0000000a1d27ac10 */ /* 0x000fe4000afec411 */
[----:B------:R-:W0:Y:S01]  /*682a0*/  @!P3 LDC.64 R16, c[0x0][0x5c0] ;  /* 0x00017000ff10bb82 */ /* 0x000e220000000a00 */
[----:B------:R-:W-:-:S13]  /*682b0*/  ISETP.LT.OR P2, PT, R28, 0x3a, !P0 ;  /* 0x0000003a1c00780c */ /* 0x000fda0004741670 */
[----:B------:R-:W-:Y:S01]  /*682c0*/  @!P2 STG.E.U8 desc[UR30][R22.64+0x39], R237 ;  /* 0x000039ed1600a986 */ /* 0x000fe2000c10111e */
[----:B0-----:R-:W-:-:S04]  /*682d0*/  @!P3 IADD3 R60, P5, P6, R24, UR11, R16 ;  /* 0x0000000b183cbc10 */ /* 0x001fc8000febe010 */
[----:B------:R-:W-:Y:S02]  /*682e0*/  @!P3 IADD3.X R61, R29, UR10, R17, P5, P6 ;  /* 0x0000000a1d3dbc10 */ /* 0x000fe4000afec411 */
[----:B------:R-:W-:-:S13]  /*682f0*/  ISETP.LT.OR P5, PT, R28, 0x41, !P1 ;  /* 0x000000411c00780c */ /* 0x000fda0004fa1670 */
[----:B------:R-:W0:Y:S01]  /*68300*/  @!P5 LDC.64 R16, c[0x0][0x5c0] ;  /* 0x00017000ff10db82 */ /* 0x000e220000000a00 */
        /* <DEDUP_REMOVED lines=8> */
[----:B------:R-:W0:Y:S01]  /*68390*/  @!P5 LDC.64 R16, c[0x0][0x5c0] ;  /* 0x00017000ff10db82 */ /* 0x000e220000000a00 */
[----:B------:R-:W-:Y:S01]  /*683a0*/  ISETP.LT.OR P3, PT, R28, 0x8a, !P0 ;  /* 0x0000008a1c00780c */ /* 0x000fe20004761670 */
[----:B---3--:R-:W-:Y:S01]  /*683b0*/  FMUL R15, R63, UR27 ;  /* 0x0000001b3f0f7c20 */ /* 0x008fe20008400000 */
[----:B------:R-:W-:-:S04]  /*683c0*/  LOP3.LUT R0, R0, 0xfffeffff, RZ, 0xc0, !PT ;  /* 0xfffeffff00007812 */ /* 0x000fc800078ec0ff */
[----:B------:R-:W-:Y:S02]  /*683d0*/  F2FP.SATFINITE.E4M3.F32.PACK_AB_MERGE_C R15, RZ, R15, RZ ;  /* 0x0000000fff0f723e */ /* 0x000fe400048070ff */
[----:B------:R-:W-:Y:S02]  /*683e0*/  @P2 LOP3.LUT R0, R0, 0x10000, RZ, 0xfc, !PT ;  /* 0x0001000000002812 */ /* 0x000fe400078efcff */
[----:B------:R-:W-:Y:S02]  /*683f0*/  ISETP.LT.OR P2, PT, R28, 0x41, !P0 ;  /* 0x000000411c00780c */ /* 0x000fe40004741670 */
[----:B0-----:R-:W-:-:S05]  /*68400*/  @!P5 IADD3 R16, P6, R24, R16, RZ ;  /* 0x000000101810d210 */ /* 0x001fca0007fde0ff */
[----:B------:R-:W-:-:S05]  /*68410*/  @!P5 IMAD.X R17, R29, 0x1, R17, P6 ;  /* 0x000000011d11d824 */ /* 0x000fca00030e0611 */
[----:B------:R0:W-:Y:S02]  /*68420*/  @!P5 STG.E.U8 desc[UR30][R16.64+0x41], R15 ;  /* 0x0000410f1000d986 */ /* 0x0001e4000c10111e */
[----:B0-----:R-:W0:Y:S01]  /*68430*/  @!P3 LDC.64 R16, c[0x0][0x5c0] ;  /* 0x00017000ff10bb82 */ /* 0x001e220000000a00 */
[----:B----4-:R-:W-:-:S05]  /*68440*/  FMUL R15, R62, UR27 ;  /* 0x0000001b3e0f7c20 */ /* 0x010fca0008400000 */
[----:B------:R-:W-:-:S05]  /*68450*/  F2FP.SATFINITE.E4M3.F32.PACK_AB_MERGE_C R15, RZ, R15, RZ ;  /* 0x0000000fff0f723e */ /* 0x000fca00048070ff */
[----:B------:R1:W-:Y:S01]  /*68460*/  @!P2 STG.E.U8 desc[UR30][R26.64+0x40], R15 ;  /* 0x0000400f1a00a986 */ /* 0x0003e2000c10111e */
[----:B------:R-:W-:Y:S02]  /*68470*/  ISETP.LT.OR P2, PT, R28, 0x91, !P0 ;  /* 0x000000911c00780c */ /* 0x000fe40004741670 */
[----:B0-----:R-:W-:-:S04]  /*68480*/  @!P3 IADD3 R22, P5, P6, R24, UR11, R16 ;  /* 0x0000000b1816bc10 */ /* 0x001fc8000febe010 */
[----:B------:R-:W-:-:S07]  /*68490*/  @!P3 IADD3.X R23, R29, UR10, R17, P5, P6 ;  /* 0x0000000a1d17bc10 */ /* 0x000fce000afec411 */
[----:B------:R-:W0:Y:S01]  /*684a0*/  @!P2 LDC.64 R16, c[0x0][0x5c0] ;  /* 0x00017000ff10ab82 */ /* 0x000e220000000a00 */
[----:B------:R-:W-:-:S04]  /*684b0*/  LOP3.LUT R0, R0, 0xfffffffd, RZ, 0xc0, !PT ;  /* 0xfffffffd00007812 */ /* 0x000fc800078ec0ff */
[----:B------:R-:W-:Y:S02]  /*684c0*/  @P3 LOP3.LUT R0, R0, 0x2, RZ, 0xfc, !PT ;  /* 0x0000000200003812 */ /* 0x000fe400078efcff */
[----:B------:R-:W-:Y:S02]  /*684d0*/  ISETP.LT.OR P3, PT, R28, 0x92, !P0 ;  /* 0x000000921c00780c */ /* 0x000fe40004761670 */
[----:B0-----:R-:W-:-:S04]  /*684e0*/  @!P2 IADD3 R62, P5, P6, R24, UR11, R16 ;  /* 0x0000000b183eac10 */ /* 0x001fc8000febe010 */
[----:B------:R-:W-:-:S07]  /*684f0*/  @!P2 IADD3.X R63, R29, UR10, R17, P5, P6 ;  /* 0x0000000a1d3fac10 */ /* 0x000fce000afec411 */
[----:B------:R-:W0:Y:S01]  /*68500*/  @!P3 LDC.64 R16, c[0x0][0x5c0] ;  /* 0x00017000ff10bb82 */ /* 0x000e220000000a00 */
[----:B------:R-:W-:Y:S02]  /*68510*/  LOP3.LUT R0, R0, 0xfffffff7, RZ, 0xc0, !PT ;  /* 0xfffffff700007812 */ /* 0x000fe400078ec0ff */
[----:B0-----:R-:W-:-:S04]  /*68520*/  @!P3 IADD3 R66, P5, P6, R24, UR11, R16 ;  /* 0x0000000b1842bc10 */ /* 0x001fc8000febe010 */
[----:B------:R-:W-:Y:S02]  /*68530*/  @!P3 IADD3.X R67, R29, UR10, R17, P5, P6 ;  /* 0x0000000a1d43bc10 */ /* 0x000fe4000afec411 */
[----:B------:R-:W-:Y:S02]  /*68540*/  ISETP.LT.OR P5, PT, R28, 0x49, !P1 ;  /* 0x000000491c00780c */ /* 0x000fe40004fa1670 */
[----:B------:R-:W-:Y:S02]  /*68550*/  @P2 LOP3.LUT R0, R0, 0x8, RZ, 0xfc, !PT ;  /* 0x0000000800002812 */ /* 0x000fe400078efcff */
[----:B------:R-:W-:-:S09]  /*68560*/  ISETP.LT.OR P2, PT, R28, 0x42, !P0 ;  /* 0x000000421c00780c */ /* 0x000fd20004741670 */
[----:B------:R-:W0:Y:S01]  /*68570*/  @!P5 LDC.64 R16, c[0x0][0x5c0] ;  /* 0x00017000ff10db82 */ /* 0x000e220000000a00 */
[----:B-1----:R-:W-:-:S05]  /*68580*/  FMUL R15, R65, UR27 ;  /* 0x0000001b410f7c20 */ /* 0x002fca0008400000 */
[----:B------:R-:W-:-:S05]  /*68590*/  F2FP.SATFINITE.E4M3.F32.PACK_AB_MERGE_C R15, RZ, R15, RZ ;  /* 0x0000000fff0f723e */ /* 0x000fca00048070ff */
[----:B------:R1:W-:Y:S01]  /*685a0*/  @!P2 STG.E.U8 desc[UR30][R44.64+0x41], R15 ;  /* 0x0000410f2c00a986 */ /* 0x0003e2000c10111e */
[----:B------:R-:W-:Y:S01]  /*685b0*/  ISETP.LT.OR P2, PT, R28, 0x99, !P0 ;  /* 0x000000991c00780c */ /* 0x000fe20004741670 */
[----:B-1----:R-:W-:Y:S01]  /*685c0*/  FMUL R15, R64, UR27 ;  /* 0x0000001b400f7c20 */ /* 0x002fe20008400000 */
[----:B0-----:R-:W-:-:S04]  /*685d0*/  @!P5 IADD3 R16, P6, R24, R16, RZ ;  /* 0x000000101810d210 */ /* 0x001fc80007fde0ff */
[----:B------:R-:W-:Y:S01]  /*685e0*/  F2FP.SATFINITE.E4M3.F32.PACK_AB_MERGE_C R15, RZ, R15, RZ ;  /* 0x0000000fff0f723e */ /* 0x000fe200048070ff */
[----:B------:R-:W-:-:S05]  /*685f0*/  @!P5 IMAD.X R17, R29, 0x1, R17, P6 ;  /* 0x000000011d11d824 */ /* 0x000fca00030e0611 */
[----:B------:R0:W-:Y:S02]  /*68600*/  @!P5 STG.E.U8 desc[UR30][R16.64+0x48], R15 ;  /* 0x0000480f1000d986 */ /* 0x0001e4000c10111e */
[----:B0-----:R-:W0:Y:S02]  /*68610*/  @!P2 LDC.64 R16, c[0x0][0x5c0] ;  /* 0x00017000ff10ab82 */ /* 0x001e240000000a00 */
[----:B0-----:R-:W-:-:S04]  /*68620*/  @!P2 IADD3 R64, P5, P6, R24, UR11, R16 ;  /* 0x0000000b1840ac10 */ /* 0x001fc8000febe010 */
[----:B------:R-:W-:Y:S02]  /*68630*/  @!P2 IADD3.X R65, R29, UR10, R17, P5, P6 ;  /* 0x0000000a1d41ac10 */ /* 0x000fe4000afec411 */
[----:B------:R-:W-:-:S13]  /*68640*/  ISETP.LT.OR P5, PT, R28, 0x4a, !P1 ;  /* 0x0000004a1c00780c */ /* 0x000fda0004fa1670 */
[----:B------:R-:W0:Y:S01]  /*68650*/  @!P5 LDC.64 R16, c[0x0][0x5c0] ;  /* 0x00017000ff10db82 */ /* 0x000e220000000a00 */
[----:B------:R-:W-:Y:S01]  /*68660*/  LOP3.LUT R0, R0, 0xfffdffff, RZ, 0xc0, !PT ;  /* 0xfffdffff00007812 */ /* 0x000fe200078ec0ff */
[----:B------:R-:W-:-:S03]  /*68670*/  FMUL R15, R69, UR27 ;  /* 0x0000001b450f7c20 */ /* 0x000fc60008400000 */
[----:B------:R-:W-:Y:S02]  /*68680*/  @P3 LOP3.LUT R0, R0, 0x20000, RZ, 0xfc, !PT ;  /* 0x0002000000003812 */ /* 0x000fe400078efcff */
[----:B------:R-:W-:Y:S02]  /*68690*/  ISETP.LT.OR P3, PT, R28, 0x9a, !P0 ;  /* 0x0000009a1c00780c */ /* 0x000fe40004761670 */
[----:B------:R-:W-:Y:S02]  /*686a0*/  F2FP.SATFINITE.E4M3.F32.PACK_AB_MERGE_C R15, RZ, R15, RZ ;  /* 0x0000000fff0f723e */ /* 0x000fe400048070ff */
[----:B------:R-:W-:Y:S02]  /*686b0*/  LOP3.LUT R0, R0, 0xfffbffff, RZ, 0xc0, !PT ;  /* 0xfffbffff00007812 */ /* 0x000fe400078ec0ff */
[----:B0-----:R-:W-:-:S05]  /*686c0*/  @!P5 IADD3 R16, P6, R24, R16, RZ ;  /* 0x000000101810d210 */ /* 0x001fca0007fde0ff */
[----:B------:R-:W-:Y:S01]  /*686d0*/  @!P5 IMAD.X R17, R29, 0x1, R17, P6 ;  /* 0x000000011d11d824 */ /* 0x000fe200030e0611 */
[----:B------:R-:W-:-:S04]  /*686e0*/  @P2 LOP3.LUT R0, R0, 0x40000, RZ, 0xfc, !PT ;  /* 0x0004000000002812 */ /* 0x000fc800078efcff */
[----:B------:R0:W-:Y:S01]  /*686f0*/  @!P5 STG.E.U8 desc[UR30][R16.64+0x49], R15 ;  /* 0x0000490f1000d986 */ /* 0x0001e2000c10111e */
[----:B------:R-:W-:Y:S01]  /*68700*/  ISETP.LT.OR P2, PT, R28, 0x49, !P0 ;  /* 0x000000491c00780c */ /* 0x000fe20004741670 */
[----:B0-----:R-:W0:Y:S01]  /*68710*/  @!P3 LDC.64 R16, c[0x0][0x5c0] ;  /* 0x00017000ff10bb82 */ /* 0x001e220000000a00 */
[----:B------:R-:W-:-:S05]  /*68720*/  FMUL R15, R68, UR27 ;  /* 0x0000001b440f7c20 */ /* 0x000fca0008400000 */
[----:B------:R-:W-:-:S06]  /*68730*/  F2FP.SATFINITE.E4M3.F32.PACK_AB_MERGE_C R15, RZ, R15, RZ ;  /* 0x0000000fff0f723e */ /* 0x000fcc00048070ff */
        /* <DEDUP_REMOVED lines=52> */
[----:B------:R-:W-:-:S04]  /*68a80*/  @P3 LOP3.LUT R0, R0, 0x4, RZ, 0xfc, !PT ;  /* 0x0000000400003812 */ /* 0x000fc800078efcff */
[----:B------:R-:W-:-:S04]  /*68a90*/  LOP3.LUT R0, R0, 0xfffffbff, RZ, 0xc0, !PT ;  /* 0xfffffbff00007812 */ /* 0x000fc800078ec0ff */
[----:B------:R-:W-:Y:S02]  /*68aa0*/  @P2 LOP3.LUT R0, R0, 0x400, RZ, 0xfc, !PT ;  /* 0x0000040000002812 */ /* 0x000fe400078efcff */
[----:B0-----:R-:W-:-:S04]  /*68ab0*/  @!P2 IADD3 R74, P5, P6, R24, UR11, R16 ;  /* 0x0000000b184aac10 */ /* 0x001fc8000febe010 */
[----:B------:R-:W-:Y:S02]  /*68ac0*/  @!P2 IADD3.X R75, R29, UR10, R17, P5, P6 ;  /* 0x0000000a1d4bac10 */ /* 0x000fe4000afec411 */
[----:B------:R-:W-:-:S13]  /*68ad0*/  ISETP.LT.OR P2, PT, R28, 0xb2, !P0 ;  /* 0x000000b21c00780c */ /* 0x000fda0004741670 */
[----:B------:R-:W0:Y:S01]  /*68ae0*/  @!P2 LDC.64 R16, c[0x0][0x5c0] ;  /* 0x00017000ff10ab82 */ /* 0x000e220000000a00 */
[----:B------:R-:W-:-:S04]  /*68af0*/  LOP3.LUT R0, R0, 0xffbfffff, RZ, 0xc0, !PT ;  /* 0xffbfffff00007812 */ /* 0x000fc800078ec0ff */
[----:B------:R-:W-:Y:S01]  /*68b00*/  @P2 LOP3.LUT R0, R0, 0x400000, RZ, 0xfc, !PT ;  /* 0x0040000000002812 */ /* 0x000fe200078efcff */
[----:B-1----:R-:W-:Y:S02]  /*68b10*/  FMUL R15, R79, UR27 ;  /* 0x0000001b4f0f7c20 */ /* 0x002fe40008400000 */
[----:B------:R-:W2:Y:S03]  /*68b20*/  LDL.LU R79, [R1+0x938] ;  /* 0x00093800014f7983 */ /* 0x000ea60000300800 */
[----:B------:R-:W-:Y:S02]  /*68b30*/  F2FP.SATFINITE.E4M3.F32.PACK_AB_MERGE_C R15, RZ, R15, RZ ;  /* 0x0000000fff0f723e */ /* 0x000fe400048070ff */
[----:B0-----:R-:W-:-:S04]  /*68b40*/  @!P2 IADD3 R76, P5, P6, R24, UR11, R16 ;  /* 0x0000000b184cac10 */ /* 0x001fc8000febe010 */
[----:B------:R-:W-:Y:S02]  /*68b50*/  @!P2 IADD3.X R77, R29, UR10, R17, P5, P6 ;  /* 0x0000000a1d4dac10 */ /* 0x000fe4000afec411 */
[----:B------:R-:W-:-:S13]  /*68b60*/  LOP3.LUT P2, RZ, R14, 0x40000000, RZ, 0xc0, !PT ;  /* 0x400000000eff7812 */ /* 0x000fda000784c0ff */
[----:B------:R0:W-:Y:S01]  /*68b70*/  @!P2 STG.E.U8 desc[UR30][R48.64+0x51], R15 ;  /* 0x0000510f3000a986 */ /* 0x0001e2000c10111e */
[----:B------:R-:W-:-:S13]  /*68b80*/  ISETP.LT.OR P2, PT, R28, 0x59, !P1 ;  /* 0x000000591c00780c */ /* 0x000fda0004f41670 */
[----:B------:R-:W1:Y:S01]  /*68b90*/  @!P2 LDC.64 R16, c[0x0][0x5c0] ;  /* 0x00017000ff10ab82 */ /* 0x000e620000000a00 */
[----:B0-----:R-:W-:-:S05]  /*68ba0*/  FMUL R15, R80, UR27 ;  /* 0x0000001b500f7c20 */ /* 0x001fca0008400000 */
[----:B------:R-:W-:Y:S02]  /*68bb0*/  F2FP.SATFINITE.E4M3.F32.PACK_AB_MERGE_C R15, RZ, R15, RZ ;  /* 0x0000000fff0f723e */ /* 0x000fe400048070ff */
[----:B-1----:R-:W-:-:S05]  /*68bc0*/  @!P2 IADD3 R16, P5, R24, R16, RZ ;  /* 0x000000101810a210 */ /* 0x002fca0007fbe0ff */
[----:B------:R-:W-:-:S05]  /*68bd0*/  @!P2 IMAD.X R17, R29, 0x1, R17, P5 ;  /* 0x000000011d11a824 */ /* 0x000fca00028e0611 */
[----:B------:R0:W-:Y:S02]  /*68be0*/  @!P2 STG.E.U8 desc[UR30][R16.64+0x58], R15 ;  /* 0x0000580f1000a986 */ /* 0x0001e4000c10111e */
[----:B0-----:R-:W-:Y:S02]  /*68bf0*/  FMUL R15, R78, UR27 ;  /* 0x0000001b4e0f7c20 */ /* 0x001fe40008400000 */
[----:B------:R-:W3:Y:S04]  /*68c00*/  LDL.LU R78, [R1+0x93c] ;  /* 0x00093c00014e7983 */ /* 0x000ee80000300800 */
[----:B------:R-:W4:Y:S01]  /*68c10*/  LDL.LU R80, [R1+0x940] ;  /* 0x0009400001507983 */ /* 0x000f220000300800 */
[----:B------:R-:W-:-:S13]  /*68c20*/  ISETP.LT.OR P2, PT, R28, 0xb9, !P0 ;  /* 0x000000b91c00780c */ /* 0x000fda0004741670 */
[----:B------:R-:W0:Y:S02]  /*68c30*/  @!P2 LDC.64 R16, c[0x0][0x5c0] ;  /* 0x00017000ff10ab82 */ /* 0x000e240000000a00 */
[----:B0-----:R-:W-:-:S04]  /*68c40*/  @!P2 IADD3 R48, P5, P6, R24, UR11, R16 ;  /* 0x0000000b1830ac10 */ /* 0x001fc8000febe010 */
[----:B------:R-:W-:Y:S02]  /*68c50*/  @!P2 IADD3.X R49, R29, UR10, R17, P5, P6 ;  /* 0x0000000a1d31ac10 */ /* 0x000fe4000afec411 */
[----:B------:R-:W-:-:S13]  /*68c60*/  ISETP.LT.OR P5, PT, R28, 0x5a, !P1 ;  /* 0x0000005a1c00780c */ /* 0x000fda0004fa1670 */
[----:B------:R-:W0:Y:S01]  /*68c70*/  @!P5 LDC.64 R16, c[0x0][0x5c0] ;  /* 0x00017000ff10db82 */ /* 0x000e220000000a00 */
[----:B------:R-:W-:Y:S02]  /*68c80*/  F2FP.SATFINITE.E4M3.F32.PACK_AB_MERGE_C R15, RZ, R15, RZ ;  /* 0x0000000fff0f723e */ /* 0x000fe400048070ff */
[----:B------:R-:W-:Y:S02]  /*68c90*/  LOP3.LUT P3, RZ, R14, 0x80000000, RZ, 0xc0, !PT ;  /* 0x800000000eff7812 */ /* 0x000fe4000786c0ff */
[----:B0-----:R-:W-:-:S05]  /*68ca0*/  @!P5 IADD3 R16, P6, R24, R16, RZ ;  /* 0x000000101810d210 */ /* 0x001fca0007fde0ff */
[----:B------:R-:W-:-:S05]  /*68cb0*/  @!P5 IMAD.X R17, R29, 0x1, R17, P6 ;  /* 0x000000011d11d824 */ /* 0x000fca00030e0611 */
[----:B------:R0:W-:Y:S01]  /*68cc0*/  @!P5 STG.E.U8 desc[UR30][R16.64+0x59], R15 ;  /* 0x0000590f1000d986 */ /* 0x0001e2000c10111e */
[----:B------:R-:W-:-:S04]  /*68cd0*/  LOP3.LUT R14, R14, 0xefffffff, RZ, 0xc0, !PT ;  /* 0xefffffff0e0e7812 */ /* 0x000fc800078ec0ff */
[----:B------:R-:W-:Y:S02]  /*68ce0*/  @P2 LOP3.LUT R14, R14, 0x10000000, RZ, 0xfc, !PT ;  /* 0x100000000e0e2812 */ /* 0x000fe400078efcff */
[----:B------:R-:W-:Y:S02]  /*68cf0*/  ISETP.LT.OR P2, PT, R28, 0xba, !P0 ;  /* 0x000000ba1c00780c */ /* 0x000fe40004741670 */
[----:B------:R-:W-:-:S11]  /*68d00*/  LOP3.LUT R2, R2, 0xffbfffff, RZ, 0xc0, !PT ;  /* 0xffbfffff02027812 */ /* 0x000fd600078ec0ff */
[----:B0-----:R-:W0:Y:S01]  /*68d10*/  @!P2 LDC.64 R16, c[0x0][0x5c0] ;  /* 0x00017000ff10ab82 */ /* 0x001e220000000a00 */
[----:B--2---:R-:W-:Y:S02]  /*68d20*/  FMUL R15, R79, UR27 ;  /* 0x0000001b4f0f7c20 */ /* 0x004fe40008400000 */
[----:B------:R-:W2:Y:S03]  /*68d30*/  LDL.LU R79, [R1+0x944] ;  /* 0x00094400014f7983 */ /* 0x000ea60000300800 */
[----:B------:R-:W-:-:S05]  /*68d40*/  F2FP.SATFINITE.E4M3.F32.PACK_AB_MERGE_C R15, RZ, R15, RZ ;  /* 0x0000000fff0f723e */ /* 0x000fca00048070ff */
[----:B------:R3:W-:Y:S02]  /*68d50*/  @!P3 STG.E.U8 desc[UR30][R36.64+0x58], R15 ;  /* 0x0000580f2400b986 */ /* 0x0007e4000c10111e */
[----:B---3--:R-:W-:Y:S02]  /*68d60*/  FMUL R15, R78, UR27 ;  /* 0x0000001b4e0f7c20 */ /* 0x008fe40008400000 */
[----:B------:R-:W3:Y:S01]  /*68d70*/  LDL.LU R78, [R1+0x948] ;  /* 0x00094800014e7983 */ /* 0x000ee20000300800 */
[----:B------:R-:W-:Y:S02]  /*68d80*/  @P0 LOP3.LUT R2, R2, 0x400000, RZ, 0xfc, !PT ;  /* 0x0040000002020812 */ /* 0x000fe400078efcff */
[----:B------:R-:W-:Y:S01]  /*68d90*/  ISETP.GE.AND P0, PT, R11, 0x81, PT ;  /* 0x000000810b00780c */ /* 0x000fe20003f06270 */
[----:B------:R-:W3:Y:S03]  /*68da0*/  LDL.LU R81, [R1+0x94c] ;  /* 0x00094c0001517983 */ /* 0x000ee60000300800 */
[----:B------:R-:W-:-:S02]  /*68db0*/  ISETP.LT.OR P3, PT, R28, 0x1, !P0 ;  /* 0x000000011c00780c */ /* 0x000fc40004761670 */
[----:B0-----:R-:W-:Y:S02]  /*68dc0*/  @!P2 IADD3 R46, P5, P6, R24, UR11, R16 ;  /* 0x0000000b182eac10 */ /* 0x001fe4000febe010 */
[----:B------:R-:W-:Y:S02]  /*68dd0*/  F2FP.SATFINITE.E4M3.F32.PACK_AB_MERGE_C R15, RZ, R15, RZ ;  /* 0x0000000fff0f723e */ /* 0x000fe400048070ff */
[----:B------:R-:W-:-:S07]  /*68de0*/  @!P2 IADD3.X R47, R29, UR10, R17, P5, P6 ;  /* 0x0000000a1d2fac10 */ /* 0x000fce000afec411 */
[----:B------:R-:W0:Y:S01]  /*68df0*/  @!P3 LDC.64 R16, c[0x0][0x5c0] ;  /* 0x00017000ff10bb82 */ /* 0x000e220000000a00 */
[----:B------:R4:W-:Y:S02]  /*68e00*/  @!P4 STG.E.U8 desc[UR30][R34.64+0x59], R15 ;  /* 0x0000590f2200c986 */ /* 0x0009e4000c10111e */
[----:B----4-:R-:W-:Y:S02]  /*68e10*/  FMUL R15, R80, UR27 ;  /* 0x0000001b500f7c20 */ /* 0x010fe40008400000 */
[----:B------:R-:W4:Y:S01]  /*68e20*/  LDL.LU R80, [R1+0x950] ;  /* 0x0009500001507983 */ /* 0x000f220000300800 */
[----:B------:R-:W-:Y:S02]  /*68e30*/  LOP3.LUT R14, R14, 0xdfffffff, RZ, 0xc0, !PT ;  /* 0xdfffffff0e0e7812 */ /* 0x000fe400078ec0ff */
[----:B0-----:R-:W-:Y:S01]  /*68e40*/  @!P3 IADD3 R36, P5, P6, R24, UR9, R16 ;  /* 0x000000091824bc10 */ /* 0x001fe2000febe010 */
[----:B------:R-:W4:Y:S01]  /*68e50*/  LDL.LU R84, [R1+0x954] ;  /* 0x0009540001547983 */ /* 0x000f220000300800 */
[----:B------:R-:W-:-:S02]  /*68e60*/  @P3 LOP3.LUT R14, R14, 0x20000000, RZ, 0xfc, !PT ;  /* 0x200000000e0e3812 */ /* 0x000fc400078efcff */
[----:B------:R-:W-:Y:S01]  /*68e70*/  @!P3 IADD3.X R37, R29, UR8, R17, P5, P6 ;  /* 0x000000081d25bc10 */ /* 0x000fe2000afec411 */
[----:B------:R-:W4:Y:S01]  /*68e80*/  LDL.LU R82, [R1+0x958] ;  /* 0x0009580001527983 */ /* 0x000f220000300800 */
[C---:B------:R-:W-:Y:S02]  /*68e90*/  ISETP.LT.OR P3, PT, R28.reuse, 0x2, !P0 ;  /* 0x000000021c00780c */ /* 0x040fe40004761670 */
[----:B------:R-:W-:Y:S01]  /*68ea0*/  ISETP.LT.OR P4, PT, R28, 0x61, !P1 ;  /* 0x000000611c00780c */ /* 0x000fe20004f81670 */
[----:B------:R-:W4:Y:S10]  /*68eb0*/  LDL.LU R83, [R1+0x95c] ;  /* 0x00095c0001537983 */ /* 0x000f340000300800 */
[----:B------:R-:W0:Y:S02]  /*68ec0*/  @!P3 LDC.64 R16, c[0x0][0x5c0] ;  /* 0x00017000ff10bb82 */ /* 0x000e240000000a00 */
[----:B0-----:R-:W-:-:S04]  /*68ed0*/  @!P3 IADD3 R18, P5, P6, R24, UR9, R16 ;  /* 0x000000091812bc10 */ /* 0x001fc8000febe010 */
[----:B------:R-:W-:Y:S02]  /*68ee0*/  @!P3 IADD3.X R19, R29, UR8, R17, P5, P6 ;  /* 0x000000081d13bc10 */ /* 0x000fe4000afec411 */
[----:B------:R-:W0:Y:S01]  /*68ef0*/  @!P4 LDC.64 R16, c[0x0][0x5c0] ;  /* 0x00017000ff10cb82 */ /* 0x000e220000000a00 */
[----:B------:R-:W-:Y:S02]  /*68f00*/  ISETP.LT.OR P6, PT, R28, 0x9, !P0 ;  /* 0x000000091c00780c */ /* 0x000fe400047c1670 */
[----:B------:R-:W-:Y:S02]  /*68f10*/  F2FP.SATFINITE.E4M3.F32.PACK_AB_MERGE_C R15, RZ, R15, RZ ;  /* 0x0000000fff0f723e */ /* 0x000fe400048070ff */
[----:B0-----:R-:W-:-:S05]  /*68f20*/  @!P4 IADD3 R16, P5, R24, R16, RZ ;  /* 0x000000101810c210 */ /* 0x001fca0007fbe0ff */
[----:B------:R-:W-:-:S05]  /*68f30*/  @!P4 IMAD.X R17, R29, 0x1, R17, P5 ;  /* 0x000000011d11c824 */ /* 0x000fca00028e0611 */
[----:B------:R0:W-:Y:S02]  /*68f40*/  @!P4 STG.E.U8 desc[UR30][R16.64+0x60], R15 ;  /* 0x0000600f1000c986 */ /* 0x0001e4000c10111e */
[----:B0-----:R-:W0:Y:S01]  /*68f50*/  @!P6 LDC.64 R16, c[0x0][0x5c0] ;  /* 0x00017000ff10eb82 */ /* 0x001e220000000a00 */
[----:B------:R-:W-:-:S04]  /*68f60*/  LOP3.LUT R0, R0, 0xff7fffff, RZ, 0xc0, !PT ;  /* 0xff7fffff00007812 */ /* 0x000fc800078ec0ff */
[----:B------:R-:W-:Y:S02]  /*68f70*/  @P2 LOP3.LUT R0, R0, 0x800000, RZ, 0xfc, !PT ;  /* 0x0080000000002812 */ /* 0x000fe400078efcff */
[----:B0-----:R-:W-:-:S04]  /*68f80*/  @!P6 IADD3 R34, P4, P5, R24, UR9, R16 ;  /* 0x000000091822ec10 */ /* 0x001fc8000fd9e010 */
[----:B------:R-:W-:Y:S02]  /*68f90*/  @!P6 IADD3.X R35, R29, UR8, R17, P4, P5 ;  /* 0x000000081d23ec10 */ /* 0x000fe4000a7ea411 */
[----:B------:R-:W-:Y:S02]  /*68fa0*/  ISETP.LT.OR P4, PT, R28, 0x62, !P1 ;  /* 0x000000621c00780c */ /* 0x000fe40004f81670 */
[C---:B------:R-:W-:Y:S02]  /*68fb0*/  LOP3.LUT P2, RZ, R0.reuse, 0x10, RZ, 0xc0, !PT ;  /* 0x0000001000ff7812 */ /* 0x040fe4000784c0ff */
[----:B------:R-:W-:-:S04]  /*68fc0*/  LOP3.LUT R0, R0, 0xfff7ffff, RZ, 0xc0, !PT ;  /* 0xfff7ffff00007812 */ /* 0x000fc800078ec0ff */
[----:B------:R-:W-:-:S05]  /*68fd0*/  @P0 LOP3.LUT R0, R0, 0x80000, RZ, 0xfc, !PT ;  /* 0x0008000000000812 */ /* 0x000fca00078efcff */
[----:B------:R-:W0:Y:S01]  /*68fe0*/  @!P4 LDC.64 R16, c[0x0][0x5c0] ;  /* 0x00017000ff10cb82 */ /* 0x000e220000000a00 */
[----:B------:R-:W-:-:S04]  /*68ff0*/  LOP3.LUT R0, R0, 0xfeffffff, RZ, 0xc0, !PT ;  /* 0xfeffffff00007812 */ /* 0x000fc800078ec0ff */
[----:B------:R-:W-:-:S04]  /*69000*/  @P3 LOP3.LUT R0, R0, 0x1000000, RZ, 0xfc, !PT ;  /* 0x0100000000003812 */ /* 0x000fc800078efcff */
[C---:B------:R-:W-:Y:S02]  /*69010*/  LOP3.LUT P3, RZ, R0.reuse, 0x800, RZ, 0xc0, !PT ;  /* 0x0000080000ff7812 */ /* 0x040fe4000786c0ff */
[----:B------:R-:W-:-:S04]  /*69020*/  LOP3.LUT R0, R0, 0xfdffffff, RZ, 0xc0, !PT ;  /* 0xfdffffff00007812 */ /* 0x000fc800078ec0ff */
[----:B------:R-:W-:Y:S02]  /*69030*/  @P6 LOP3.LUT R0, R0, 0x2000000, RZ, 0xfc, !PT ;  /* 0x0200000000006812 */ /* 0x000fe400078efcff */
[----:B------:R-:W-:Y:S01]  /*69040*/  ISETP.LT.OR P6, PT, R28, 0xa, !P0 ;  /* 0x0000000a1c00780c */ /* 0x000fe200047c1670 */
[----:B--2---:R-:W-:Y:S01]  /*69050*/  FMUL R15, R79, UR27 ;  /* 0x0000001b4f0f7c20 */ /* 0x004fe20008400000 */
[----:B0-----:R-:W-:-:S04]  /*69060*/  @!P4 IADD3 R16, P5, R24, R16, RZ ;  /* 0x000000101810c210 */ /* 0x001fc80007fbe0ff */
[----:B------:R-:W-:Y:S01]  /*69070*/  F2FP.SATFINITE.E4M3.F32.PACK_AB_MERGE_C R15, RZ, R15, RZ ;  /* 0x0000000fff0f723e */ /* 0x000fe200048070ff */
[----:B------:R-:W-:-:S05]  /*69080*/  @!P4 IMAD.X R17, R29, 0x1, R17, P5 ;  /* 0x000000011d11c824 */ /* 0x000fca00028e0611 */
[----:B------:R0:W-:Y:S02]  /*69090*/  @!P4 STG.E.U8 desc[UR30][R16.64+0x61], R15 ;  /* 0x0000610f1000c986 */ /* 0x0001e4000c10111e */
[----:B0-----:R-:W0:Y:S01]  /*690a0*/  @!P6 LDC.64 R16, c[0x0][0x5c0] ;  /* 0x00017000ff10eb82 */ /* 0x001e220000000a00 */
[----:B------:R-:W-:Y:S02]  /*690b0*/  LOP3.LUT R0, R0, 0xfbffffff, RZ, 0xc0, !PT ;  /* 0xfbffffff00007812 */ /* 0x000fe400078ec0ff */
[----:B0-----:R-:W-:-:S04]  /*690c0*/  @!P6 IADD3 R26, P4, P5, R24, UR9, R16 ;  /* 0x00000009181aec10 */ /* 0x001fc8000fd9e010 */
[----:B------:R-:W-:Y:S02]  /*690d0*/  @!P6 IADD3.X R27, R29, UR8, R17, P4, P5 ;  /* 0x000000081d1bec10 */ /* 0x000fe4000a7ea411 */
[----:B------:R-:W-:Y:S02]  /*690e0*/  @P6 LOP3.LUT R0, R0, 0x4000000, RZ, 0xfc, !PT ;  /* 0x0400000000006812 */ /* 0x000fe400078efcff */
[----:B------:R-:W-:Y:S01]  /*690f0*/  ISETP.LT.OR P6, PT, R28, 0x12, !P0 ;  /* 0x000000121c00780c */ /* 0x000fe200047c1670 */
[----:B---3--:R-:W-:-:S05]  /*69100*/  FMUL R15, R78, UR27 ;  /* 0x0000001b4e0f7c20 */ /* 0x008fca0008400000 */
[----:B------:R-:W-:-:S05]  /*69110*/  F2FP.SATFINITE.E4M3.F32.PACK_AB_MERGE_C R15, RZ, R15, RZ ;  /* 0x0000000fff0f723e */ /* 0x000fca00048070ff */
[----:B------:R0:W-:Y:S01]  /*69120*/  @!P2 STG.E.U8 desc[UR30][R32.64+0x60], R15 ;  /* 0x0000600f2000a986 */ /* 0x0001e2000c10111e */
[----:B------:R-:W-:-:S13]  /*69130*/  ISETP.LT.OR P2, PT, R28, 0x11, !P0 ;  /* 0x000000111c00780c */ /* 0x000fda0004741670 */
[----:B------:R-:W0:Y:S02]  /*69140*/  @!P2 LDC.64 R16, c[0x0][0x5c0] ;  /* 0x00017000ff10ab82 */ /* 0x000e240000000a00 */
[----:B0-----:R-:W-:-:S04]  /*69150*/  @!P2 IADD3 R32, P4, P5, R24, UR9, R16 ;  /* 0x000000091820ac10 */ /* 0x001fc8000fd9e010 */
[----:B------:R-:W-:Y:S02]  /*69160*/  @!P2 IADD3.X R33, R29, UR8, R17, P4, P5 ;  /* 0x000000081d21ac10 */ /* 0x000fe4000a7ea411 */
[----:B------:R-:W0:Y:S02]  /*69170*/  @!P6 LDC.64 R16, c[0x0][0x5c0] ;  /* 0x00017000ff10eb82 */ /* 0x000e240000000a00 */
[----:B0-----:R-:W-:-:S04]  /*69180*/  @!P6 IADD3 R78, P4, P5, R24, UR9, R16 ;  /* 0x00000009184eec10 */ /* 0x001fc8000fd9e010 */
[----:B------:R-:W-:Y:S02]  /*69190*/  @!P6 IADD3.X R79, R29, UR8, R17, P4, P5 ;  /* 0x000000081d4fec10 */ /* 0x000fe4000a7ea411 */
[----:B------:R-:W-:Y:S02]  /*691a0*/  ISETP.LT.OR P4, PT, R28, 0x69, !P1 ;  /* 0x000000691c00780c */ /* 0x000fe40004f81670 */
[----:B------:R-:W-:-:S11]  /*691b0*/  LOP3.LUT R0, R0, 0xffffffef, RZ, 0xc0, !PT ;  /* 0xffffffef00007812 */ /* 0x000fd600078ec0ff */
[----:B------:R-:W0:Y:S01]  /*691c0*/  @!P4 LDC.64 R16, c[0x0][0x5c0] ;  /* 0x00017000ff10cb82 */ /* 0x000e220000000a00 */
[----:B------:R-:W-:Y:S01]  /*691d0*/  @P2 LOP3.LUT R0, R0, 0x10, RZ, 0xfc, !PT ;  /* 0x0000001000002812 */ /* 0x000fe200078efcff */
[----:B------:R-:W-:-:S03]  /*691e0*/  FMUL R15, R81, UR27 ;  /* 0x0000001b510f7c20 */ /* 0x000fc60008400000 */
[C---:B------:R-:W-:Y:S02]  /*691f0*/  LOP3.LUT P2, RZ, R0.reuse, 0x1000, RZ, 0xc0, !PT ;  /* 0x0000100000ff7812 */ /* 0x040fe4000784c0ff */
[----:B------:R-:W-:Y:S02]  /*69200*/  LOP3.LUT R0, R0, 0xefffffff, RZ, 0xc0, !PT ;  /* 0xefffffff00007812 */ /* 0x000fe400078ec0ff */
[----:B------:R-:W-:Y:S02]  /*69210*/  F2FP.SATFINITE.E4M3.F32.PACK_AB_MERGE_C R15, RZ, R15, RZ ;  /* 0x0000000fff0f723e */ /* 0x000fe400048070ff */
[----:B------:R-:W-:Y:S02]  /*69220*/  @P6 LOP3.LUT R0, R0, 0x10000000, RZ, 0xfc, !PT ;  /* 0x1000000000006812 */ /* 0x000fe400078efcff */
[----:B------:R-:W-:Y:S01]  /*69230*/  ISETP.LT.OR P6, PT, R28, 0x19, !P0 ;  /* 0x000000191c00780c */ /* 0x000fe200047c1670 */
[----:B------:R4:W-:Y:S01]  /*69240*/  @!P3 STG.E.U8 desc[UR30][R52.64+0x61], R15 ;  /* 0x0000610f3400b986 */ /* 0x0009e2000c10111e */
[----:B0-----:R-:W-:Y:S01]  /*69250*/  @!P4 IADD3 R16, P5, R24, R16, RZ ;  /* 0x000000101810c210 */ /* 0x001fe20007fbe0ff */
[----:B----4-:R-:W-:-:S04]  /*69260*/  FMUL R15, R80, UR27 ;  /* 0x0000001b500f7c20 */ /* 0x010fc80008400000 */
[----:B------:R-:W-:Y:S01]  /*69270*/  @!P4 IMAD.X R17, R29, 0x1, R17, P5 ;  /* 0x000000011d11c824 */ /* 0x000fe200028e0611 */
[----:B------:R-:W-:-:S05]  /*69280*/  F2FP.SATFINITE.E4M3.F32.PACK_AB_MERGE_C R15, RZ, R15, RZ ;  /* 0x0000000fff0f723e */ /* 0x000fca00048070ff */
[----:B------:R0:W-:Y:S02]  /*69290*/  @!P4 STG.E.U8 desc[UR30][R16.64+0x68], R15 ;  /* 0x0000680f1000c986 */ /* 0x0001e4000c10111e */
[----:B0-----:R-:W0:Y:S02]  /*692a0*/  @!P6 LDC.64 R16, c[0x0][0x5c0] ;  /* 0x00017000ff10eb82 */ /* 0x001e240000000a00 */
[----:B0-----:R-:W-:-:S04]  /*692b0*/  @!P6 IADD3 R80, P4, P5, R24, UR9, R16 ;  /* 0x000000091850ec10 */ /* 0x001fc8000fd9e010 */
[----:B------:R-:W-:Y:S02]  /*692c0*/  @!P6 IADD3.X R81, R29, UR8, R17, P4, P5 ;  /* 0x000000081d51ec10 */ /* 0x000fe4000a7ea411 */
[----:B------:R-:W-:-:S13]  /*692d0*/  ISETP.LT.OR P4, PT, R28, 0x6a, !P1 ;  /* 0x0000006a1c00780c */ /* 0x000fda0004f81670 */
[----:B------:R-:W0:Y:S01]  /*692e0*/  @!P4 LDC.64 R16, c[0x0][0x5c0] ;  /* 0x00017000ff10cb82 */ /* 0x000e220000000a00 */
[----:B------:R-:W-:Y:S02]  /*692f0*/  FMUL R15, R84, UR27 ;  /* 0x0000001b540f7c20 */ /* 0x000fe40008400000 */
[----:B------:R-:W2:Y:S03]  /*69300*/  LDL.LU R84, [R1+0x960] ;  /* 0x0009600001547983 */ /* 0x000ea60000300800 */
[----:B------:R-:W-:Y:S02]  /*69310*/  F2FP.SATFINITE.E4M3.F32.PACK_AB_MERGE_C R15, RZ, R15, RZ ;  /* 0x0000000fff0f723e */ /* 0x000fe400048070ff */
[----:B0-----:R-:W-:-:S05]  /*69320*/  @!P4 IADD3 R16, P5, R24, R16, RZ ;  /* 0x000000101810c210 */ /* 0x001fca0007fbe0ff */
[----:B------:R-:W-:-:S05]  /*69330*/  @!P4 IMAD.X R17, R29, 0x1, R17, P5 ;  /* 0x000000011d11c824 */ /* 0x000fca00028e0611 */
[----:B------:R0:W-:Y:S02]  /*69340*/  @!P4 STG.E.U8 desc[UR30][R16.64+0x69], R15 ;  /* 0x0000690f1000c986 */ /* 0x0001e4000c10111e */
[----:B0-----:R-:W-:Y:S02]  /*69350*/  FMUL R15, R82, UR27 ;  /* 0x0000001b520f7c20 */ /* 0x001fe40008400000 */
[----:B------:R-:W3:Y:S01]  /*69360*/  LDL.LU R82, [R1+0x964] ;  /* 0x0009640001527983 */ /* 0x000ee20000300800 */
[C---:B------:R-:W-:Y:S02]  /*69370*/  LOP3.LUT P3, RZ, R0.reuse, 0x1, RZ, 0xc0, !PT ;  /* 0x0000000100ff7812 */ /* 0x040fe4000786c0ff */
[----:B------:R-:W-:-:S04]  /*69380*/  LOP3.LUT R0, R0, 0xfffff7ff, RZ, 0xc0, !PT ;  /* 0xfffff7ff00007812 */ /* 0x000fc800078ec0ff */
[----:B------:R-:W-:Y:S02]  /*69390*/  @P6 LOP3.LUT R0, R0, 0x800, RZ, 0xfc, !PT ;  /* 0x0000080000006812 */ /* 0x000fe400078efcff */
[----:B------:R-:W-:Y:S02]  /*693a0*/  ISETP.LT.OR P6, PT, R28, 0x1a, !P0 ;  /* 0x0000001a1c00780c */ /* 0x000fe400047c1670 */
[----:B------:R-:W-:-:S11]  /*693b0*/  F2FP.SATFINITE.E4M3.F32.PACK_AB_MERGE_C R15, RZ, R15, RZ ;  /* 0x0000000fff0f723e */ /* 0x000fd600048070ff */
[----:B------:R-:W0:Y:S01]  /*693c0*/  @!P6 LDC.64 R16, c[0x0][0x5c0] ;  /* 0x00017000ff10eb82 */ /* 0x000e220000000a00 */
[----:B------:R1:W-:Y:S01]  /*693d0*/  @!P2 STG.E.U8 desc[UR30][R50.64+0x68], R15 ;  /* 0x0000680f3200a986 */ /* 0x0003e2000c10111e */
[----:B------:R-:W-:Y:S02]  /*693e0*/  ISETP.LT.OR P2, PT, R28, 0x21, !P0 ;  /* 0x000000211c00780c */ /* 0x000fe40004741670 */
[----:B------:R-:W-:Y:S02]  /*693f0*/  LOP3.LUT R0, R0, 0xdfffffff, RZ, 0xc0, !PT ;  /* 0xdfffffff00007812 */ /* 0x000fe400078ec0ff */
[----:B0-----:R-:W-:-:S04]  /*69400*/  @!P6 IADD3 R52, P4, P5, R24, UR9, R16 ;  /* 0x000000091834ec10 */ /* 0x001fc8000fd9e010 */
[----:B------:R-:W-:-:S05]  /*69410*/  @!P6 IADD3.X R53, R29, UR8, R17, P4, P5 ;  /* 0x000000081d35ec10 */ /* 0x000fca000a7ea411 */
[----:B------:R-:W0:Y:S01]  /*69420*/  @!P2 LDC.64 R16, c[0x0][0x5c0] ;  /* 0x00017000ff10ab82 */ /* 0x000e220000000a00 */
[----:B------:R-:W-:Y:S02]  /*69430*/  @P6 LOP3.LUT R0, R0, 0x20000000, RZ, 0xfc, !PT ;  /* 0x2000000000006812 */ /* 0x000fe400078efcff */
[----:B------:R-:W-:Y:S01]  /*69440*/  ISETP.LT.OR P6, PT, R28, 0x22, !P0 ;  /* 0x000000221c00780c */ /* 0x000fe200047c1670 */
[----:B-1----:R-:W-:Y:S02]  /*69450*/  FMUL R15, R83, UR27 ;  /* 0x0000001b530f7c20 */ /* 0x002fe40008400000 */
[----:B------:R-:W4:Y:S01]  /*69460*/  LDL.LU R83, [R1+0x968] ;  /* 0x0009680001537983 */ /* 0x000f220000300800 */
[----:B0-----:R-:W-:-:S04]  /*69470*/  @!P2 IADD3 R50, P4, P5, R24, UR9, R16 ;  /* 0x000000091832ac10 */ /* 0x001fc8000fd9e010 */
[----:B------:R-:W-:-:S05]  /*69480*/  @!P2 IADD3.X R51, R29, UR8, R17, P4, P5 ;  /* 0x000000081d33ac10 */ /* 0x000fca000a7ea411 */
[----:B------:R-:W0:Y:S02]  /*69490*/  @!P6 LDC.64 R16, c[0x0][0x5c0] ;  /* 0x00017000ff10eb82 */ /* 0x000e240000000a00 */
[----:B0-----:R-:W-:-:S04]  /*694a0*/  @!P6 IADD3 R96, P4, P5, R24, UR9, R16 ;  /* 0x000000091860ec10 */ /* 0x001fc8000fd9e010 */
[----:B------:R-:W-:Y:S02]  /*694b0*/  @!P6 IADD3.X R97, R29, UR8, R17, P4, P5 ;  /* 0x000000081d61ec10 */ /* 0x000fe4000a7ea411 */
[----:B------:R-:W-:-:S13]  /*694c0*/  ISETP.LT.OR P4, PT, R28, 0x71, !P1 ;  /* 0x000000711c00780c */ /* 0x000fda0004f81670 */
[----:B------:R-:W0:Y:S01]  /*694d0*/  @!P4 LDC.64 R16, c[0x0][0x5c0] ;  /* 0x00017000ff10cb82 */ /* 0x000e220000000a00 */
[----:B------:R-:W-:-:S05]  /*694e0*/  F2FP.SATFINITE.E4M3.F32.PACK_AB_MERGE_C R15, RZ, R15, RZ ;  /* 0x0000000fff0f723e */ /* 0x000fca00048070ff */
[----:B------:R2:W-:Y:S01]  /*694f0*/  @!P3 STG.E.U8 desc[UR30][R20.64+0x69], R15 ;  /* 0x0000690f1400b986 */ /* 0x0005e2000c10111e */
[----:B0-----:R-:W-:-:S05]  /*69500*/  @!P4 IADD3 R16, P5, R24, R16, RZ ;  /* 0x000000101810c210 */ /* 0x001fca0007fbe0ff */
[----:B------:R-:W-:Y:S02]  /*69510*/  @!P4 IMAD.X R17, R29, 0x1, R17, P5 ;  /* 0x000000011d11c824 */ /* 0x000fe400028e0611 */
[----:B--2---:R-:W-:Y:S02]  /*69520*/  FMUL R15, R84, UR27 ;  /* 0x0000001b540f7c20 */ /* 0x004fe40008400000 */
[----:B------:R-:W2:Y:S03]  /*69530*/  LDL.LU R84, [R1+0x96c] ;  /* 0x00096c0001547983 */ /* 0x000ea60000300800 */
[----:B------:R-:W-:-:S05]  /*69540*/  F2FP.SATFINITE.E4M3.F32.PACK_AB_MERGE_C R15, RZ, R15, RZ ;  /* 0x0000000fff0f723e */ /* 0x000fca00048070ff */
[----:B------:R3:W-:Y:S02]  /*69550*/  @!P4 STG.E.U8 desc[UR30][R16.64+0x70], R15 ;  /* 0x0000700f1000c986 */ /* 0x0007e4000c10111e */
[----:B---3--:R-:W-:Y:S02]  /*69560*/  FMUL R15, R82, UR27 ;  /* 0x0000001b520f7c20 */ /* 0x008fe40008400000 */
[----:B------:R-:W3:Y:S01]  /*69570*/  LDL.LU R82, [R1+0x970] ;  /* 0x0009700001527983 */ /* 0x000ee20000300800 */
[----:B------:R-:W-:-:S04]  /*69580*/  LOP3.LUT R0, R0, 0xffffefff, RZ, 0xc0, !PT ;  /* 0xffffefff00007812 */ /* 0x000fc800078ec0ff */
[----:B------:R-:W-:-:S04]  /*69590*/  @P2 LOP3.LUT R0, R0, 0x1000, RZ, 0xfc, !PT ;  /* 0x0000100000002812 */ /* 0x000fc800078efcff */
[C---:B------:R-:W-:Y:S02]  /*695a0*/  LOP3.LUT P2, RZ, R0.reuse, 0x20, RZ, 0xc0, !PT ;  /* 0x0000002000ff7812 */ /* 0x040fe4000784c0ff */
[----:B------:R-:W-:-:S04]  /*695b0*/  LOP3.LUT R0, R0, 0xbfffffff, RZ, 0xc0, !PT ;  /* 0xbfffffff00007812 */ /* 0x000fc800078ec0ff */
[----:B------:R-:W-:Y:S02]  /*695c0*/  @P6 LOP3.LUT R0, R0, 0x40000000, RZ, 0xfc, !PT ;  /* 0x4000000000006812 */ /* 0x000fe400078efcff */
[----:B------:R-:W-:-:S13]  /*695d0*/  ISETP.LT.OR P6, PT, R28, 0x29, !P0 ;  /* 0x000000291c00780c */ /* 0x000fda00047c1670 */
[----:B------:R-:W0:Y:S02]  /*695e0*/  @!P6 LDC.64 R16, c[0x0][0x5c0] ;  /* 0x00017000ff10eb82 */ /* 0x000e240000000a00 */
[----:B0-----:R-:W-:-:S04]  /*695f0*/  @!P6 IADD3 R104, P4, P5, R24, UR9, R16 ;  /* 0x000000091868ec10 */ /* 0x001fc8000fd9e010 */
[----:B------:R-:W-:Y:S02]  /*69600*/  @!P6 IADD3.X R105, R29, UR8, R17, P4, P5 ;  /* 0x000000081d69ec10 */ /* 0x000fe4000a7ea411 */
[----:B------:R-:W-:-:S13]  /*69610*/  ISETP.LT.OR P4, PT, R28, 0x72, !P1 ;  /* 0x000000721c00780c */ /* 0x000fda0004f81670 */
[----:B------:R-:W0:Y:S01]  /*69620*/  @!P4 LDC.64 R16, c[0x0][0x5c0] ;  /* 0x00017000ff10cb82 */ /* 0x000e220000000a00 */
[----:B------:R-:W-:Y:S02]  /*69630*/  F2FP.SATFINITE.E4M3.F32.PACK_AB_MERGE_C R15, RZ, R15, RZ ;  /* 0x0000000fff0f723e */ /* 0x000fe400048070ff */
[----:B0-----:R-:W-:-:S05]  /*69640*/  @!P4 IADD3 R16, P5, R24, R16, RZ ;  /* 0x000000101810c210 */ /* 0x001fca0007fbe0ff */
[----:B------:R-:W-:-:S05]  /*69650*/  @!P4 IMAD.X R17, R29, 0x1, R17, P5 ;  /* 0x000000011d11c824 */ /* 0x000fca00028e0611 */
[----:B------:R4:W-:Y:S02]  /*69660*/  @!P4 STG.E.U8 desc[UR30][R16.64+0x71], R15 ;  /* 0x0000710f1000c986 */ /* 0x0009e4000c10111e */
[----:B----4-:R-:W-:Y:S02]  /*69670*/  FMUL R15, R83, UR27 ;  /* 0x0000001b530f7c20 */ /* 0x010fe40008400000 */
[----:B------:R-:W4:Y:S03]  /*69680*/  LDL.LU R83, [R1+0x974] ;  /* 0x0009740001537983 */ /* 0x000f260000300800 */
[----:B------:R-:W-:Y:S02]  /*69690*/  F2FP.SATFINITE.E4M3.F32.PACK_AB_MERGE_C R15, RZ, R15, RZ ;  /* 0x0000000fff0f723e */ /* 0x000fe400048070ff */
[----:B------:R-:W-:-:S03]  /*696a0*/  LOP3.LUT P3, RZ, R0, 0x2000, RZ, 0xc0, !PT ;  /* 0x0000200000ff7812 */ /* 0x000fc6000786c0ff */
[----:B------:R2:W-:Y:S01]  /*696b0*/  @!P2 STG.E.U8 desc[UR30][R54.64+0x70], R15 ;  /* 0x0000700f3600a986 */ /* 0x0005e2000c10111e */
[----:B------:R-:W-:-:S04]  /*696c0*/  LOP3.LUT R0, R0, 0xfffffffe, RZ, 0xc0, !PT ;  /* 0xfffffffe00007812 */ /* 0x000fc800078ec0ff */
[----:B------:R-:W-:Y:S02]  /*696d0*/  @P6 LOP3.LUT R0, R0, 0x1, RZ, 0xfc, !PT ;  /* 0x0000000100006812 */ /* 0x000fe400078efcff */
[----:B------:R-:W-:-:S13]  /*696e0*/  ISETP.LT.OR P6, PT, R28, 0x2a, !P0 ;  /* 0x0000002a1c00780c */ /* 0x000fda00047c1670 */
[----:B------:R-:W0:Y:S01]  /*696f0*/  @!P6 LDC.64 R16, c[0x0][0x5c0] ;  /* 0x00017000ff10eb82 */ /* 0x000e220000000a00 */
[----:B------:R-:W-:Y:S01]  /*69700*/  ISETP.LT.OR P2, PT, R28, 0x31, !P0 ;  /* 0x000000311c00780c */ /* 0x000fe20004741670 */
[----:B--2---:R-:W-:Y:S02]  /*69710*/  FMUL R15, R84, UR27 ;  /* 0x0000001b540f7c20 */ /* 0x004fe40008400000 */
[----:B------:R-:W2:Y:S03]  /*69720*/  LDL.LU R84, [R1+0x978] ;  /* 0x0009780001547983 */ /* 0x000ea60000300800 */
[----:B------:R-:W-:-:S05]  /*69730*/  F2FP.SATFINITE.E4M3.F32.PACK_AB_MERGE_C R15, RZ, R15, RZ ;  /* 0x0000000fff0f723e */ /* 0x000fca00048070ff */
[----:B------:R3:W-:Y:S02]  /*69740*/  @!P3 STG.E.U8 desc[UR30][R56.64+0x71], R15 ;  /* 0x0000710f3800b986 */ /* 0x0007e4000c10111e */
[----:B---3--:R-:W-:Y:S02]  /*69750*/  FMUL R15, R82, UR27 ;  /* 0x0000001b520f7c20 */ /* 0x008fe40008400000 */
[----:B------:R-:W3:Y:S01]  /*69760*/  LDL.LU R82, [R1+0x97c] ;  /* 0x00097c0001527983 */ /* 0x000ee20000300800 */
[----:B0-----:R-:W-:-:S04]  /*69770*/  @!P6 IADD3 R20, P4, P5, R24, UR9, R16 ;  /* 0x000000091814ec10 */ /* 0x001fc8000fd9e010 */
[----:B------:R-:W-:Y:S02]  /*69780*/  @!P6 IADD3.X R21, R29, UR8, R17, P4, P5 ;  /* 0x000000081d15ec10 */ /* 0x000fe4000a7ea411 */
[----:B------:R-:W0:Y:S01]  /*69790*/  @!P2 LDC.64 R16, c[0x0][0x5c0] ;  /* 0x00017000ff10ab82 */ /* 0x000e220000000a00 */
[----:B------:R-:W-:-:S04]  /*697a0*/  LOP3.LUT R0, R0, 0x7fffffff, RZ, 0xc0, !PT ;  /* 0x7fffffff00007812 */ /* 0x000fc800078ec0ff */
[----:B------:R-:W-:Y:S02]  /*697b0*/  @P6 LOP3.LUT R0, R0, 0x80000000, RZ, 0xfc, !PT ;  /* 0x8000000000006812 */ /* 0x000fe400078efcff */
        /* <DEDUP_REMOVED lines=8> */
[----:B------:R-:W-:-:S04]  /*69840*/  LOP3.LUT R4, R4, 0xfffffffe, RZ, 0xc0, !PT ;  /* 0xfffffffe04047812 */ /* 0x000fc800078ec0ff */
[----:B------:R-:W-:Y:S02]  /*69850*/  @P6 LOP3.LUT R4, R4, 0x1, RZ, 0xfc, !PT ;  /* 0x0000000104046812 */ /* 0x000fe400078efcff */
[----:B------:R-:W-:Y:S02]  /*69860*/  ISETP.LT.OR P6, PT, R28, 0x39, !P0 ;  /* 0x000000391c00780c */ /* 0x000fe400047c1670 */
[----:B------:R-:W-:Y:S02]  /*69870*/  F2FP.SATFINITE.E4M3.F32.PACK_AB_MERGE_C R15, RZ, R15, RZ ;  /* 0x0000000fff0f723e */ /* 0x000fe400048070ff */
[----:B0-----:R-:W-:-:S05]  /*69880*/  @!P4 IADD3 R16, P5, R24, R16, RZ ;  /* 0x000000101810c210 */ /* 0x001fca0007fbe0ff */
[----:B------:R-:W-:-:S05]  /*69890*/  @!P4 IMAD.X R17, R29, 0x1, R17, P5 ;  /* 0x000000011d11c824 */ /* 0x000fca00028e0611 */
[----:B------:R0:W-:Y:S02]  /*698a0*/  @!P4 STG.E.U8 desc[UR30][R16.64+0x78], R15 ;  /* 0x0000780f1000c986 */ /* 0x0001e4000c10111e */
[----:B0-----:R-:W0:Y:S01]  /*698b0*/  @!P6 LDC.64 R16, c[0x0][0x5c0] ;  /* 0x00017000ff10eb82 */ /* 0x001e220000000a00 */
[----:B----4-:R-:W-:Y:S02]  /*698c0*/  FMUL R15, R83, UR27 ;  /* 0x0000001b530f7c20 */ /* 0x010fe40008400000 */
[----:B------:R-:W4:Y:S01]  /*698d0*/  LDL.LU R83, [R1+0x980] ;  /* 0x0009800001537983 */ /* 0x000f220000300800 */
[----:B0-----:R-:W-:-:S04]  /*698e0*/  @!P6 IADD3 R148, P4, P5, R24, UR9, R16 ;  /* 0x000000091894ec10 */ /* 0x001fc8000fd9e010 */
[----:B------:R-:W-:Y:S02]  /*698f0*/  @!P6 IADD3.X R149, R29, UR8, R17, P4, P5 ;  /* 0x000000081d95ec10 */ /* 0x000fe4000a7ea411 */
[----:B------:R-:W-:-:S13]  /*69900*/  ISETP.LT.OR P4, PT, R28, 0x7a, !P1 ;  /* 0x0000007a1c00780c */ /* 0x000fda0004f81670 */
[----:B------:R-:W0:Y:S01]  /*69910*/  @!P4 LDC.64 R16, c[0x0][0x5c0] ;  /* 0x00017000ff10cb82 */ /* 0x000e220000000a00 */
[----:B------:R-:W-:Y:S02]  /*69920*/  LOP3.LUT R0, R0, 0xffffffdf, RZ, 0xc0, !PT ;  /* 0xffffffdf00007812 */ /* 0x000fe400078ec0ff */
[----:B------:R-:W-:Y:S02]  /*69930*/  F2FP.SATFINITE.E4M3.F32.PACK_AB_MERGE_C R15, RZ, R15, RZ ;  /* 0x0000000fff0f723e */ /* 0x000fe400048070ff */
[----:B------:R-:W-:-:S04]  /*69940*/  @P2 LOP3.LUT R0, R0, 0x20, RZ, 0xfc, !PT ;  /* 0x0000002000002812 */ /* 0x000fc800078efcff */
[----:B------:R-:W-:Y:S02]  /*69950*/  LOP3.LUT P2, RZ, R0, 0x4000, RZ, 0xc0, !PT ;  /* 0x0000400000ff7812 */ /* 0x000fe4000784c0ff */
[----:B0-----:R-:W-:-:S05]  /*69960*/  @!P4 IADD3 R16, P5, R24, R16, RZ ;  /* 0x000000101810c210 */ /* 0x001fca0007fbe0ff */
[----:B------:R-:W-:-:S05]  /*69970*/  @!P4 IMAD.X R17, R29, 0x1, R17, P5 ;  /* 0x000000011d11c824 */ /* 0x000fca00028e0611 */
[----:B------:R2:W-:Y:S02]  /*69980*/  @!P4 STG.E.U8 desc[UR30][R16.64+0x79], R15 ;  /* 0x0000790f1000c986 */ /* 0x0005e4000c10111e */
[----:B--2---:R-:W-:Y:S02]  /*69990*/  FMUL R15, R84, UR27 ;  /* 0x0000001b540f7c20 */ /* 0x004fe40008400000 */
[----:B------:R-:W2:Y:S03]  /*699a0*/  LDL.LU R84, [R1+0x984] ;  /* 0x0009840001547983 */ /* 0x000ea60000300800 */
[----:B------:R-:W-:-:S05]  /*699b0*/  F2FP.SATFINITE.E4M3.F32.PACK_AB_MERGE_C R15, RZ, R15, RZ ;  /* 0x0000000fff0f723e */ /* 0x000fca00048070ff */
[----:B------:R3:W-:Y:S02]  /*699c0*/  @!P2 STG.E.U8 desc[UR30][R40.64+0x78], R15 ;  /* 0x0000780f2800a986 */ /* 0x0007e4000c10111e */
[----:B---3--:R-:W-:Y:S02]  /*699d0*/  FMUL R15, R82, UR27 ;  /* 0x0000001b520f7c20 */ /* 0x008fe40008400000 */
[----:B------:R-:W3:Y:S01]  /*699e0*/  LDL.LU R82, [R1+0x988] ;  /* 0x0009880001527983 */ /* 0x000ee20000300800 */
[C---:B------:R-:W-:Y:S02]  /*699f0*/  LOP3.LUT P3, RZ, R0.reuse, 0x40, RZ, 0xc0, !PT ;  /* 0x0000004000ff7812 */ /* 0x040fe4000786c0ff */
[----:B------:R-:W-:-:S04]  /*69a00*/  LOP3.LUT R0, R0, 0xffffdfff, RZ, 0xc0, !PT ;  /* 0xffffdfff00007812 */ /* 0x000fc800078ec0ff */
[----:B------:R-:W-:Y:S02]  /*69a10*/  @P6 LOP3.LUT R0, R0, 0x2000, RZ, 0xfc, !PT ;  /* 0x0000200000006812 */ /* 0x000fe400078efcff */
[----:B------:R-:W-:-:S13]  /*69a20*/  ISETP.LT.OR P6, PT, R28, 0x3a, !P0 ;  /* 0x0000003a1c00780c */ /* 0x000fda00047c1670 */
[----:B------:R-:W0:Y:S01]  /*69a30*/  @!P6 LDC.64 R16, c[0x0][0x5c0] ;  /* 0x00017000ff10eb82 */ /* 0x000e220000000a00 */
[----:B------:R-:W-:Y:S02]  /*69a40*/  ISETP.LT.OR P2, PT, R28, 0x41, !P0 ;  /* 0x000000411c00780c */ /* 0x000fe40004741670 */
[----:B------:R-:W-:Y:S02]  /*69a50*/  LOP3.LUT R4, R4, 0xfffffffd, RZ, 0xc0, !PT ;  /* 0xfffffffd04047812 */ /* 0x000fe400078ec0ff */
[----:B0-----:R-:W-:-:S04]  /*69a60*/  @!P6 IADD3 R142, P4, P5, R24, UR9, R16 ;  /* 0x00000009188eec10 */ /* 0x001fc8000fd9e010 */
[----:B------:R-:W-:-:S05]  /*69a70*/  @!P6 IADD3.X R143, R29, UR8, R17, P4, P5 ;  /* 0x000000081d8fec10 */ /* 0x000fca000a7ea411 */
        /* <DEDUP_REMOVED lines=10> */
[----:B------:R-:W-:Y:S02]  /*69b20*/  LOP3.LUT R4, R4, 0xfffffffb, RZ, 0xc0, !PT ;  /* 0xfffffffb04047812 */ /* 0x000fe400078ec0ff */
[----:B------:R-:W-:Y:S02]  /*69b30*/  F2FP.SATFINITE.E4M3.F32.PACK_AB_MERGE_C R15, RZ, R15, RZ ;  /* 0x0000000fff0f723e */ /* 0x000fe400048070ff */
[----:B------:R-:W-:Y:S02]  /*69b40*/  @P6 LOP3.LUT R4, R4, 0x4, RZ, 0xfc, !PT ;  /* 0x0000000404046812 */ /* 0x000fe400078efcff */
[----:B------:R-:W-:Y:S01]  /*69b50*/  ISETP.LT.OR P6, PT, R28, 0x49, !P0 ;  /* 0x000000491c00780c */ /* 0x000fe200047c1670 */
[----:B------:R4:W-:Y:S02]  /*69b60*/  @!P3 STG.E.U8 desc[UR30][R30.64+0x79], R15 ;  /* 0x0000790f1e00b986 */ /* 0x0009e4000c10111e */
[----:B----4-:R-:W-:-:S02]  /*69b70*/  FMUL R15, R83, UR27 ;  /* 0x0000001b530f7c20 */ /* 0x010fc40008400000 */
[----:B------:R-:W4:Y:S01]  /*69b80*/  LDL.LU R83, [R1+0x98c] ;  /* 0x00098c0001537983 */ /* 0x000f220000300800 */
[----:B0-----:R-:W-:Y:S02]  /*69b90*/  @!P4 IADD3 R16, P5, R24, R16, RZ ;  /* 0x000000101810c210 */ /* 0x001fe40007fbe0ff */
[----:B------:R-:W-:-:S03]  /*69ba0*/  F2FP.SATFINITE.E4M3.F32.PACK_AB_MERGE_C R15, RZ, R15, RZ ;  /* 0x0000000fff0f723e */ /* 0x000fc600048070ff */
        /* <DEDUP_REMOVED lines=34> */
[----:B------:R-:W0:Y:S01]  /*69dd0*/  @!P6 LDC.64 R16, c[0x0][0x5c0] ;  /* 0x00017000ff10eb82 */ /* 0x000e220000000a00 */
[----:B----4-:R-:W-:Y:S02]  /*69de0*/  FMUL R15, R83, UR27 ;  /* 0x0000001b530f7c20 */ /* 0x010fe40008400000 */
[----:B------:R-:W4:Y:S01]  /*69df0*/  LDL.LU R83, [R1+0x998] ;  /* 0x0009980001537983 */ /* 0x000f220000300800 */
        /* <DEDUP_REMOVED lines=27> */
[----:B------:R-:W4:Y:S01]  /*69fb0*/  LDL.LU R83, [R1+0x9a4] ;  /* 0x0009a40001537983 */ /* 0x000f220000300800 */
[----:B------:R-:W-:-:S04]  /*69fc0*/  LOP3.LUT R0, R0, 0xffffff7f, RZ, 0xc0, !PT ;  /* 0xffffff7f00007812 */ /* 0x000fc800078ec0ff */
[----:B------:R-:W-:-:S04]  /*69fd0*/  @P2 LOP3.LUT R0, R0, 0x80, RZ, 0xfc, !PT ;  /* 0x0000008000002812 */ /* 0x000fc800078efcff */
[C---:B------:R-:W-:Y:S02]  /*69fe0*/  LOP3.LUT P2, RZ, R0.reuse, 0x10000, RZ, 0xc0, !PT ;  /* 0x0001000000ff7812 */ /* 0x040fe4000784c0ff */
[----:B------:R-:W-:Y:S02]  /*69ff0*/  F2FP.SATFINITE.E4M3.F32.PACK_AB_MERGE_C R15, RZ, R15, RZ ;  /* 0x0000000fff0f723e */ /* 0x000fe400048070ff */
[----:B------:R-:W-:-:S09]  /*6a000*/  LOP3.LUT P3, RZ, R0, 0x2, RZ, 0xc0, !PT ;  /* 0x0000000200ff7812 */ /* 0x000fd2000786c0ff */
[----:B------:R2:W-:Y:S01]  /*6a010*/  @!P2 STG.E.U8 desc[UR30][R58.64+0x88], R15 ;  /* 0x0000880f3a00a986 */ /* 0x0005e2000c10111e */
[----:B------:R-:W-:-:S04]  /*6a020*/  LOP3.LUT R0, R0, 0xffff7fff, RZ, 0xc0, !PT ;  /* 0xffff7fff00007812 */ /* 0x000fc800078ec0ff */
[----:B------:R-:W-:Y:S02]  /*6a030*/  @P6 LOP3.LUT R0, R0, 0x8000, RZ, 0xfc, !PT ;  /* 0x0000800000006812 */ /* 0x000fe400078efcff */
[----:B------:R-:W-:-:S13]  /*6a040*/  ISETP.LT.OR P6, PT, R28, 0x5a, !P0 ;  /* 0x0000005a1c00780c */ /* 0x000fda00047c1670 */
[----:B------:R-:W0:Y:S01]  /*6a050*/  @!P6 LDC.64 R16, c[0x0][0x5c0] ;  /* 0x00017000ff10eb82 */ /* 0x000e220000000a00 */
[----:B--2---:R-:W-:Y:S02]  /*6a060*/  FMUL R15, R84, UR27 ;  /* 0x0000001b540f7c20 */ /* 0x004fe40008400000 */
[----:B------:R-:W2:Y:S03]  /*6a070*/  LDL.LU R84, [R1+0x9a8] ;  /* 0x0009a80001547983 */ /* 0x000ea60000300800 */
[----:B------:R-:W-:-:S05]  /*6a080*/  F2FP.SATFINITE.E4M3.F32.PACK_AB_MERGE_C R15, RZ, R15, RZ ;  /* 0x0000000fff0f723e */ /* 0x000fca00048070ff */
[----:B------:R3:W-:Y:S02]  /*6a090*/  @!P3 STG.E.U8 desc[UR30][R22.64+0x89], R15 ;  /* 0x0000890f1600b986 */ /* 0x0007e4000c10111e */
[----:B---3--:R-:W-:Y:S02]  /*6a0a0*/  FMUL R15, R82, UR27 ;  /* 0x0000001b520f7c20 */ /* 0x008fe40008400000 */
[----:B------:R-:W3:Y:S01]  /*6a0b0*/  LDL.LU R82, [R1+0x9ac] ;  /* 0x0009ac0001527983 */ /* 0x000ee20000300800 */
        /* <DEDUP_REMOVED lines=57> */
[----:B------:R-:W-:Y:S02]  /*6a450*/  ISETP.LT.OR P4, PT, R28, 0x99, !P1 ;  /* 0x000000991c00780c */ /* 0x000fe40004f81670 */
[----:B------:R-:W-:-:S11]  /*6a460*/  LOP3.LUT R4, R4, 0xfffffdff, RZ, 0xc0, !PT ;  /* 0xfffffdff04047812 */ /* 0x000fd600078ec0ff */
[----:B------:R-:W0:Y:S01]  /*6a470*/  @!P4 LDC.64 R16, c[0x0][0x5c0] ;  /* 0x00017000ff10cb82 */ /* 0x000e220000000a00 */
[----:B------:R-:W-:Y:S02]  /*6a480*/  LOP3.LUT P3, RZ, R0, 0x20000, RZ, 0xc0, !PT ;  /* 0x0002000000ff7812 */ /* 0x000fe4000786c0ff */
[----:B------:R-:W-:Y:S02]  /*6a490*/  @P2 LOP3.LUT R4, R4, 0x200, RZ, 0xfc, !PT ;  /* 0x0000020004042812 */ /* 0x000fe400078efcff */
[----:B------:R-:W-:Y:S02]  /*6a4a0*/  F2FP.SATFINITE.E4M3.F32.PACK_AB_MERGE_C R15, RZ, R15, RZ ;  /* 0x0000000fff0f723e */ /* 0x000fe400048070ff */
[----:B------:R-:W-:-:S04]  /*6a4b0*/  LOP3.LUT R4, R4, 0xfffffbff, RZ, 0xc0, !PT ;  /* 0xfffffbff04047812 */ /* 0x000fc800078ec0ff */
[----:B------:R-:W-:Y:S02]  /*6a4c0*/  @P6 LOP3.LUT R4, R4, 0x400, RZ, 0xfc, !PT ;  /* 0x0000040004046812 */ /* 0x000fe400078efcff */
[----:B------:R-:W-:Y:S01]  /*6a4d0*/  ISETP.LT.OR P6, PT, R28, 0x79, !P0 ;  /* 0x000000791c00780c */ /* 0x000fe200047c1670 */
[----:B------:R4:W-:Y:S01]  /*6a4e0*/  @!P3 STG.E.U8 desc[UR30][R66.64+0x91], R15 ;  /* 0x0000910f4200b986 */ /* 0x0009e2000c10111e */
[----:B0-----:R-:W-:Y:S01]  /*6a4f0*/  @!P4 IADD3 R16, P5, R24, R16, RZ ;  /* 0x000000101810c210 */ /* 0x001fe20007fbe0ff */
[----:B----4-:R-:W-:Y:S02]  /*6a500*/  FMUL R15, R83, UR27 ;  /* 0x0000001b530f7c20 */ /* 0x010fe40008400000 */
[----:B------:R-:W4:Y:S02]  /*6a510*/  LDL.LU R83, [R1+0x9bc] ;  /* 0x0009bc0001537983 */ /* 0x000f240000300800 */
[----:B------:R-:W-:Y:S01]  /*6a520*/  @!P4 IMAD.X R17, R29, 0x1, R17, P5 ;  /* 0x000000011d11c824 */ /* 0x000fe200028e0611 */
[----:B------:R-:W-:-:S05]  /*6a530*/  F2FP.SATFINITE.E4M3.F32.PACK_AB_MERGE_C R15, RZ, R15, RZ ;  /* 0x0000000fff0f723e */ /* 0x000fca00048070ff */
        /* <DEDUP_REMOVED lines=32> */
[----:B0-----:R-:W-:Y:S01]  /*6a740*/  @!P6 IADD3 R156, P4, P5, R24, UR9, R16 ;  /* 0x00000009189cec10 */ /* 0x001fe2000fd9e010 */
[----:B----4-:R-:W-:Y:S02]  /*6a750*/  FMUL R15, R83, UR27 ;  /* 0x0000001b530f7c20 */ /* 0x010fe40008400000 */
[----:B------:R-:W4:Y:S01]  /*6a760*/  LDL.LU R83, [R1+0x9c8] ;  /* 0x0009c80001537983 */ /* 0x000f220000300800 */
        /* <DEDUP_REMOVED lines=34> */
[----:B------:R-:W-:Y:S01]  /*6a990*/  @P6 LOP3.LUT R3, R3, 0x800, RZ, 0xfc, !PT ;  /* 0x0000080003036812 */ /* 0x000fe200078efcff */
[----:B--2---:R-:W-:Y:S02]  /*6a9a0*/  FMUL R15, R84, UR27 ;  /* 0x0000001b540f7c20 */ /* 0x004fe40008400000 */
[----:B------:R-:W2:Y:S03]  /*6a9b0*/  LDL.LU R84, [R1+0x9d8] ;  /* 0x0009d80001547983 */ /* 0x000ea60000300800 */
[----:B------:R-:W-:-:S05]  /*6a9c0*/  F2FP.SATFINITE.E4M3.F32.PACK_AB_MERGE_C R15, RZ, R15, RZ ;  /* 0x0000000fff0f723e */ /* 0x000fca00048070ff */
[----:B------:R3:W-:Y:S02]  /*6a9d0*/  @!P3 STG.E.U8 desc[UR30][R72.64+0xa1], R15 ;  /* 0x0000a10f4800b986 */ /* 0x0007e4000c10111e */
[----:B---3--:R-:W-:Y:S02]  /*6a9e0*/  FMUL R15, R82, UR27 ;  /* 0x0000001b520f7c20 */ /* 0x008fe40008400000 */
[----:B------:R-:W3:Y:S01]  /*6a9f0*/  LDL.LU R82, [R1+0x9dc] ;  /* 0x0009dc0001527983 */ /* 0x000ee20000300800 */
        /* <DEDUP_REMOVED lines=17> */
[----:B------:R-:W-:-:S04]  /*6ab10*/  @P2 LOP3.LUT R3, R3, 0x20000, RZ, 0xfc, !PT ;  /* 0x0002000003032812 */ /* 0x000fc800078efcff */
        /* <DEDUP_REMOVED lines=42> */
[----:B------:R-:W-:-:S11]  /*6adc0*/  LOP3.LUT P3, RZ, R0, 0x4, RZ, 0xc0, !PT ;  /* 0x0000000400ff7812 */ /* 0x000fd6000786c0ff */
[----:B------:R-:W0:Y:S01]  /*6add0*/  @!P4 LDC.64 R16, c[0x0][0x5c0] ;  /* 0x00017000ff10cb82 */ /* 0x000e220000000a00 */
[----:B------:R-:W-:-:S05]  /*6ade0*/  F2FP.SATFINITE.E4M3.F32.PACK_AB_MERGE_C R15, RZ, R15, RZ ;  /* 0x0000000fff0f723e */ /* 0x000fca00048070ff */
[----:B------:R4:W-:Y:S01]  /*6adf0*/  @!P3 STG.E.U8 desc[UR30][R42.64+0xa9], R15 ;  /* 0x0000a90f2a00b986 */ /* 0x0009e2000c10111e */
[----:B------:R-:W-:Y:S02]  /*6ae00*/  ISETP.LT.OR P3, PT, R28, 0xa9, !P0 ;  /* 0x000000a91c00780c */ /* 0x000fe40004761670 */
[----:B0-----:R-:W-:-:S05]  /*6ae10*/  @!P4 IADD3 R16, P5, R24, R16, RZ ;  /* 0x000000101810c210 */ /* 0x001fca0007fbe0ff */
[----:B------:R-:W-:Y:S02]  /*6ae20*/  @!P4 IMAD.X R17, R29, 0x1, R17, P5 ;  /* 0x000000011d11c824 */ /* 0x000fe400028e0611 */
[----:B----4-:R-:W-:Y:S02]  /*6ae30*/  FMUL R15, R83, UR27 ;  /* 0x0000001b530f7c20 */ /* 0x010fe40008400000 */
[----:B------:R-:W4:Y:S03]  /*6ae40*/  LDL.LU R83, [R1+0x9ec] ;  /* 0x0009ec0001537983 */ /* 0x000f260000300800 */
[----:B------:R-:W-:-:S05]  /*6ae50*/  F2FP.SATFINITE.E4M3.F32.PACK_AB_MERGE_C R15, RZ, R15, RZ ;  /* 0x0000000fff0f723e */ /* 0x000fca00048070ff */
[----:B------:R0:W-:Y:S02]  /*6ae60*/  @!P4 STG.E.U8 desc[UR30][R16.64+0xb0], R15 ;  /* 0x0000b00f1000c986 */ /* 0x0001e4000c10111e */
[----:B0-----:R-:W0:Y:S02]  /*6ae70*/  @!P3 LDC.64 R16, c[0x0][0x5c0] ;  /* 0x00017000ff10bb82 */ /* 0x001e240000000a00 */
[----:B0-----:R-:W-:-:S04]  /*6ae80*/  @!P3 IADD3 R128, P4, P5, R24, UR9, R16 ;  /* 0x000000091880bc10 */ /* 0x001fc8000fd9e010 */
[----:B------:R-:W-:Y:S02]  /*6ae90*/  @!P3 IADD3.X R129, R29, UR8, R17, P4, P5 ;  /* 0x000000081d81bc10 */ /* 0x000fe4000a7ea411 */
[----:B------:R-:W-:-:S13]  /*6aea0*/  ISETP.LT.OR P4, PT, R28, 0xb2, !P1 ;  /* 0x000000b21c00780c */ /* 0x000fda0004f81670 */
[----:B------:R-:W0:Y:S02]  /*6aeb0*/  @!P4 LDC.64 R16, c[0x0][0x5c0] ;  /* 0x00017000ff10cb82 */ /* 0x000e240000000a00 */
[----:B0-----:R-:W-:Y:S01]  /*6aec0*/  @!P4 IADD3 R16, P5, R24, R16, RZ ;  /* 0x000000101810c210 */ /* 0x001fe20007fbe0ff */
[----:B--2---:R-:W-:Y:S02]  /*6aed0*/  FMUL R15, R84, UR27 ;  /* 0x0000001b540f7c20 */ /* 0x004fe40008400000 */
[----:B------:R-:W2:Y:S02]  /*6aee0*/  LDL.LU R84, [R1+0x9f0] ;  /* 0x0009f00001547983 */ /* 0x000ea40000300800 */
[----:B------:R-:W-:Y:S01]  /*6aef0*/  @!P4 IMAD.X R17, R29, 0x1, R17, P5 ;  /* 0x000000011d11c824 */ /* 0x000fe200028e0611 */
[----:B------:R-:W-:-:S05]  /*6af00*/  F2FP.SATFINITE.E4M3.F32.PACK_AB_MERGE_C R15, RZ, R15, RZ ;  /* 0x0000000fff0f723e */ /* 0x000fca00048070ff */
[----:B------:R3:W-:Y:S02]  /*6af10*/  @!P4 STG.E.U8 desc[UR30][R16.64+0xb1], R15 ;  /* 0x0000b10f1000c986 */ /* 0x0007e4000c10111e */
[----:B---3--:R-:W-:Y:S02]  /*6af20*/  FMUL R15, R82, UR27 ;  /* 0x0000001b520f7c20 */ /* 0x008fe40008400000 */
[----:B------:R-:W3:Y:S01]  /*6af30*/  LDL.LU R82, [R1+0x9f4] ;  /* 0x0009f40001527983 */ /* 0x000ee20000300800 */
[----:B------:R-:W-:-:S04]  /*6af40*/  LOP3.LUT R8, R8, 0xfffffff7, RZ, 0xc0, !PT ;  /* 0xfffffff708087812 */ /* 0x000fc800078ec0ff */
[----:B------:R-:W-:Y:S02]  /*6af50*/  @P3 LOP3.LUT R8, R8, 0x8, RZ, 0xfc, !PT ;  /* 0x0000000808083812 */ /* 0x000fe400078efcff */
[----:B------:R-:W-:Y:S02]  /*6af60*/  ISETP.LT.OR P3, PT, R28, 0xaa, !P0 ;  /* 0x000000aa1c00780c */ /* 0x000fe40004761670 */
[----:B------:R-:W-:-:S04]  /*6af70*/  LOP3.LUT R3, R3, 0xdfffffff, RZ, 0xc0, !PT ;  /* 0xdfffffff03037812 */ /* 0x000fc800078ec0ff */
[----:B------:R-:W-:Y:S02]  /*6af80*/  @P2 LOP3.LUT R3, R3, 0x20000000, RZ, 0xfc, !PT ;  /* 0x2000000003032812 */ /* 0x000fe400078efcff */
[----:B------:R-:W-:-:S05]  /*6af90*/  LOP3.LUT P2, RZ, R0, 0x400, RZ, 0xc0, !PT ;  /* 0x0000040000ff7812 */ /* 0x000fca000784c0ff */
[----:B------:R-:W0:Y:S01]  /*6afa0*/  @!P3 LDC.64 R16, c[0x0][0x5c0] ;  /* 0x00017000ff10bb82 */ /* 0x000e220000000a00 */
[----:B------:R-:W-:-:S07]  /*6afb0*/  F2FP.SATFINITE.E4M3.F32.PACK_AB_MERGE_C R15, RZ, R15, RZ ;  /* 0x0000000fff0f723e */ /* 0x000fce00048070ff */
        /* <DEDUP_REMOVED lines=13> */
[----:B------:R-:W-:Y:S02]  /*6b090*/  LOP3.LUT R3, R3, 0xbfffffff, RZ, 0xc0, !PT ;  /* 0xbfffffff03037812 */ /* 0x000fe400078ec0ff */
[----:B0-----:R-:W-:-:S04]  /*6b0a0*/  @!P2 IADD3 R122, P4, P5, R24, UR9, R16 ;  /* 0x00000009187aac10 */ /* 0x001fc8000fd9e010 */
[----:B------:R-:W-:Y:S02]  /*6b0b0*/  @!P2 IADD3.X R123, R29, UR8, R17, P4, P5 ;  /* 0x000000081d7bac10 */ /* 0x000fe4000a7ea411 */
[----:B------:R-:W-:Y:S02]  /*6b0c0*/  ISETP.LT.OR P4, PT, R28, 0xb9, !P1 ;  /* 0x000000b91c00780c */ /* 0x000fe40004f81670 */
[----:B------:R-:W-:-:S11]  /*6b0d0*/  @P6 LOP3.LUT R3, R3, 0x40000000, RZ, 0xfc, !PT ;  /* 0x4000000003036812 */ /* 0x000fd600078efcff */
[----:B------:R-:W0:Y:S01]  /*6b0e0*/  @!P4 LDC.64 R16, c[0x0][0x5c0] ;  /* 0x00017000ff10cb82 */ /* 0x000e220000000a00 */
[----:B----4-:R-:W-:Y:S02]  /*6b0f0*/  FMUL R15, R83, UR27 ;  /* 0x0000001b530f7c20 */ /* 0x010fe40008400000 */
[----:B------:R-:W4:Y:S01]  /*6b100*/  LDL.LU R83, [R1+0x9f8] ;  /* 0x0009f80001537983 */ /* 0x000f220000300800 */
[----:B------:R-:W-:Y:S02]  /*6b110*/  LOP3.LUT P6, RZ, R0, 0x400000, RZ, 0xc0, !PT ;  /* 0x0040000000ff7812 */ /* 0x000fe400078cc0ff */
[----:B------:R-:W-:Y:S02]  /*6b120*/  F2FP.SATFINITE.E4M3.F32.PACK_AB_MERGE_C R15, RZ, R15, RZ ;  /* 0x0000000fff0f723e */ /* 0x000fe400048070ff */
[----:B0-----:R-:W-:-:S09]  /*6b130*/  @!P4 IADD3 R16, P5, R24, R16, RZ ;  /* 0x000000101810c210 */ /* 0x001fd20007fbe0ff */
[----:B------:R2:W-:Y:S01]  /*6b140*/  @!P6 STG.E.U8 desc[UR30][R76.64+0xb1], R15 ;  /* 0x0000b10f4c00e986 */ /* 0x0005e2000c10111e */
[----:B------:R-:W-:Y:S02]  /*6b150*/  @!P4 IMAD.X R17, R29, 0x1, R17, P5 ;  /* 0x000000011d11c824 */ /* 0x000fe400028e0611 */
[----:B--2---:R-:W-:Y:S02]  /*6b160*/  FMUL R15, R84, UR27 ;  /* 0x0000001b540f7c20 */ /* 0x004fe40008400000 */
[----:B------:R-:W2:Y:S03]  /*6b170*/  LDL.LU R84, [R1+0x9fc] ;  /* 0x0009fc0001547983 */ /* 0x000ea60000300800 */
[----:B------:R-:W-:-:S05]  /*6b180*/  F2FP.SATFINITE.E4M3.F32.PACK_AB_MERGE_C R15, RZ, R15, RZ ;  /* 0x0000000fff0f723e */ /* 0x000fca00048070ff */
[----:B------:R3:W-:Y:S02]  /*6b190*/  @!P4 STG.E.U8 desc[UR30][R16.64+0xb8], R15 ;  /* 0x0000b80f1000c986 */ /* 0x0007e4000c10111e */
[----:B---3--:R-:W-:Y:S02]  /*6b1a0*/  FMUL R15, R82, UR27 ;  /* 0x0000001b520f7c20 */ /* 0x008fe40008400000 */
[----:B------:R-:W3:Y:S01]  /*6b1b0*/  LDL.LU R82, [R1+0xa00] ;  /* 0x000a000001527983 */ /* 0x000ee20000300800 */
        /* <DEDUP_REMOVED lines=9> */
[----:B------:R4:W-:Y:S01]  /*6b250*/  @!P4 STG.E.U8 desc[UR30][R16.64+0xb9], R15 ;  /* 0x0000b90f1000c986 */ /* 0x0009e2000c10111e */
[----:B------:R-:W-:-:S04]  /*6b260*/  LOP3.LUT R8, R8, 0xfffffbff, RZ, 0xc0, !PT ;  /* 0xfffffbff08087812 */ /* 0x000fc800078ec0ff */
[----:B------:R-:W-:Y:S02]  /*6b270*/  @P2 LOP3.LUT R8, R8, 0x400, RZ, 0xfc, !PT ;  /* 0x0000040008082812 */ /* 0x000fe400078efcff */
[----:B------:R-:W-:Y:S02]  /*6b280*/  LOP3.LUT P2, RZ, R14, 0x10000000, RZ, 0xc0, !PT ;  /* 0x100000000eff7812 */ /* 0x000fe4000784c0ff */
[----:B------:R-:W-:-:S04]  /*6b290*/  LOP3.LUT R2, R2, 0xff7fffff, RZ, 0xc0, !PT ;  /* 0xff7fffff02027812 */ /* 0x000fc800078ec0ff */
[----:B------:R-:W-:Y:S02]  /*6b2a0*/  @P1 LOP3.LUT R2, R2, 0x800000, RZ, 0xfc, !PT ;  /* 0x0080000002021812 */ /* 0x000fe400078efcff */
[----:B------:R-:W-:Y:S01]  /*6b2b0*/  LOP3.LUT P1, RZ, R0, 0x800000, RZ, 0xc0, !PT ;  /* 0x0080000000ff7812 */ /* 0x000fe2000782c0ff */
[----:B----4-:R-:W-:Y:S02]  /*6b2c0*/  FMUL R15, R83, UR27 ;  /* 0x0000001b530f7c20 */ /* 0x010fe40008400000 */
[----:B------:R-:W4:Y:S03]  /*6b2d0*/  LDL.LU R83, [R1+0xa04] ;  /* 0x000a040001537983 */ /* 0x000f260000300800 */
[----:B------:R-:W-:-:S05]  /*6b2e0*/  F2FP.SATFINITE.E4M3.F32.PACK_AB_MERGE_C R15, RZ, R15, RZ ;  /* 0x0000000fff0f723e */ /* 0x000fca00048070ff */
[----:B------:R2:W-:Y:S02]  /*6b2f0*/  @!P2 STG.E.U8 desc[UR30][R48.64+0xb8], R15 ;  /* 0x0000b80f3000a986 */ /* 0x0005e4000c10111e */
[----:B--2---:R-:W-:-:S05]  /*6b300*/  FMUL R15, R84, UR27 ;  /* 0x0000001b540f7c20 */ /* 0x004fca0008400000 */
[----:B------:R-:W-:-:S05]  /*6b310*/  F2FP.SATFINITE.E4M3.F32.PACK_AB_MERGE_C R15, RZ, R15, RZ ;  /* 0x0000000fff0f723e */ /* 0x000fca00048070ff */
[----:B------:R3:W-:Y:S02]  /*6b320*/  @!P1 STG.E.U8 desc[UR30][R46.64+0xb9], R15 ;  /* 0x0000b90f2e009986 */ /* 0x0007e4000c10111e */
[----:B---3--:R-:W-:Y:S02]  /*6b330*/  FMUL R15, R82, UR27 ;  /* 0x0000001b520f7c20 */ /* 0x008fe40008400000 */
[----:B------:R-:W2:Y:S01]  /*6b340*/  LDL.LU R82, [R1+0xa08] ;  /* 0x000a080001527983 */ /* 0x000ea20000300800 */
[----:B------:R-:W-:Y:S02]  /*6b350*/  LOP3.LUT P3, RZ, R14, 0x20000000, RZ, 0xc0, !PT ;  /* 0x200000000eff7812 */ /* 0x000fe4000786c0ff */
[----:B------:R-:W-:Y:S01]  /*6b360*/  ISETP.LT.OR P0, PT, R28, 0xba, !P0 ;  /* 0x000000ba1c00780c */ /* 0x000fe20004701670 */
[----:B------:R-:W3:Y:S01]  /*6b370*/  LDL.LU R84, [R1+0xa0c] ;  /* 0x000a0c0001547983 */ /* 0x000ee20000300800 */
[----:B------:R-:W-:-:S09]  /*6b380*/  F2FP.SATFINITE.E4M3.F32.PACK_AB_MERGE_C R15, RZ, R15, RZ ;  /* 0x0000000fff0f723e */ /* 0x000fd200048070ff */
[----:B------:R4:W-:Y:S02]  /*6b390*/  @!P3 STG.E.U8 desc[UR30][R36.64], R15 ;  /* 0x0000000f2400b986 */ /* 0x0009e4000c10111e */
[----:B------:R-:W0:Y:S01]  /*6b3a0*/  @!P0 LDC.64 R16, c[0x0][0x5c0] ;  /* 0x00017000ff108b82 */ /* 0x000e220000000a00 */
[----:B------:R-:W-:-:S04]  /*6b3b0*/  LOP3.LUT R14, R14, 0xfffffffd, RZ, 0xc0, !PT ;  /* 0xfffffffd0e0e7812 */ /* 0x000fc800078ec0ff */
[----:B------:R-:W-:Y:S02]  /*6b3c0*/  @P0 LOP3.LUT R14, R14, 0x2, RZ, 0xfc, !PT ;  /* 0x000000020e0e0812 */ /* 0x000fe400078efcff */
[----:B0-----:R-:W-:-:S04]  /*6b3d0*/  @!P0 IADD3 R114, P4, P5, R24, UR9, R16 ;  /* 0x0000000918728c10 */ /* 0x001fc8000fd9e010 */
[----:B------:R-:W-:Y:S02]  /*6b3e0*/  @!P0 IADD3.X R115, R29, UR8, R17, P4, P5 ;  /* 0x000000081d738c10 */ /* 0x000fe4000a7ea411 */
[----:B------:R-:W-:-:S04]  /*6b3f0*/  ISETP.GE.AND P0, PT, R11, 0x101, PT ;  /* 0x000001010b00780c */ /* 0x000fc80003f06270 */
[----:B------:R-:W-:Y:S02]  /*6b400*/  ISETP.LT.OR P5, PT, R28, 0x1, !P0 ;  /* 0x000000011c00780c */ /* 0x000fe400047a1670 */
[----:B------:R-:W-:-:S04]  /*6b410*/  LOP3.LUT R8, R8, 0xffffdfff, RZ, 0xc0, !PT ;  /* 0xffffdfff08087812 */ /* 0x000fc800078ec0ff */
[----:B------:R-:W-:Y:S02]  /*6b420*/  @P6 LOP3.LUT R8, R8, 0x2000, RZ, 0xfc, !PT ;  /* 0x0000200008086812 */ /* 0x000fe400078efcff */
[----:B------:R-:W-:-:S05]  /*6b430*/  LOP3.LUT P6, RZ, R0, 0x1000000, RZ, 0xc0, !PT ;  /* 0x0100000000ff7812 */ /* 0x000fca00078cc0ff */
[----:B------:R-:W0:Y:S01]  /*6b440*/  @!P5 LDC.64 R16, c[0x0][0x5c0] ;  /* 0x00017000ff10db82 */ /* 0x000e220000000a00 */
[----:B------:R-:W-:-:S04]  /*6b450*/  LOP3.LUT R8, R8, 0xfffdffff, RZ, 0xc0, !PT ;  /* 0xfffdffff08087812 */ /* 0x000fc800078ec0ff */
[----:B------:R-:W-:Y:S02]  /*6b460*/  @P5 LOP3.LUT R8, R8, 0x20000, RZ, 0xfc, !PT ;  /* 0x0002000008085812 */ /* 0x000fe400078efcff */
[----:B0-----:R-:W-:Y:S01]  /*6b470*/  @!P5 IADD3 R118, P2, P4, R24, UR13, R16 ;  /* 0x0000000d1876dc10 */ /* 0x001fe2000fc5e010 */
[----:B----4-:R-:W-:Y:S02]  /*6b480*/  FMUL R15, R83, UR27 ;  /* 0x0000001b530f7c20 */ /* 0x010fe40008400000 */
[----:B------:R-:W4:Y:S03]  /*6b490*/  LDL.LU R83, [R1+0xa10] ;  /* 0x000a100001537983 */ /* 0x000f260000300800 */
[----:B------:R-:W-:-:S05]  /*6b4a0*/  F2FP.SATFINITE.E4M3.F32.PACK_AB_MERGE_C R15, RZ, R15, RZ ;  /* 0x0000000fff0f723e */ /* 0x000fca00048070ff */
[----:B------:R2:W-:Y:S01]  /*6b4b0*/  @!P6 STG.E.U8 desc[UR30][R18.64+0x1], R15 ;  /* 0x0000010f1200e986 */ /* 0x0005e2000c10111e */
[----:B------:R-:W-:Y:S02]  /*6b4c0*/  @!P5 IADD3.X R119, R29, UR12, R17, P2, P4 ;  /* 0x0000000c1d77dc10 */ /* 0x000fe400097e8411 */
[----:B------:R-:W-:-:S13]  /*6b4d0*/  ISETP.LT.OR P5, PT, R28, 0x2, !P0 ;  /* 0x000000021c00780c */ /* 0x000fda00047a1670 */
[----:B------:R-:W0:Y:S01]  /*6b4e0*/  @!P5 LDC.64 R16, c[0x0][0x5c0] ;  /* 0x00017000ff10db82 */ /* 0x000e220000000a00 */
[----:B------:R-:W-:Y:S02]  /*6b4f0*/  ISETP.LT.OR P1, PT, R28, 0x9, !P0 ;  /* 0x000000091c00780c */ /* 0x000fe40004721670 */
[----:B------:R-:W-:Y:S02]  /*6b500*/  LOP3.LUT R8, R8, 0xffff7fff, RZ, 0xc0, !PT ;  /* 0xffff7fff08087812 */ /* 0x000fe400078ec0ff */
[----:B0-----:R-:W-:-:S04]  /*6b510*/  @!P5 IADD3 R112, P2, P4, R24, UR13, R16 ;  /* 0x0000000d1870dc10 */ /* 0x001fc8000fc5e010 */
[----:B------:R-:W-:-:S05]  /*6b520*/  @!P5 IADD3.X R113, R29, UR12, R17, P2, P4 ;  /* 0x0000000c1d71dc10 */ /* 0x000fca00097e8411 */
[----:B------:R-:W0:Y:S01]  /*6b530*/  @!P1 LDC.64 R16, c[0x0][0x5c0] ;  /* 0x00017000ff109b82 */ /* 0x000e220000000a00 */
[----:B------:R-:W-:Y:S01]  /*6b540*/  @P5 LOP3.LUT R8, R8, 0x8000, RZ, 0xfc, !PT ;  /* 0x0000800008085812 */ /* 0x000fe200078efcff */
[----:B--2---:R-:W-:Y:S02]  /*6b550*/  FMUL R15, R82, UR27 ;  /* 0x0000001b520f7c20 */ /* 0x004fe40008400000 */
[----:B------:R-:W2:Y:S01]  /*6b560*/  LDL.LU R82, [R1+0xa14] ;  /* 0x000a140001527983 */ /* 0x000ea20000300800 */
[----:B------:R-:W-:Y:S02]  /*6b570*/  LOP3.LUT R8, R8, 0xffffbfff, RZ, 0xc0, !PT ;  /* 0xffffbfff08087812 */ /* 0x000fe400078ec0ff */
[----:B0-----:R-:W-:Y:S02]  /*6b580*/  @!P1 IADD3 R116, P2, P4, R24, UR13, R16 ;  /* 0x0000000d18749c10 */ /* 0x001fe4000fc5e010 */
[----:B------:R-:W-:Y:S02]  /*6b590*/  @P1 LOP3.LUT R8, R8, 0x4000, RZ, 0xfc, !PT ;  /* 0x0000400008081812 */ /* 0x000fe400078efcff */
[----:B------:R-:W-:-:S02]  /*6b5a0*/  @!P1 IADD3.X R117, R29, UR12, R17, P2, P4 ;  /* 0x0000000c1d759c10 */ /* 0x000fc400097e8411 */
[----:B------:R-:W-:-:S13]  /*6b5b0*/  ISETP.LT.OR P1, PT, R28, 0xa, !P0 ;  /* 0x0000000a1c00780c */ /* 0x000fda0004721670 */
[----:B------:R-:W0:Y:S02]  /*6b5c0*/  @!P1 LDC.64 R16, c[0x0][0x5c0] ;  /* 0x00017000ff109b82 */ /* 0x000e240000000a00 */
[----:B0-----:R-:W-:-:S04]  /*6b5d0*/  @!P1 IADD3 R108, P2, P3, R24, UR13, R16 ;  /* 0x0000000d186c9c10 */ /* 0x001fc8000fb5e010 */
[----:B------:R-:W-:Y:S02]  /*6b5e0*/  @!P1 IADD3.X R109, R29, UR12, R17, P2, P3 ;  /* 0x0000000c1d6d9c10 */ /* 0x000fe400097e6411 */
[----:B------:R-:W-:-:S04]  /*6b5f0*/  ISETP.GE.AND P2, PT, R11, 0x89, PT ;  /* 0x000000890b00780c */ /* 0x000fc80003f46270 */
[----:B------:R-:W-:Y:S02]  /*6b600*/  ISETP.LT.OR P3, PT, R28, 0x1, !P2 ;  /* 0x000000011c00780c */ /* 0x000fe40005761670 */
[----:B------:R-:W-:-:S11]  /*6b610*/  LOP3.LUT R8, R8, 0xffffefff, RZ, 0xc0, !PT ;  /* 0xffffefff08087812 */ /* 0x000fd600078ec0ff */
[----:B------:R-:W0:Y:S01]  /*6b620*/  @!P3 LDC.64 R18, c[0x0][0x5c0] ;  /* 0x00017000ff12bb82 */ /* 0x000e220000000a00 */
[----:B------:R-:W-:Y:S02]  /*6b630*/  @P1 LOP3.LUT R8, R8, 0x1000, RZ, 0xfc, !PT ;  /* 0x0000100008081812 */ /* 0x000fe400078efcff */
[----:B------:R-:W-:Y:S01]  /*6b640*/  ISETP.LT.OR P1, PT, R28, 0x11, !P0 ;  /* 0x000000111c00780c */ /* 0x000fe20004721670 */
[----:B------:R-:W-:Y:S02]  /*6b650*/  IMAD.U32 R16, RZ, RZ, UR11 ;  /* 0x0000000bff107e24 */ /* 0x000fe4000f8e00ff */
[----:B------:R-:W-:-:S03]  /*6b660*/  IMAD.U32 R22, RZ, RZ, UR10 ;  /* 0x0000000aff167e24 */ /* 0x000fc6000f8e00ff */
[----:B------:R-:W-:-:S04]  /*6b670*/  @!P3 IADD3 R16, P4, P5, R16, UR9, R24 ;  /* 0x000000091010bc10 */ /* 0x000fc8000fd9e018 */
[----:B------:R-:W-:Y:S02]  /*6b680*/  @!P3 IADD3.X R22, R22, UR8, R29, P4, P5 ;  /* 0x000000081616bc10 */ /* 0x000fe4000a7ea41d */
[----:B0-----:R-:W-:Y:S02]  /*6b690*/  @!P3 IADD3 R18, P4, R16, R18, RZ ;  /* 0x000000121012b210 */ /* 0x001fe40007f9e0ff */
[----:B------:R-:W0:Y:S01]  /*6b6a0*/  @!P1 LDC.64 R16, c[0x0][0x5c0] ;  /* 0x00017000ff109b82 */ /* 0x000e220000000a00 */
[----:B------:R-:W-:Y:S02]  /*6b6b0*/  F2FP.SATFINITE.E4M3.F32.PACK_AB_MERGE_C R15, RZ, R15, RZ ;  /* 0x0000000fff0f723e */ /* 0x000fe400048070ff */
[----:B------:R-:W-:-:S05]  /*6b6c0*/  @!P3 IMAD.X R19, R22, 0x1, R19, P4 ;  /* 0x000000011613b824 */ /* 0x000fca00020e0613 */
[----:B------:R1:W-:Y:S01]  /*6b6d0*/  @!P3 STG.E.U8 desc[UR30][R18.64], R15 ;  /* 0x0000000f1200b986 */ /* 0x0003e2000c10111e */
[----:B------:R-:W-:Y:S02]  /*6b6e0*/  ISETP.LT.OR P3, PT, R28, 0x2, !P2 ;  /* 0x000000021c00780c */ /* 0x000fe40005761670 */
[----:B0-----:R-:W-:-:S04]  /*6b6f0*/  @!P1 IADD3 R110, P5, P6, R24, UR13, R16 ;  /* 0x0000000d186e9c10 */ /* 0x001fc8000febe010 */
[----:B------:R-:W-:-:S07]  /*6b700*/  @!P1 IADD3.X R111, R29, UR12, R17, P5, P6 ;  /* 0x0000000c1d6f9c10 */ /* 0x000fce000afec411 */
[----:B------:R-:W0:Y:S01]  /*6b710*/  @!P3 LDC.64 R16, c[0x0][0x5c0] ;  /* 0x00017000ff10bb82 */ /* 0x000e220000000a00 */
[----:B-1----:R-:W-:Y:S02]  /*6b720*/  IMAD.U32 R18, RZ, RZ, UR11 ;  /* 0x0000000bff127e24 */ /* 0x002fe4000f8e00ff */
[----:B------:R-:W-:-:S03]  /*6b730*/  IMAD.U32 R15, RZ, RZ, UR10 ;  /* 0x0000000aff0f7e24 */ /* 0x000fc6000f8e00ff */
[----:B------:R-:W-:-:S04]  /*6b740*/  @!P3 IADD3 R18, P4, P5, R18, UR9, R24 ;  /* 0x000000091212bc10 */ /* 0x000fc8000fd9e018 */
[----:B------:R-:W-:Y:S02]  /*6b750*/  @!P3 IADD3.X R15, R15, UR8, R29, P4, P5 ;  /* 0x000000080f0fbc10 */ /* 0x000fe4000a7ea41d */
[----:B------:R-:W-:-:S04]  /*6b760*/  LOP3.LUT R0, R0, 0xf7ffffff, RZ, 0xc0, !PT ;  /* 0xf7ffffff00007812 */ /* 0x000fc800078ec0ff */
[----:B------:R-:W-:Y:S02]  /*6b770*/  @P0 LOP3.LUT R0, R0, 0x8000000, RZ, 0xfc, !PT ;  /* 0x0800000000000812 */ /* 0x000fe400078efcff */
[----:B0-----:R-:W-:-:S05]  /*6b780*/  @!P3 IADD3 R18, P4, R18, R16, RZ ;  /* 0x000000101212b210 */ /* 0x001fca0007f9e0ff */
[----:B------:R-:W-:Y:S02]  /*6b790*/  @!P3 IMAD.X R19, R15, 0x1, R17, P4 ;  /* 0x000000010f13b824 */ /* 0x000fe400020e0611 */
[----:B---3--:R-:W-:Y:S01]  /*6b7a0*/  FMUL R15, R84, UR27 ;  /* 0x0000001b540f7c20 */ /* 0x008fe20008400000 */
[----:B------:R-:W-:-:S04]  /*6b7b0*/  LOP3.LUT P6, RZ, R0, 0x2000000, RZ, 0xc0, !PT ;  /* 0x0200000000ff7812 */ /* 0x000fc800078cc0ff */
[----:B------:R-:W-:-:S05]  /*6b7c0*/  F2FP.SATFINITE.E4M3.F32.PACK_AB_MERGE_C R15, RZ, R15, RZ ;  /* 0x0000000fff0f723e */ /* 0x000fca00048070ff */
[----:B------:R4:W-:Y:S01]  /*6b7d0*/  @!P3 STG.E.U8 desc[UR30][R18.64+0x1], R15 ;  /* 0x0000010f1200b986 */ /* 0x0009e2000c10111e */
[----:B------:R-:W-:Y:S01]  /*6b7e0*/  LOP3.LUT R14, R14, 0xf7ffffff, RZ, 0xc0, !PT ;  /* 0xf7ffffff0e0e7812 */ /* 0x000fe200078ec0ff */
[----:B----4-:R-:W-:Y:S02]  /*6b7f0*/  FMUL R15, R83, UR27 ;  /* 0x0000001b530f7c20 */ /* 0x010fe40008400000 */
[----:B------:R-:W3:Y:S01]  /*6b800*/  LDL.LU R83, [R1+0xa18] ;  /* 0x000a180001537983 */ /* 0x000ee20000300800 */
[----:B------:R-:W-:Y:S02]  /*6b810*/  @P6 LOP3.LUT R14, R14, 0x8000000, RZ, 0xfc, !PT ;  /* 0x080000000e0e6812 */ /* 0x000fe400078efcff */
[----:B------:R-:W-:Y:S01]  /*6b820*/  ISETP.LT.OR P6, PT, R28, 0x12, !P0 ;  /* 0x000000121c00780c */ /* 0x000fe200047c1670 */
[----:B------:R-:W4:-:S12]  /*6b830*/  LDL.LU R84, [R1+0xa1c] ;  /* 0x000a1c0001547983 */ /* 0x000f180000300800 */
[----:B------:R-:W0:Y:S01]  /*6b840*/  @!P6 LDC.64 R16, c[0x0][0x5c0] ;  /* 0x00017000ff10eb82 */ /* 0x000e220000000a00 */
[----:B------:R-:W-:-:S04]  /*6b850*/  LOP3.LUT R8, R8, 0xfffff7ff, RZ, 0xc0, !PT ;  /* 0xfffff7ff08087812 */ /* 0x000fc800078ec0ff */
[----:B------:R-:W-:-:S04]  /*6b860*/  @P1 LOP3.LUT R8, R8, 0x800, RZ, 0xfc, !PT ;  /* 0x0000080008081812 */ /* 0x000fc800078efcff */
[----:B------:R-:W-:-:S04]  /*6b870*/  LOP3.LUT R8, R8, 0xfffffdff, RZ, 0xc0, !PT ;  /* 0xfffffdff08087812 */ /* 0x000fc800078ec0ff */
[----:B------:R-:W-:Y:S02]  /*6b880*/  @P6 LOP3.LUT R8, R8, 0x200, RZ, 0xfc, !PT ;  /* 0x0000020008086812 */ /* 0x000fe400078efcff */
[----:B0-----:R-:W-:-:S04]  /*6b890*/  @!P6 IADD3 R102, P4, P5, R24, UR13, R16 ;  /* 0x0000000d1866ec10 */ /* 0x001fc8000fd9e010 */
[----:B------:R-:W-:Y:S02]  /*6b8a0*/  @!P6 IADD3.X R103, R29, UR12, R17, P4, P5 ;  /* 0x0000000c1d67ec10 */ /* 0x000fe4000a7ea411 */
[----:B------:R-:W-:Y:S02]  /*6b8b0*/  LOP3.LUT P6, RZ, R14, 0x8000000, RZ, 0xc0, !PT ;  /* 0x080000000eff7812 */ /* 0x000fe400078cc0ff */
[----:B------:R-:W-:-:S11]  /*6b8c0*/  F2FP.SATFINITE.E4M3.F32.PACK_AB_MERGE_C R15, RZ, R15, RZ ;  /* 0x0000000fff0f723e */ /* 0x000fd600048070ff */
[----:B------:R2:W-:Y:S02]  /*6b8d0*/  @!P6 STG.E.U8 desc[UR30][R34.64+0x8], R15 ;  /* 0x0000080f2200e986 */ /* 0x0005e4000c10111e */
[----:B--2---:R-:W-:Y:S02]  /*6b8e0*/  FMUL R15, R82, UR27 ;  /* 0x0000001b520f7c20 */ /* 0x004fe40008400000 */
[----:B------:R-:W2:Y:S01]  /*6b8f0*/  LDL.LU R82, [R1+0xa20] ;  /* 0x000a200001527983 */ /* 0x000ea20000300800 */
        /* <DEDUP_REMOVED lines=8> */
[----:B------:R-:W-:Y:S02]  /*6b980*/  LOP3.LUT P1, RZ, R0, 0x4000000, RZ, 0xc0, !PT ;  /* 0x0400000000ff7812 */ /* 0x000fe4000782c0ff */
[----:B0-----:R-:W-:-:S04]  /*6b990*/  @!P5 IADD3 R98, P3, P4, R24, UR13, R16 ;  /* 0x0000000d1862dc10 */ /* 0x001fc8000fc7e010 */
[----:B------:R-:W-:Y:S02]  /*6b9a0*/  @!P5 IADD3.X R99, R29, UR12, R17, P3, P4 ;  /* 0x0000000c1d63dc10 */ /* 0x000fe40009fe8411 */
[----:B------:R-:W-:Y:S02]  /*6b9b0*/  ISETP.LT.OR P3, PT, R28, 0x9, !P2 ;  /* 0x000000091c00780c */ /* 0x000fe40005761670 */
[----:B------:R-:W-:-:S11]  /*6b9c0*/  F2FP.SATFINITE.E4M3.F32.PACK_AB_MERGE_C R15, RZ, R15, RZ ;  /* 0x0000000fff0f723e */ /* 0x000fd600048070ff */
[----:B------:R-:W0:Y:S01]  /*6b9d0*/  @!P3 LDC.64 R18, c[0x0][0x5c0] ;  /* 0x00017000ff12bb82 */ /* 0x000e220000000a00 */
[----:B------:R3:W-:Y:S01]  /*6b9e0*/  @!P1 STG.E.U8 desc[UR30][R26.64+0x9], R15 ;  /* 0x0000090f1a009986 */ /* 0x0007e2000c10111e */
[----:B------:R-:W-:Y:S01]  /*6b9f0*/  ISETP.LT.OR P1, PT, R28, 0x21, !P0 ;  /* 0x000000211c00780c */ /* 0x000fe20004721670 */
[----:B------:R-:W-:Y:S01]  /*6ba00*/  IMAD.U32 R16, RZ, RZ, UR11 ;  /* 0x0000000bff107e24 */ /* 0x000fe2000f8e00ff */
[----:B------:R-:W-:Y:S01]  /*6ba10*/  LOP3.LUT R8, R8, 0xffffffbf, RZ, 0xc0, !PT ;  /* 0xffffffbf08087812 */ /* 0x000fe200078ec0ff */
[----:B------:R-:W-:-:S03]  /*6ba20*/  IMAD.U32 R22, RZ, RZ, UR10 ;  /* 0x0000000aff167e24 */ /* 0x000fc6000f8e00ff */
[----:B------:R-:W-:Y:S02]  /*6ba30*/  @P5 LOP3.LUT R8, R8, 0x40, RZ, 0xfc, !PT ;  /* 0x0000004008085812 */ /* 0x000fe400078efcff */
[----:B------:R-:W-:-:S04]  /*6ba40*/  @!P3 IADD3 R16, P4, P5, R16, UR9, R24 ;  /* 0x000000091010bc10 */ /* 0x000fc8000fd9e018 */
[----:B------:R-:W-:Y:S02]  /*6ba50*/  @!P3 IADD3.X R22, R22, UR8, R29, P4, P5 ;  /* 0x000000081616bc10 */ /* 0x000fe4000a7ea41d */
[----:B0-----:R-:W-:Y:S02]  /*6ba60*/  @!P3 IADD3 R18, P4, R16, R18, RZ ;  /* 0x000000121012b210 */ /* 0x001fe40007f9e0ff */
[----:B------:R-:W0:Y:S03]  /*6ba70*/  @!P1 LDC.64 R16, c[0x0][0x5c0] ;  /* 0x00017000ff109b82 */ /* 0x000e260000000a00 */
[----:B------:R-:W-:Y:S01]  /*6ba80*/  @!P3 IMAD.X R19, R22, 0x1, R19, P4 ;  /* 0x000000011613b824 */ /* 0x000fe200020e0613 */
[----:B0-----:R-:W-:-:S04]  /*6ba90*/  @!P1 IADD3 R100, P5, P6, R24, UR13, R16 ;  /* 0x0000000d18649c10 */ /* 0x001fc8000febe010 */
[----:B------:R-:W-:Y:S01]  /*6baa0*/  @!P1 IADD3.X R101, R29, UR12, R17, P5, P6 ;  /* 0x0000000c1d659c10 */ /* 0x000fe2000afec411 */
[----:B---3--:R-:W-:Y:S02]  /*6bab0*/  FMUL R15, R83, UR27 ;  /* 0x0000001b530f7c20 */ /* 0x008fe40008400000 */
[----:B------:R-:W3:Y:S03]  /*6bac0*/  LDL.LU R83, [R1+0xa24] ;  /* 0x000a240001537983 */ /* 0x000ee60000300800 */
[----:B------:R-:W-:-:S05]  /*6bad0*/  F2FP.SATFINITE.E4M3.F32.PACK_AB_MERGE_C R15, RZ, R15, RZ ;  /* 0x0000000fff0f723e */ /* 0x000fca00048070ff */
[----:B------:R0:W-:Y:S01]  /*6bae0*/  @!P3 STG.E.U8 desc[UR30][R18.64+0x8], R15 ;  /* 0x0000080f1200b986 */ /* 0x0001e2000c10111e */
[----:B------:R-:W-:-:S13]  /*6baf0*/  ISETP.LT.OR P3, PT, R28, 0xa, !P2 ;  /* 0x0000000a1c00780c */ /* 0x000fda0005761670 */
[----:B------:R-:W1:Y:S01]  /*6bb00*/  @!P3 LDC.64 R16, c[0x0][0x5c0] ;  /* 0x00017000ff10bb82 */ /* 0x000e620000000a00 */
[----:B0-----:R-:W-:Y:S02]  /*6bb10*/  IMAD.U32 R18, RZ, RZ, UR11 ;  /* 0x0000000bff127e24 */ /* 0x001fe4000f8e00ff */
[----:B------:R-:W-:-:S03]  /*6bb20*/  IMAD.U32 R15, RZ, RZ, UR10 ;  /* 0x0000000aff0f7e24 */ /* 0x000fc6000f8e00ff */
[----:B------:R-:W-:-:S04]  /*6bb30*/  @!P3 IADD3 R18, P4, P5, R18, UR9, R24 ;  /* 0x000000091212bc10 */ /* 0x000fc8000fd9e018 */
[----:B------:R-:W-:Y:S02]  /*6bb40*/  @!P3 IADD3.X R15, R15, UR8, R29, P4, P5 ;  /* 0x000000080f0fbc10 */ /* 0x000fe4000a7ea41d */
[----:B-1----:R-:W-:-:S05]  /*6bb50*/  @!P3 IADD3 R18, P4, R18, R16, RZ ;  /* 0x000000101212b210 */ /* 0x002fca0007f9e0ff */
[----:B------:R-:W-:Y:S02]  /*6bb60*/  @!P3 IMAD.X R19, R15, 0x1, R17, P4 ;  /* 0x000000010f13b824 */ /* 0x000fe400020e0611 */
[----:B----4-:R-:W-:-:S05]  /*6bb70*/  FMUL R15, R84, UR27 ;  /* 0x0000001b540f7c20 */ /* 0x010fca0008400000 */
[----:B------:R-:W-:-:S05]  /*6bb80*/  F2FP.SATFINITE.E4M3.F32.PACK_AB_MERGE_C R15, RZ, R15, RZ ;  /* 0x0000000fff0f723e */ /* 0x000fca00048070ff */
[----:B------:R2:W-:Y:S02]  /*6bb90*/  @!P3 STG.E.U8 desc[UR30][R18.64+0x9], R15 ;  /* 0x0000090f1200b986 */ /* 0x0005e4000c10111e */
[----:B--2---:R-:W-:Y:S02]  /*6bba0*/  FMUL R15, R82, UR27 ;  /* 0x0000001b520f7c20 */ /* 0x004fe40008400000 */
[----:B------:R-:W2:Y:S04]  /*6bbb0*/  LDL.LU R82, [R1+0xa28] ;  /* 0x000a280001527983 */ /* 0x000ea80000300800 */
[----:B------:R-:W4:Y:S01]  /*6bbc0*/  LDL.LU R86, [R1+0xa2c] ;  /* 0x000a2c0001567983 */ /* 0x000f220000300800 */
[----:B------:R-:W-:Y:S02]  /*6bbd0*/  LOP3.LUT P6, RZ, R0, 0x10, RZ, 0xc0, !PT ;  /* 0x0000001000ff7812 */ /* 0x000fe400078cc0ff */
[----:B------:R-:W-:Y:S01]  /*6bbe0*/  LOP3.LUT R14, R14, 0xfbffffff, RZ, 0xc0, !PT ;  /* 0xfbffffff0e0e7812 */ /* 0x000fe200078ec0ff */
[----:B------:R-:W4:Y:S04]  /*6bbf0*/  LDL.LU R85, [R1+0xa30] ;  /* 0x000a300001557983 */ /* 0x000f280000300800 */
[----:B------:R-:W4:Y:S01]  /*6bc00*/  LDL.LU R84, [R1+0xa34] ;  /* 0x000a340001547983 */ /* 0x000f220000300800 */
[----:B------:R-:W-:-:S03]  /*6bc10*/  LOP3.LUT R8, R8, 0xffffffdf, RZ, 0xc0, !PT ;  /* 0xffffffdf08087812 */ /* 0x000fc600078ec0ff */
[----:B------:R-:W4:Y:S02]  /*6bc20*/  LDL.LU R191, [R1+0xa38] ;  /* 0x000a380001bf7983 */ /* 0x000f240000300800 */
[----:B------:R-:W-:Y:S02]  /*6bc30*/  @P6 LOP3.LUT R14, R14, 0x4000000, RZ, 0xfc, !PT ;  /* 0x040000000e0e6812 */ /* 0x000fe400078efcff */
[----:B------:R-:W-:Y:S01]  /*6bc40*/  ISETP.LT.OR P6, PT, R28, 0x22, !P0 ;  /* 0x000000221c00780c */ /* 0x000fe200047c1670 */
[----:B------:R-:W4:Y:S01]  /*6bc50*/  LDL.LU R192, [R1+0xa3c] ;  /* 0x000a3c0001c07983 */ /* 0x000f220000300800 */
[----:B------:R-:W-:Y:S02]  /*6bc60*/  @P1 LOP3.LUT R8, R8, 0x20, RZ, 0xfc, !PT ;  /* 0x0000002008081812 */ /* 0x000fe400078efcff */
[----:B------:R-:W-:Y:S01]  /*6bc70*/  F2FP.SATFINITE.E4M3.F32.PACK_AB_MERGE_C R15, RZ, R15, RZ ;  /* 0x0000000fff0f723e */ /* 0x000fe200048070ff */
[----:B------:R-:W4:Y:S08]  /*6bc80*/  LDL.LU R190, [R1+0xa40] ;  /* 0x000a400001be7983 */ /* 0x000f300000300800 */
[----:B------:R-:W0:Y:S02]  /*6bc90*/  @!P6 LDC.64 R16, c[0x0][0x5c0] ;  /* 0x00017000ff10eb82 */ /* 0x000e240000000a00 */
[----:B0-----:R-:W-:-:S04]  /*6bca0*/  @!P6 IADD3 R90, P4, P5, R24, UR13, R16 ;  /* 0x0000000d185aec10 */ /* 0x001fc8000fd9e010 */
[----:B------:R-:W-:Y:S02]  /*6bcb0*/  @!P6 IADD3.X R91, R29, UR12, R17, P4, P5 ;  /* 0x0000000c1d5bec10 */ /* 0x000fe4000a7ea411 */
[----:B------:R-:W-:-:S13]  /*6bcc0*/  ISETP.LT.OR P5, PT, R28, 0x29, !P0 ;  /* 0x000000291c00780c */ /* 0x000fda00047a1670 */
        /* <DEDUP_REMOVED lines=9> */
[----:B------:R-:W-:Y:S02]  /*6bd60*/  LOP3.LUT P6, RZ, R14, 0x4000000, RZ, 0xc0, !PT ;  /* 0x040000000eff7812 */ /* 0x000fe400078cc0ff */
[----:B------:R-:W-:Y:S02]  /*6bd70*/  LOP3.LUT P1, RZ, R0, 0x10000000, RZ, 0xc0, !PT ;  /* 0x1000000000ff7812 */ /* 0x000fe4000782c0ff */
[----:B0-----:R-:W-:-:S04]  /*6bd80*/  @!P5 IADD3 R88, P3, P4, R24, UR13, R16 ;  /* 0x0000000d1858dc10 */ /* 0x001fc8000fc7e010 */
[----:B------:R-:W-:Y:S02]  /*6bd90*/  @!P5 IADD3.X R89, R29, UR12, R17, P3, P4 ;  /* 0x0000000c1d59dc10 */ /* 0x000fe40009fe8411 */
[----:B------:R-:W-:-:S03]  /*6bda0*/  ISETP.LT.OR P3, PT, R28, 0x11, !P2 ;  /* 0x000000111c00780c */ /* 0x000fc60005761670 */
[----:B------:R3:W-:Y:S10]  /*6bdb0*/  @!P6 STG.E.U8 desc[UR30][R32.64+0x10], R15 ;  /* 0x0000100f2000e986 */ /* 0x0007f4000c10111e */
[----:B------:R-:W0:Y:S01]  /*6bdc0*/  @!P3 LDC.64 R18, c[0x0][0x5c0] ;  /* 0x00017000ff12bb82 */ /* 0x000e220000000a00 */
[----:B------:R-:W-:Y:S01]  /*6bdd0*/  LOP3.LUT R8, R8, 0xfffffffe, RZ, 0xc0, !PT ;  /* 0xfffffffe08087812 */ /* 0x000fe200078ec0ff */
[----:B------:R-:W-:-:S02]  /*6bde0*/  IMAD.U32 R16, RZ, RZ, UR11 ;  /* 0x0000000bff107e24 */ /* 0x000fc4000f8e00ff */
[----:B---3--:R-:W-:-:S05]  /*6bdf0*/  FMUL R15, R83, UR27 ;  /* 0x0000001b530f7c20 */ /* 0x008fca0008400000 */
[----:B------:R-:W-:-:S05]  /*6be00*/  F2FP.SATFINITE.E4M3.F32.PACK_AB_MERGE_C R15, RZ, R15, RZ ;  /* 0x0000000fff0f723e */ /* 0x000fca00048070ff */
[----:B------:R2:W-:Y:S01]  /*6be10*/  @!P1 STG.E.U8 desc[UR30][R78.64+0x11], R15 ;  /* 0x0000110f4e009986 */ /* 0x0005e2000c10111e */
[----:B------:R-:W-:Y:S01]  /*6be20*/  ISETP.LT.OR P1, PT, R28, 0x31, !P0 ;  /* 0x000000311c00780c */ /* 0x000fe20004721670 */
[----:B------:R-:W-:Y:S01]  /*6be30*/  IMAD.U32 R22, RZ, RZ, UR10 ;  /* 0x0000000aff167e24 */ /* 0x000fe2000f8e00ff */
[----:B------:R-:W-:Y:S02]  /*6be40*/  @P5 LOP3.LUT R8, R8, 0x1, RZ, 0xfc, !PT ;  /* 0x0000000108085812 */ /* 0x000fe400078efcff */
[----:B------:R-:W-:-:S04]  /*6be50*/  @!P3 IADD3 R16, P4, P5, R16, UR9, R24 ;  /* 0x000000091010bc10 */ /* 0x000fc8000fd9e018 */
[----:B------:R-:W-:Y:S02]  /*6be60*/  @!P3 IADD3.X R22, R22, UR8, R29, P4, P5 ;  /* 0x000000081616bc10 */ /* 0x000fe4000a7ea41d */
[----:B0-----:R-:W-:-:S03]  /*6be70*/  @!P3 IADD3 R18, P4, R16, R18, RZ ;  /* 0x000000121012b210 */ /* 0x001fc60007f9e0ff */
[----:B------:R-:W0:Y:S02]  /*6be80*/  @!P1 LDC.64 R16, c[0x0][0x5c0] ;  /* 0x00017000ff109b82 */ /* 0x000e240000000a00 */
[----:B------:R-:W-:Y:S01]  /*6be90*/  @!P3 IMAD.X R19, R22, 0x1, R19, P4 ;  /* 0x000000011613b824 */ /* 0x000fe200020e0613 */
[----:B------:R-:W-:Y:S02]  /*6bea0*/  LOP3.LUT R14, R14, 0xfdffffff, RZ, 0xc0, !PT ;  /* 0xfdffffff0e0e7812 */ /* 0x000fe400078ec0ff */
[----:B0-----:R-:W-:-:S04]  /*6beb0*/  @!P1 IADD3 R92, P5, P6, R24, UR13, R16 ;  /* 0x0000000d185c9c10 */ /* 0x001fc8000febe010 */
[----:B------:R-:W-:Y:S02]  /*6bec0*/  @!P1 IADD3.X R93, R29, UR12, R17, P5, P6 ;  /* 0x0000000c1d5d9c10 */ /* 0x000fe4000afec411 */
[----:B------:R-:W-:-:S13]  /*6bed0*/  LOP3.LUT P6, RZ, R0, 0x800, RZ, 0xc0, !PT ;  /* 0x0000080000ff7812 */ /* 0x000fda00078cc0ff */
[----:B------:R-:W-:Y:S02]  /*6bee0*/  @P6 LOP3.LUT R14, R14, 0x2000000, RZ, 0xfc, !PT ;  /* 0x020000000e0e6812 */ /* 0x000fe400078efcff */
[----:B------:R-:W-:Y:S01]  /*6bef0*/  ISETP.LT.OR P6, PT, R28, 0x32, !P0 ;  /* 0x000000321c00780c */ /* 0x000fe200047c1670 */
[----:B--2---:R-:W-:-:S05]  /*6bf00*/  FMUL R15, R82, UR27 ;  /* 0x0000001b520f7c20 */ /* 0x004fca0008400000 */
        /* <DEDUP_REMOVED lines=10> */
[----:B------:R-:W0:Y:S02]  /*6bfb0*/  @!P6 LDC.64 R16, c[0x0][0x5c0] ;  /* 0x00017000ff10eb82 */ /* 0x000e240000000a00 */
[----:B0-----:R-:W-:-:S04]  /*6bfc0*/  @!P6 IADD3 R82, P4, P5, R24, UR13, R16 ;  /* 0x0000000d1852ec10 */ /* 0x001fc8000fd9e010 */
[----:B------:R-:W-:Y:S02]  /*6bfd0*/  @!P6 IADD3.X R83, R29, UR12, R17, P4, P5 ;  /* 0x0000000c1d53ec10 */ /* 0x000fe4000a7ea411 */
[----:B------:R-:W-:Y:S02]  /*6bfe0*/  ISETP.LT.OR P5, PT, R28, 0x39, !P0 ;  /* 0x000000391c00780c */ /* 0x000fe400047a1670 */
[----:B------:R-:W-:-:S11]  /*6bff0*/  LOP3.LUT R3, R3, 0x7fffffff, RZ, 0xc0, !PT ;  /* 0x7fffffff03037812 */ /* 0x000fd600078ec0ff */
[----:B------:R-:W0:Y:S01]  /*6c000*/  @!P5 LDC.64 R16, c[0x0][0x5c0] ;  /* 0x00017000ff10db82 */ /* 0x000e220000000a00 */
[----:B------:R-:W-:Y:S01]  /*6c010*/  @P1 LOP3.LUT R3, R3, 0x80000000, RZ, 0xfc, !PT ;  /* 0x8000000003031812 */ /* 0x000fe200078efcff */
[----:B----4-:R-:W-:-:S03]  /*6c020*/  FMUL R15, R86, UR27 ;  /* 0x0000001b560f7c20 */ /* 0x010fc60008400000 */
[----:B------:R-:W-:Y:S02]  /*6c030*/  LOP3.LUT R3, R3, 0xefffffff, RZ, 0xc0, !PT ;  /* 0xefffffff03037812 */ /* 0x000fe400078ec0ff */
[----:B------:R-:W-:Y:S02]  /*6c040*/  F2FP.SATFINITE.E4M3.F32.PACK_AB_MERGE_C R15, RZ, R15, RZ ;  /* 0x0000000fff0f723e */ /* 0x000fe400048070ff */
[----:B------:R-:W-:-:S03]  /*6c050*/  @P6 LOP3.LUT R3, R3, 0x10000000, RZ, 0xfc, !PT ;  /* 0x1000000003036812 */ /* 0x000fc600078efcff */
[----:B------:R1:W-:Y:S01]  /*6c060*/  @!P3 STG.E.U8 desc[UR30][R18.64+0x11], R15 ;  /* 0x0000110f1200b986 */ /* 0x0003e2000c10111e */
[----:B------:R-:W-:-:S04]  /*6c070*/  LOP3.LUT R3, R3, 0xf7ffffff, RZ, 0xc0, !PT ;  /* 0xf7ffffff03037812 */ /* 0x000fc800078ec0ff */
[----:B------:R-:W-:Y:S02]  /*6c080*/  @P5 LOP3.LUT R3, R3, 0x8000000, RZ, 0xfc, !PT ;  /* 0x0800000003035812 */ /* 0x000fe400078efcff */
[----:B0-----:R-:W-:-:S04]  /*6c090*/  @!P5 IADD3 R86, P3, P4, R24, UR13, R16 ;  /* 0x0000000d1856dc10 */ /* 0x001fc8000fc7e010 */
[----:B------:R-:W-:Y:S02]  /*6c0a0*/  @!P5 IADD3.X R87, R29, UR12, R17, P3, P4 ;  /* 0x0000000c1d57dc10 */ /* 0x000fe40009fe8411 */
[----:B------:R-:W-:Y:S02]  /*6c0b0*/  ISETP.LT.OR P5, PT, R28, 0x3a, !P0 ;  /* 0x0000003a1c00780c */ /* 0x000fe400047a1670 */
[----:B------:R-:W-:-:S11]  /*6c0c0*/  LOP3.LUT P6, RZ, R14, 0x2000000, RZ, 0xc0, !PT ;  /* 0x020000000eff7812 */ /* 0x000fd600078cc0ff */
[----:B------:R-:W0:Y:S01]  /*6c0d0*/  @!P5 LDC.64 R16, c[0x0][0x5c0] ;  /* 0x00017000ff10db82 */ /* 0x000e220000000a00 */
[----:B-1----:R-:W-:-:S05]  /*6c0e0*/  FMUL R15, R85, UR27 ;  /* 0x0000001b550f7c20 */ /* 0x002fca0008400000 */
[----:B------:R-:W-:-:S05]  /*6c0f0*/  F2FP.SATFINITE.E4M3.F32.PACK_AB_MERGE_C R15, RZ, R15, RZ ;  /* 0x0000000fff0f723e */ /* 0x000fca00048070ff */
[----:B------:R0:W-:Y:S02]  /*6c100*/  @!P6 STG.E.U8 desc[UR30][R80.64+0x18], R15 ;  /* 0x0000180f5000e986 */ /* 0x0001e4000c10111e */
[----:B0-----:R-:W-:-:S04]  /*6c110*/  @!P5 IADD3 R80, P3, P4, R24, UR13, R16 ;  /* 0x0000000d1850dc10 */ /* 0x001fc8000fc7e010 */
[----:B------:R-:W-:Y:S02]  /*6c120*/  @!P5 IADD3.X R81, R29, UR12, R17, P3, P4 ;  /* 0x0000000c1d51dc10 */ /* 0x000fe40009fe8411 */
[----:B------:R-:W-:Y:S02]  /*6c130*/  ISETP.LT.OR P3, PT, R28, 0x19, !P2 ;  /* 0x000000191c00780c */ /* 0x000fe40005761670 */
[----:B------:R-:W-:Y:S01]  /*6c140*/  LOP3.LUT P1, RZ, R0, 0x20000000, RZ, 0xc0, !PT ;  /* 0x2000000000ff7812 */ /* 0x000fe2000782c0ff */
[----:B------:R-:W-:-:S10]  /*6c150*/  FMUL R15, R84, UR27 ;  /* 0x0000001b540f7c20 */ /* 0x000fd40008400000 */
[----:B------:R-:W0:Y:S01]  /*6c160*/  @!P3 LDC.64 R18, c[0x0][0x5c0] ;  /* 0x00017000ff12bb82 */ /* 0x000e220000000a00 */
[----:B------:R-:W-:Y:S01]  /*6c170*/  F2FP.SATFINITE.E4M3.F32.PACK_AB_MERGE_C R15, RZ, R15, RZ ;  /* 0x0000000fff0f723e */ /* 0x000fe200048070ff */
[----:B------:R-:W-:Y:S01]  /*6c180*/  IMAD.U32 R16, RZ, RZ, UR11 ;  /* 0x0000000bff107e24 */ /* 0x000fe2000f8e00ff */
[----:B------:R-:W-:-:S03]  /*6c190*/  LOP3.LUT R3, R3, 0xfbffffff, RZ, 0xc0, !PT ;  /* 0xfbffffff03037812 */ /* 0x000fc600078ec0ff */
[----:B------:R1:W-:Y:S01]  /*6c1a0*/  @!P1 STG.E.U8 desc[UR30][R52.64+0x19], R15 ;  /* 0x0000190f34009986 */ /* 0x0003e2000c10111e */
[----:B------:R-:W-:Y:S01]  /*6c1b0*/  ISETP.LT.OR P1, PT, R28, 0x41, !P0 ;  /* 0x000000411c00780c */ /* 0x000fe20004721670 */
[----:B------:R-:W-:Y:S01]  /*6c1c0*/  IMAD.U32 R22, RZ, RZ, UR10 ;  /* 0x0000000aff167e24 */ /* 0x000fe2000f8e00ff */
[----:B------:R-:W-:Y:S02]  /*6c1d0*/  @P5 LOP3.LUT R3, R3, 0x4000000, RZ, 0xfc, !PT ;  /* 0x0400000003035812 */ /* 0x000fe400078efcff */
[----:B------:R-:W-:-:S04]  /*6c1e0*/  @!P3 IADD3 R16, P4, P5, R16, UR9, R24 ;  /* 0x000000091010bc10 */ /* 0x000fc8000fd9e018 */
[----:B------:R-:W-:Y:S01]  /*6c1f0*/  @!P3 IADD3.X R22, R22, UR8, R29, P4, P5 ;  /* 0x000000081616bc10 */ /* 0x000fe2000a7ea41d */
[----:B-1----:R-:W-:Y:S02]  /*6c200*/  FMUL R15, R191, UR27 ;  /* 0x0000001bbf0f7c20 */ /* 0x002fe40008400000 */
[----:B------:R-:W2:Y:S01]  /*6c210*/  LDL.LU R191, [R1+0xa44] ;  /* 0x000a440001bf7983 */ /* 0x000ea20000300800 */
        /* <DEDUP_REMOVED lines=13> */
[----:B0-----:R-:W-:-:S05]  /*6c2f0*/  @!P3 IADD3 R18, P4, R18, R16, RZ ;  /* 0x000000101212b210 */ /* 0x001fca0007f9e0ff */
[----:B------:R-:W-:Y:S02]  /*6c300*/  @!P3 IMAD.X R19, R15, 0x1, R17, P4 ;  /* 0x000000010f13b824 */ /* 0x000fe400020e0611 */
[----:B------:R-:W-:-:S05]  /*6c310*/  FMUL R15, R192, UR27 ;  /* 0x0000001bc00f7c20 */ /* 0x000fca0008400000 */
[----:B------:R-:W-:-:S05]  /*6c320*/  F2FP.SATFINITE.E4M3.F32.PACK_AB_MERGE_C R15, RZ, R15, RZ ;  /* 0x0000000fff0f723e */ /* 0x000fca00048070ff */
[----:B------:R0:W-:Y:S02]  /*6c330*/  @!P3 STG.E.U8 desc[UR30][R18.64+0x19], R15 ;  /* 0x0000190f1200b986 */ /* 0x0001e4000c10111e */
[----:B0-----:R-:W-:Y:S02]  /*6c340*/  FMUL R15, R190, UR27 ;  /* 0x0000001bbe0f7c20 */ /* 0x001fe40008400000 */
[----:B------:R-:W3:Y:S01]  /*6c350*/  LDL.LU R190, [R1+0xa48] ;  /* 0x000a480001be7983 */ /* 0x000ee20000300800 */
[----:B------:R-:W-:Y:S02]  /*6c360*/  LOP3.LUT P6, RZ, R0, 0x1000, RZ, 0xc0, !PT ;  /* 0x0000100000ff7812 */ /* 0x000fe400078cc0ff */
[----:B------:R-:W-:Y:S01]  /*6c370*/  LOP3.LUT R14, R14, 0xfeffffff, RZ, 0xc0, !PT ;  /* 0xfeffffff0e0e7812 */ /* 0x000fe200078ec0ff */
[----:B------:R-:W4:Y:S10]  /*6c380*/  LDL.LU R192, [R1+0xa4c] ;  /* 0x000a4c0001c07983 */ /* 0x000f340000300800 */
[----:B------:R-:W-:-:S02]  /*6c390*/  @P6 LOP3.LUT R14, R14, 0x1000000, RZ, 0xfc, !PT ;  /* 0x010000000e0e6812 */ /* 0x000fc400078efcff */
        /* <DEDUP_REMOVED lines=10> */
[----:B------:R2:W-:Y:S01]  /*6c440*/  @!P6 STG.E.U8 desc[UR30][R50.64+0x20], R15 ;  /* 0x0000200f3200e986 */ /* 0x0005e2000c10111e */
[----:B------:R-:W-:Y:S02]  /*6c450*/  LOP3.LUT P1, RZ, R0, 0x40000000, RZ, 0xc0, !PT ;  /* 0x4000000000ff7812 */ /* 0x000fe4000782c0ff */
        /* <DEDUP_REMOVED lines=38> */
[----:B------:R-:W-:Y:S02]  /*6c6c0*/  LOP3.LUT P6, RZ, R0, 0x1, RZ, 0xc0, !PT ;  /* 0x0000000100ff7812 */ /* 0x000fe400078cc0ff */
[----:B0-----:R-:W-:-:S05]  /*6c6d0*/  @!P3 IADD3 R18, P4, R18, R16, RZ ;  /* 0x000000101212b210 */ /* 0x001fca0007f9e0ff */
[----:B------:R-:W-:Y:S02]  /*6c6e0*/  @!P3 IMAD.X R19, R15, 0x1, R17, P4 ;  /* 0x000000010f13b824 */ /* 0x000fe400020e0611 */
[----:B----4-:R-:W-:-:S05]  /*6c6f0*/  FMUL R15, R192, UR27 ;  /* 0x0000001bc00f7c20 */ /* 0x010fca0008400000 */
[----:B------:R-:W-:-:S05]  /*6c700*/  F2FP.SATFINITE.E4M3.F32.PACK_AB_MERGE_C R15, RZ, R15, RZ ;  /* 0x0000000fff0f723e */ /* 0x000fca00048070ff */
[----:B------:R2:W-:Y:S01]  /*6c710*/  @!P3 STG.E.U8 desc[UR30][R18.64+0x21], R15 ;  /* 0x0000210f1200b986 */ /* 0x0005e2000c10111e */
[----:B------:R-:W-:-:S04]  /*6c720*/  LOP3.LUT R14, R14, 0xff7fffff, RZ, 0xc0, !PT ;  /* 0xff7fffff0e0e7812 */ /* 0x000fc800078ec0ff */
[----:B------:R-:W-:Y:S02]  /*6c730*/  @P6 LOP3.LUT R14, R14, 0x800000, RZ, 0xfc, !PT ;  /* 0x008000000e0e6812 */ /* 0x000fe400078efcff */
[----:B------:R-:W-:-:S13]  /*6c740*/  ISETP.LT.OR P6, PT, R28, 0x52, !P0 ;  /* 0x000000521c00780c */ /* 0x000fda00047c1670 */
[----:B------:R-:W0:Y:S01]  /*6c750*/  @!P6 LDC.64 R16, c[0x0][0x5c0] ;  /* 0x00017000ff10eb82 */ /* 0x000e220000000a00 */
[----:B--2---:R-:W-:Y:S02]  /*6c760*/  FMUL R15, R191, UR27 ;  /* 0x0000001bbf0f7c20 */ /* 0x004fe40008400000 */
[----:B------:R-:W2:Y:S01]  /*6c770*/  LDL.LU R191, [R1+0xa58] ;  /* 0x000a580001bf7983 */ /* 0x000ea20000300800 */
[----:B------:R-:W-:Y:S02]  /*6c780*/  LOP3.LUT R3, R3, 0xfffbffff, RZ, 0xc0, !PT ;  /* 0xfffbffff03037812 */ /* 0x000fe400078ec0ff */
[----:B0-----:R-:W-:Y:S01]  /*6c790*/  @!P6 IADD3 R50, P4, P5, R24, UR13, R16 ;  /* 0x0000000d1832ec10 */ /* 0x001fe2000fd9e010 */
[----:B------:R-:W4:Y:S01]  /*6c7a0*/  LDL.LU R192, [R1+0xa5c] ;  /* 0x000a5c0001c07983 */ /* 0x000f220000300800 */
[----:B------:R-:W-:-:S04]  /*6c7b0*/  @P1 LOP3.LUT R3, R3, 0x40000, RZ, 0xfc, !PT ;  /* 0x0004000003031812 */ /* 0x000fc800078efcff */
[----:B------:R-:W-:Y:S02]  /*6c7c0*/  LOP3.LUT R3, R3, 0xfffeffff, RZ, 0xc0, !PT ;  /* 0xfffeffff03037812 */ /* 0x000fe400078ec0ff */
[----:B------:R-:W-:Y:S02]  /*6c7d0*/  @!P6 IADD3.X R51, R29, UR12, R17, P4, P5 ;  /* 0x0000000c1d33ec10 */ /* 0x000fe4000a7ea411 */
[----:B------:R-:W-:Y:S02]  /*6c7e0*/  @P6 LOP3.LUT R3, R3, 0x10000, RZ, 0xfc, !PT ;  /* 0x0001000003036812 */ /* 0x000fe400078efcff */
[----:B------:R-:W-:Y:S02]  /*6c7f0*/  LOP3.LUT P6, RZ, R14, 0x800000, RZ, 0xc0, !PT ;  /* 0x008000000eff7812 */ /* 0x000fe400078cc0ff */
[----:B------:R-:W-:-:S11]  /*6c800*/  F2FP.SATFINITE.E4M3.F32.PACK_AB_MERGE_C R15, RZ, R15, RZ ;  /* 0x0000000fff0f723e */ /* 0x000fd600048070ff */
[----:B------:R3:W-:Y:S02]  /*6c810*/  @!P6 STG.E.U8 desc[UR30][R104.64+0x28], R15 ;  /* 0x0000280f6800e986 */ /* 0x0007e4000c10111e */
[----:B---3--:R-:W-:Y:S02]  /*6c820*/  FMUL R15, R190, UR27 ;  /* 0x0000001bbe0f7c20 */ /* 0x008fe40008400000 */
[----:B------:R-:W3:Y:S01]  /*6c830*/  LDL.LU R190, [R1+0xa60] ;  /* 0x000a600001be7983 */ /* 0x000ee20000300800 */
        /* <DEDUP_REMOVED lines=27> */
[----:B--2---:R-:W-:Y:S02]  /*6c9f0*/  FMUL R15, R191, UR27 ;  /* 0x0000001bbf0f7c20 */ /* 0x004fe40008400000 */
[----:B------:R-:W2:Y:S03]  /*6ca00*/  LDL.LU R191, [R1+0xa64] ;  /* 0x000a640001bf7983 */ /* 0x000ea60000300800 */
        /* <DEDUP_REMOVED lines=13> */
[----:B---3--:R-:W-:Y:S02]  /*6cae0*/  FMUL R15, R190, UR27 ;  /* 0x0000001bbe0f7c20 */ /* 0x008fe40008400000 */
        /* <DEDUP_REMOVED lines=193> */
[C---:B------:R-:W-:Y:S02]  /*6d700*/  LOP3.LUT P1, RZ, R4.reuse, 0x8, RZ, 0xc0, !PT ;  /* 0x0000000804ff7812 */ /* 0x040fe4000782c0ff */
        /* <DEDUP_REMOVED lines=59> */
[C---:B------:R-:W-:Y:S02]  /*6dac0*/  LOP3.LUT P1, RZ, R4.reuse, 0x10, RZ, 0xc0, !PT ;  /* 0x0000001004ff7812 */ /* 0x040fe4000782c0ff */
[----:B------:R-:W-:-:S04]  /*6dad0*/  LOP3.LUT R4, R4, 0xfbffffff, RZ, 0xc0, !PT ;  /* 0xfbffffff04047812 */ /* 0x000fc800078ec0ff */
[----:B------:R-:W-:Y:S02]  /*6dae0*/  @P6 LOP3.LUT R4, R4, 0x4000000, RZ, 0xfc, !PT ;  /* 0x0400000004046812 */ /* 0x000fe400078efcff */
[----:B0-----:R-:W-:-:S04]  /*6daf0*/  @!P6 IADD3 R58, P4, P5, R24, UR13, R16 ;  /* 0x0000000d183aec10 */ /* 0x001fc8000fd9e010 */
[----:B------:R-:W-:Y:S02]  /*6db00*/  @!P6 IADD3.X R59, R29, UR12, R17, P4, P5 ;  /* 0x0000000c1d3bec10 */ /* 0x000fe4000a7ea411 */
[----:B------:R-:W-:Y:S02]  /*6db10*/  LOP3.LUT P6, RZ, R14, 0x40000, RZ, 0xc0, !PT ;  /* 0x000400000eff7812 */ /* 0x000fe400078cc0ff */
[----:B------:R-:W-:-:S11]  /*6db20*/  F2FP.SATFINITE.E4M3.F32.PACK_AB_MERGE_C R15, RZ, R15, RZ ;  /* 0x0000000fff0f723e */ /* 0x000fd600048070ff */
[----:B------:R2:W-:Y:S01]  /*6db30*/  @!P6 STG.E.U8 desc[UR30][R176.64+0x50], R15 ;  /* 0x0000500fb000e986 */ /* 0x0005e2000c10111e */
        /* <DEDUP_REMOVED lines=34> */
[----:B------:R-:W-:Y:S02]  /*6dd60*/  LOP3.LUT P6, RZ, R0, 0x8000, RZ, 0xc0, !PT ;  /* 0x0000800000ff7812 */ /* 0x000fe400078cc0ff */
[----:B------:R-:W-:Y:S01]  /*6dd70*/  LOP3.LUT R14, R14, 0xfffdffff, RZ, 0xc0, !PT ;  /* 0xfffdffff0e0e7812 */ /* 0x000fe200078ec0ff */
[----:B-1----:R-:W-:Y:S02]  /*6dd80*/  IMAD.U32 R18, RZ, RZ, UR11 ;  /* 0x0000000bff127e24 */ /* 0x002fe4000f8e00ff */
[----:B------:R-:W-:-:S03]  /*6dd90*/  IMAD.U32 R15, RZ, RZ, UR10 ;  /* 0x0000000aff0f7e24 */ /* 0x000fc6000f8e00ff */
[----:B------:R-:W-:-:S05]  /*6dda0*/  @!P3 IADD3 R18, P4, P5, R18, UR9, R24 ;  /* 0x000000091212bc10 */ /* 0x000fca000fd9e018 */
[----:B------:R-:W-:Y:S02]  /*6ddb0*/  @P6 LOP3.LUT R14, R14, 0x20000, RZ, 0xfc, !PT ;  /* 0x000200000e0e6812 */ /* 0x000fe400078efcff */
[----:B------:R-:W-:Y:S02]  /*6ddc0*/  ISETP.LT.OR P6, PT, R28, 0xb2, !P0 ;  /* 0x000000b21c00780c */ /* 0x000fe400047c1670 */
[----:B------:R-:W-:Y:S02]  /*6ddd0*/  @!P3 IADD3.X R15, R15, UR8, R29, P4, P5 ;  /* 0x000000080f0fbc10 */ /* 0x000fe4000a7ea41d */
[----:B0-----:R-:W-:-:S05]  /*6dde0*/  @!P3 IADD3 R18, P4, R18, R16, RZ ;  /* 0x000000101212b210 */ /* 0x001fca0007f9e0ff */
[----:B------:R-:W-:-:S04]  /*6ddf0*/  @!P3 IMAD.X R19, R15, 0x1, R17, P4 ;  /* 0x000000010f13b824 */ /* 0x000fc800020e0611 */
[----:B------:R-:W0:Y:S01]  /*6de00*/  @!P6 LDC.64 R16, c[0x0][0x5c0] ;  /* 0x00017000ff10eb82 */ /* 0x000e220000000a00 */
[----:B------:R-:W-:Y:S01]  /*6de10*/  LOP3.LUT R4, R4, 0xff7fffff, RZ, 0xc0, !PT ;  /* 0xff7fffff04047812 */ /* 0x000fe200078ec0ff */
[----:B----4-:R-:W-:-:S03]  /*6de20*/  FMUL R15, R192, UR27 ;  /* 0x0000001bc00f7c20 */ /* 0x010fc60008400000 */
[----:B------:R-:W-:Y:S02]  /*6de30*/  @P1 LOP3.LUT R4, R4, 0x800000, RZ, 0xfc, !PT ;  /* 0x0080000004041812 */ /* 0x000fe400078efcff */
[----:B------:R-:W-:Y:S02]  /*6de40*/  F2FP.SATFINITE.E4M3.F32.PACK_AB_MERGE_C R15, RZ, R15, RZ ;  /* 0x0000000fff0f723e */ /* 0x000fe400048070ff */
[C---:B------:R-:W-:Y:S02]  /*6de50*/  LOP3.LUT P1, RZ, R4.reuse, 0x20, RZ, 0xc0, !PT ;  /* 0x0000002004ff7812 */ /* 0x040fe4000782c0ff */
[----:B------:R-:W-:Y:S01]  /*6de60*/  LOP3.LUT R4, R4, 0xffbfffff, RZ, 0xc0, !PT ;  /* 0xffbfffff04047812 */ /* 0x000fe200078ec0ff */
[----:B------:R2:W-:Y:S03]  /*6de70*/  @!P3 STG.E.U8 desc[UR30][R18.64+0x51], R15 ;  /* 0x0000510f1200b986 */ /* 0x0005e6000c10111e */
[----:B------:R-:W-:-:S02]  /*6de80*/  @P6 LOP3.LUT R4, R4, 0x400000, RZ, 0xfc, !PT ;  /* 0x0040000004046812 */ /* 0x000fc400078efcff */
[----:B0-----:R-:W-:-:S04]  /*6de90*/  @!P6 IADD3 R74, P4, P5, R24, UR13, R16 ;  /* 0x0000000d184aec10 */ /* 0x001fc8000fd9e010 */
[----:B------:R-:W-:Y:S02]  /*6dea0*/  @!P6 IADD3.X R75, R29, UR12, R17, P4, P5 ;  /* 0x0000000c1d4bec10 */ /* 0x000fe4000a7ea411 */
[----:B------:R-:W-:Y:S01]  /*6deb0*/  LOP3.LUT P6, RZ, R14, 0x20000, RZ, 0xc0, !PT ;  /* 0x000200000eff7812 */ /* 0x000fe200078cc0ff */
[----:B--2---:R-:W-:Y:S02]  /*6dec0*/  FMUL R15, R191, UR27 ;  /* 0x0000001bbf0f7c20 */ /* 0x004fe40008400000 */
[----:B------:R-:W2:Y:S03]  /*6ded0*/  LDL.LU R191, [R1+0xab8] ;  /* 0x000ab80001bf7983 */ /* 0x000ea60000300800 */
[----:B------:R-:W-:-:S07]  /*6dee0*/  F2FP.SATFINITE.E4M3.F32.PACK_AB_MERGE_C R15, RZ, R15, RZ ;  /* 0x0000000fff0f723e */ /* 0x000fce00048070ff */
[----:B------:R3:W-:Y:S02]  /*6def0*/  @!P6 STG.E.U8 desc[UR30][R188.64+0x58], R15 ;  /* 0x0000580fbc00e986 */ /* 0x0007e4000c10111e */
[----:B---3--:R-:W-:Y:S02]  /*6df00*/  FMUL R15, R190, UR27 ;  /* 0x0000001bbe0f7c20 */ /* 0x008fe40008400000 */
[----:B------:R-:W3:Y:S01]  /*6df10*/  LDL.LU R190, [R1+0xabc] ;  /* 0x000abc0001be7983 */ /* 0x000ee20000300800 */
[----:B------:R-:W-:-:S03]  /*6df20*/  ISETP.LT.OR P5, PT, R28, 0xb9, !P0 ;  /* 0x000000b91c00780c */ /* 0x000fc600047a1670 */
[----:B------:R-:W4:Y:S10]  /*6df30*/  LDL.LU R192, [R1+0xac0] ;  /* 0x000ac00001c07983 */ /* 0x000f340000300800 */
[----:B------:R-:W0:Y:S01]  /*6df40*/  @!P5 LDC.64 R16, c[0x0][0x5c0] ;  /* 0x00017000ff10db82 */ /* 0x000e220000000a00 */
[----:B------:R-:W-:-:S02]  /*6df50*/  ISETP.LT.OR P0, PT, R28, 0xba, !P0 ;  /* 0x000000ba1c00780c */ /* 0x000fc40004701670 */
[----:B0-----:R-:W-:-:S04]  /*6df60*/  @!P5 IADD3 R18, P3, P4, R24, UR13, R16 ;  /* 0x0000000d1812dc10 */ /* 0x001fc8000fc7e010 */
[----:B------:R-:W-:-:S07]  /*6df70*/  @!P5 IADD3.X R19, R29, UR12, R17, P3, P4 ;  /* 0x0000000c1d13dc10 */ /* 0x000fce0009fe8411 */
[----:B------:R-:W0:Y:S01]  /*6df80*/  @!P0 LDC.64 R16, c[0x0][0x5c0] ;  /* 0x00017000ff108b82 */ /* 0x000e220000000a00 */
[----:B------:R-:W-:Y:S01]  /*6df90*/  LOP3.LUT R4, R4, 0xffdfffff, RZ, 0xc0, !PT ;  /* 0xffdfffff04047812 */ /* 0x000fe200078ec0ff */
[----:B------:R-:W-:Y:S01]  /*6dfa0*/  IMAD.U32 R136, RZ, RZ, UR11 ;  /* 0x0000000bff887e24 */ /* 0x000fe2000f8e00ff */
[----:B0-----:R-:W-:-:S04]  /*6dfb0*/  @!P0 IADD3 R104, P3, P4, R24, UR13, R16 ;  /* 0x0000000d18688c10 */ /* 0x001fc8000fc7e010 */
[----:B------:R-:W-:Y:S02]  /*6dfc0*/  @!P0 IADD3.X R105, R29, UR12, R17, P3, P4 ;  /* 0x0000000c1d698c10 */ /* 0x000fe40009fe8411 */
[----:B------:R-:W-:Y:S01]  /*6dfd0*/  ISETP.LT.OR P3, PT, R28, 0x59, !P2 ;  /* 0x000000591c00780c */ /* 0x000fe20005761670 */
[----:B------:R-:W-:Y:S01]  /*6dfe0*/  IMAD.U32 R137, RZ, RZ, UR10 ;  /* 0x0000000aff897e24 */ /* 0x000fe2000f8e00ff */
[----:B------:R-:W-:-:S11]  /*6dff0*/  @P5 LOP3.LUT R4, R4, 0x200000, RZ, 0xfc, !PT ;  /* 0x0020000004045812 */ /* 0x000fd600078efcff */
[----:B------:R-:W0:Y:S01]  /*6e000*/  @!P3 LDC.64 R16, c[0x0][0x5c0] ;  /* 0x00017000ff10bb82 */ /* 0x000e220000000a00 */
[----:B------:R-:W-:-:S04]  /*6e010*/  @!P3 IADD3 R136, P4, P5, R136, UR9, R24 ;  /* 0x000000098888bc10 */ /* 0x000fc8000fd9e018 */
[----:B------:R-:W-:Y:S02]  /*6e020*/  @!P3 IADD3.X R137, R137, UR8, R29, P4, P5 ;  /* 0x000000088989bc10 */ /* 0x000fe4000a7ea41d */
[----:B------:R-:W-:Y:S02]  /*6e030*/  ISETP.LT.OR P4, PT, R28, 0x5a, !P2 ;  /* 0x0000005a1c00780c */ /* 0x000fe40005781670 */
[----:B------:R-:W-:Y:S02]  /*6e040*/  F2FP.SATFINITE.E4M3.F32.PACK_AB_MERGE_C R15, RZ, R15, RZ ;  /* 0x0000000fff0f723e */ /* 0x000fe400048070ff */
[----:B------:R-:W-:-:S03]  /*6e050*/  LOP3.LUT R4, R4, 0xffefffff, RZ, 0xc0, !PT ;  /* 0xffefffff04047812 */ /* 0x000fc600078ec0ff */
[----:B------:R1:W-:Y:S01]  /*6e060*/  @!P1 STG.E.U8 desc[UR30][R184.64+0x59], R15 ;  /* 0x0000590fb8009986 */ /* 0x0003e2000c10111e */
[----:B------:R-:W-:Y:S01]  /*6e070*/  @P0 LOP3.LUT R4, R4, 0x100000, RZ, 0xfc, !PT ;  /* 0x0010000004040812 */ /* 0x000fe200078efcff */
[----:B-1----:R-:W-:Y:S01]  /*6e080*/  IMAD.U32 R15, RZ, RZ, UR11 ;  /* 0x0000000bff0f7e24 */ /* 0x002fe2000f8e00ff */
[----:B0-----:R-:W-:-:S04]  /*6e090*/  @!P3 IADD3 R16, P0, R136, R16, RZ ;  /* 0x000000108810b210 */ /* 0x001fc80007f1e0ff */
[----:B------:R-:W-:Y:S01]  /*6e0a0*/  @!P4 IADD3 R136, P5, P6, R15, UR9, R24 ;  /* 0x000000090f88cc10 */ /* 0x000fe2000febe018 */
[----:B------:R-:W-:Y:S02]  /*6e0b0*/  @!P3 IMAD.X R17, R137, 0x1, R17, P0 ;  /* 0x000000018911b824 */ /* 0x000fe400000e0611 */
[----:B--2---:R-:W-:Y:S02]  /*6e0c0*/  FMUL R15, R191, UR27 ;  /* 0x0000001bbf0f7c20 */ /* 0x004fe40008400000 */
[----:B------:R-:W2:Y:S03]  /*6e0d0*/  LDL.LU R191, [R1+0xac4] ;  /* 0x000ac40001bf7983 */ /* 0x000ea60000300800 */
[----:B------:R-:W-:-:S05]  /*6e0e0*/  F2FP.SATFINITE.E4M3.F32.PACK_AB_MERGE_C R15, RZ, R15, RZ ;  /* 0x0000000fff0f723e */ /* 0x000fca00048070ff */
[----:B------:R3:W-:Y:S02]  /*6e0f0*/  @!P3 STG.E.U8 desc[UR30][R16.64+0x58], R15 ;  /* 0x0000580f1000b986 */ /* 0x0007e4000c10111e */
[----:B---3--:R-:W-:Y:S01]  /*6e100*/  FMUL R15, R190, UR27 ;  /* 0x0000001bbe0f7c20 */ /* 0x008fe20008400000 */
[----:B------:R-:W0:Y:S01]  /*6e110*/  @!P4 LDC.64 R16, c[0x0][0x5c0] ;  /* 0x00017000ff10cb82 */ /* 0x000e220000000a00 */
[----:B------:R-:W3:Y:S01]  /*6e120*/  LDL.LU R190, [R1+0xac8] ;  /* 0x000ac80001be7983 */ /* 0x000ee20000300800 */
[----:B------:R-:W-:Y:S01]  /*6e130*/  ISETP.LT.OR P3, PT, R28, 0x61, !P2 ;  /* 0x000000611c00780c */ /* 0x000fe20005761670 */
[----:B------:R-:W-:Y:S02]  /*6e140*/  IMAD.U32 R138, RZ, RZ, UR10 ;  /* 0x0000000aff8a7e24 */ /* 0x000fe4000f8e00ff */
[----:B------:R-:W-:Y:S02]  /*6e150*/  IMAD.U32 R137, RZ, RZ, UR11 ;  /* 0x0000000bff897e24 */ /* 0x000fe4000f8e00ff */
[----:B------:R-:W-:Y:S01]  /*6e160*/  IMAD.U32 R139, RZ, RZ, UR10 ;  /* 0x0000000aff8b7e24 */ /* 0x000fe2000f8e00ff */
[----:B------:R-:W-:-:S02]  /*6e170*/  @!P4 IADD3.X R138, R138, UR8, R29, P5, P6 ;  /* 0x000000088a8acc10 */ /* 0x000fc4000afec41d */
[----:B------:R-:W-:-:S05]  /*6e180*/  LOP3.LUT P1, RZ, R0, 0x10000, RZ, 0xc0, !PT ;  /* 0x0001000000ff7812 */ /* 0x000fca000782c0ff */
[----:B------:R-:W-:-:S04]  /*6e190*/  @!P3 IADD3 R137, P5, P6, R137, UR9, R24 ;  /* 0x000000098989bc10 */ /* 0x000fc8000febe018 */
[----:B------:R-:W-:Y:S02]  /*6e1a0*/  @!P3 IADD3.X R139, R139, UR8, R29, P5, P6 ;  /* 0x000000088b8bbc10 */ /* 0x000fe4000afec41d */
[----:B------:R-:W-:Y:S02]  /*6e1b0*/  ISETP.LT.OR P6, PT, R28, 0x62, !P2 ;  /* 0x000000621c00780c */ /* 0x000fe400057c1670 */
[----:B0-----:R-:W-:Y:S01]  /*6e1c0*/  @!P4 IADD3 R16, P5, R136, R16, RZ ;  /* 0x000000108810c210 */ /* 0x001fe20007fbe0ff */
[----:B------:R-:W-:Y:S01]  /*6e1d0*/  IMAD.U32 R136, RZ, RZ, UR11 ;  /* 0x0000000bff887e24 */ /* 0x000fe2000f8e00ff */
[----:B------:R-:W-:-:S03]  /*6e1e0*/  LOP3.LUT R14, R14, 0xfffeffff, RZ, 0xc0, !PT ;  /* 0xfffeffff0e0e7812 */ /* 0x000fc600078ec0ff */
[----:B------:R-:W-:Y:S01]  /*6e1f0*/  @!P4 IMAD.X R17, R138, 0x1, R17, P5 ;  /* 0x000000018a11c824 */ /* 0x000fe200028e0611 */
[----:B------:R-:W-:Y:S01]  /*6e200*/  @P1 LOP3.LUT R14, R14, 0x10000, RZ, 0xfc, !PT ;  /* 0x000100000e0e1812 */ /* 0x000fe200078efcff */
[----:B------:R-:W-:-:S04]  /*6e210*/  IMAD.U32 R138, RZ, RZ, UR10 ;  /* 0x0000000aff8a7e24 */ /* 0x000fc8000f8e00ff */
[----:B------:R-:W-:-:S04]  /*6e220*/  @!P6 IADD3 R136, P1, P5, R136, UR9, R24 ;  /* 0x000000098888ec10 */ /* 0x000fc8000fd3e018 */
[----:B------:R-:W-:Y:S02]  /*6e230*/  @!P6 IADD3.X R138, R138, UR8, R29, P1, P5 ;  /* 0x000000088a8aec10 */ /* 0x000fe40008fea41d */
[----:B------:R-:W-:Y:S01]  /*6e240*/  ISETP.LT.OR P5, PT, R28, 0x69, !P2 ;  /* 0x000000691c00780c */ /* 0x000fe200057a1670 */
[----:B------:R-:W-:Y:S01]  /*6e250*/  IMAD.U32 R142, RZ, RZ, UR11 ;  /* 0x0000000bff8e7e24 */ /* 0x000fe2000f8e00ff */
[----:B------:R-:W-:Y:S01]  /*6e260*/  F2FP.SATFINITE.E4M3.F32.PACK_AB_MERGE_C R15, RZ, R15, RZ ;  /* 0x0000000fff0f723e */ /* 0x000fe200048070ff */
[----:B------:R-:W-:-:S04]  /*6e270*/  IMAD.U32 R148, RZ, RZ, UR10 ;  /* 0x0000000aff947e24 */ /* 0x000fc8000f8e00ff */
[----:B------:R4:W-:Y:S06]  /*6e280*/  @!P4 STG.E.U8 desc[UR30][R16.64+0x59], R15 ;  /* 0x0000590f1000c986 */ /* 0x0009ec000c10111e */
[----:B------:R-:W-:-:S04]  /*6e290*/  @!P5 IADD3 R142, P1, P4, R142, UR9, R24 ;  /* 0x000000098e8edc10 */ /* 0x000fc8000fc3e018 */
[----:B------:R-:W-:Y:S02]  /*6e2a0*/  @!P5 IADD3.X R148, R148, UR8, R29, P1, P4 ;  /* 0x000000089494dc10 */ /* 0x000fe40008fe841d */
[----:B------:R-:W-:Y:S01]  /*6e2b0*/  LOP3.LUT P1, RZ, R14, 0x10000, RZ, 0xc0, !PT ;  /* 0x000100000eff7812 */ /* 0x000fe2000782c0ff */
[----:B----4-:R-:W-:Y:S01]  /*6e2c0*/  FMUL R15, R192, UR27 ;  /* 0x0000001bc00f7c20 */ /* 0x010fe20008400000 */
[----:B------:R-:W-:Y:S01]  /*6e2d0*/  ISETP.LT.OR P4, PT, R28, 0x6a, !P2 ;  /* 0x0000006a1c00780c */ /* 0x000fe20005781670 */
[----:B------:R-:W-:Y:S01]  /*6e2e0*/  IMAD.U32 R143, RZ, RZ, UR11 ;  /* 0x0000000bff8f7e24 */ /* 0x000fe2000f8e00ff */
[----:B------:R-:W-:Y:S01]  /*6e2f0*/  LOP3.LUT R14, R14, 0xffff7fff, RZ, 0xc0, !PT ;  /* 0xffff7fff0e0e7812 */ /* 0x000fe200078ec0ff */
[----:B------:R-:W-:Y:S01]  /*6e300*/  IMAD.U32 R149, RZ, RZ, UR10 ;  /* 0x0000000aff957e24 */ /* 0x000fe2000f8e00ff */
[----:B------:R-:W-:Y:S01]  /*6e310*/  F2FP.SATFINITE.E4M3.F32.PACK_AB_MERGE_C R15, RZ, R15, RZ ;  /* 0x0000000fff0f723e */ /* 0x000fe200048070ff */
[----:B------:R-:W0:Y:S01]  /*6e320*/  @!P3 LDC.64 R16, c[0x0][0x5c0] ;  /* 0x00017000ff10bb82 */ /* 0x000e220000000a00 */
[----:B------:R-:W-:Y:S01]  /*6e330*/  @P5 LOP3.LUT R14, R14, 0x8000, RZ, 0xfc, !PT ;  /* 0x000080000e0e5812 */ /* 0x000fe200078efcff */
[----:B------:R-:W-:Y:S01]  /*6e340*/  IMAD.U32 R154, RZ, RZ, UR11 ;  /* 0x0000000bff9a7e24 */ /* 0x000fe2000f8e00ff */
[----:B------:R-:W-:Y:S01]  /*6e350*/  LOP3.LUT P0, RZ, R4, 0x40, RZ, 0xc0, !PT ;  /* 0x0000004004ff7812 */ /* 0x000fe2000780c0ff */
[----:B------:R-:W-:Y:S01]  /*6e360*/  IMAD.U32 R161, RZ, RZ, UR10 ;  /* 0x0000000affa17e24 */ /* 0x000fe2000f8e00ff */
[----:B------:R-:W4:Y:S04]  /*6e370*/  LDL.LU R192, [R1+0xacc] ;  /* 0x000acc0001c07983 */ /* 0x000f280000300800 */
[----:B------:R2:W-:Y:S01]  /*6e380*/  @!P1 STG.E.U8 desc[UR30][R186.64+0x60], R15 ;  /* 0x0000600fba009986 */ /* 0x0005e2000c10111e */
[----:B------:R-:W-:-:S04]  /*6e390*/  @!P4 IADD3 R143, P1, P5, R143, UR9, R24 ;  /* 0x000000098f8fcc10 */ /* 0x000fc8000fd3e018 */
[----:B------:R-:W-:Y:S02]  /*6e3a0*/  @!P4 IADD3.X R149, R149, UR8, R29, P1, P5 ;  /* 0x000000089595cc10 */ /* 0x000fe40008fea41d */
[----:B------:R-:W-:Y:S02]  /*6e3b0*/  ISETP.LT.OR P1, PT, R28, 0x71, !P2 ;  /* 0x000000711c00780c */ /* 0x000fe40005721670 */
[----:B------:R-:W-:-:S04]  /*6e3c0*/  LOP3.LUT R14, R14, 0xffffbfff, RZ, 0xc0, !PT ;  /* 0xffffbfff0e0e7812 */ /* 0x000fc800078ec0ff */
[----:B------:R-:W-:-:S07]  /*6e3d0*/  @P4 LOP3.LUT R14, R14, 0x4000, RZ, 0xfc, !PT ;  /* 0x000040000e0e4812 */ /* 0x000fce00078efcff */
[----:B------:R-:W-:-:S04]  /*6e3e0*/  @!P1 IADD3 R154, P5, P4, R154, UR9, R24 ;  /* 0x000000099a9a9c10 */ /* 0x000fc8000fcbe018 */
[----:B------:R-:W-:Y:S02]  /*6e3f0*/  @!P1 IADD3.X R161, R161, UR8, R29, P5, P4 ;  /* 0x00000008a1a19c10 */ /* 0x000fe4000afe841d */
[----:B------:R-:W-:Y:S02]  /*6e400*/  ISETP.LT.OR P5, PT, R28, 0x72, !P2 ;  /* 0x000000721c00780c */ /* 0x000fe400057a1670 */
[----:B------:R-:W-:-:S04]  /*6e410*/  LOP3.LUT R14, R14, 0xffffdfff, RZ, 0xc0, !PT ;  /* 0xffffdfff0e0e7812 */ /* 0x000fc800078ec0ff */
[----:B------:R-:W-:Y:S01]  /*6e420*/  @P1 LOP3.LUT R14, R14, 0x2000, RZ, 0xfc, !PT ;  /* 0x000020000e0e1812 */ /* 0x000fe200078efcff */
[----:B--2---:R-:W-:-:S05]  /*6e430*/  FMUL R15, R191, UR27 ;  /* 0x0000001bbf0f7c20 */ /* 0x004fca0008400000 */
[----:B------:R-:W-:-:S05]  /*6e440*/  F2FP.SATFINITE.E4M3.F32.PACK_AB_MERGE_C R15, RZ, R15, RZ ;  /* 0x0000000fff0f723e */ /* 0x000fca00048070ff */
[----:B------:R1:W-:Y:S01]  /*6e450*/  @!P0 STG.E.U8 desc[UR30][R182.64+0x61], R15 ;  /* 0x0000610fb6008986 */ /* 0x0003e2000c10111e */
[----:B0-----:R-:W-:Y:S01]  /*6e460*/  @!P3 IADD3 R16, P0, R137, R16, RZ ;  /* 0x000000108910b210 */ /* 0x001fe20007f1e0ff */
[----:B-1----:R-:W-:-:S05]  /*6e470*/  IMAD.U32 R15, RZ, RZ, UR11 ;  /* 0x0000000bff0f7e24 */ /* 0x002fca000f8e00ff */
[----:B------:R-:W-:Y:S01]  /*6e480*/  @!P5 IADD3 R137, P1, P4, R15, UR9, R24 ;  /* 0x000000090f89dc10 */ /* 0x000fe2000fc3e018 */
[----:B---3--:R-:W-:Y:S02]  /*6e490*/  FMUL R15, R190, UR27 ;  /* 0x0000001bbe0f7c20 */ /* 0x008fe40008400000 */
[----:B------:R-:W2:Y:S01]  /*6e4a0*/  LDL.LU R190, [R1+0xad0] ;  /* 0x000ad00001be7983 */ /* 0x000ea20000300800 */
[----:B------:R-:W-:Y:S02]  /*6e4b0*/  @!P3 IMAD.X R17, R139, 0x1, R17, P0 ;  /* 0x000000018b11b824 */ /* 0x000fe400000e0611 */
[----:B------:R-:W-:Y:S01]  /*6e4c0*/  F2FP.SATFINITE.E4M3.F32.PACK_AB_MERGE_C R15, RZ, R15, RZ ;  /* 0x0000000fff0f723e */ /* 0x000fe200048070ff */
[----:B------:R-:W-:Y:S01]  /*6e4d0*/  IMAD.U32 R155, RZ, RZ, UR10 ;  /* 0x0000000aff9b7e24 */ /* 0x000fe2000f8e00ff */
[----:B------:R-:W3:Y:S04]  /*6e4e0*/  LDL.LU R191, [R1+0xad4] ;  /* 0x000ad40001bf7983 */ /* 0x000ee80000300800 */
[----:B------:R0:W-:Y:S01]  /*6e4f0*/  @!P3 STG.E.U8 desc[UR30][R16.64+0x60], R15 ;  /* 0x0000600f1000b986 */ /* 0x0001e2000c10111e */
[----:B------:R-:W-:Y:S01]  /*6e500*/  ISETP.LT.OR P3, PT, R28, 0x79, !P2 ;  /* 0x000000791c00780c */ /* 0x000fe20005761670 */
[----:B0-----:R-:W0:Y:S01]  /*6e510*/  @!P6 LDC.64 R16, c[0x0][0x5c0] ;  /* 0x00017000ff10eb82 */ /* 0x001e220000000a00 */
[----:B------:R-:W-:Y:S01]  /*6e520*/  IMAD.U32 R139, RZ, RZ, UR11 ;  /* 0x0000000bff8b7e24 */ /* 0x000fe2000f8e00ff */
[----:B------:R-:W-:Y:S01]  /*6e530*/  @!P5 IADD3.X R155, R155, UR8, R29, P1, P4 ;  /* 0x000000089b9bdc10 */ /* 0x000fe20008fe841d */
[----:B------:R-:W-:-:S09]  /*6e540*/  IMAD.U32 R160, RZ, RZ, UR10 ;  /* 0x0000000affa07e24 */ /* 0x000fd2000f8e00ff */
[----:B------:R-:W-:-:S04]  /*6e550*/  @!P3 IADD3 R139, P0, P1, R139, UR9, R24 ;  /* 0x000000098b8bbc10 */ /* 0x000fc8000f91e018 */
[----:B------:R-:W-:Y:S02]  /*6e560*/  @!P3 IADD3.X R160, R160, UR8, R29, P0, P1 ;  /* 0x00000008a0a0bc10 */ /* 0x000fe400087e241d */
[----:B0-----:R-:W-:-:S05]  /*6e570*/  @!P6 IADD3 R16, P1, R136, R16, RZ ;  /* 0x000000108810e210 */ /* 0x001fca0007f3e0ff */
[----:B------:R-:W-:Y:S02]  /*6e580*/  @!P6 IMAD.X R17, R138, 0x1, R17, P1 ;  /* 0x000000018a11e824 */ /* 0x000fe400008e0611 */
[----:B----4-:R-:W-:-:S05]  /*6e590*/  FMUL R15, R192, UR27 ;  /* 0x0000001bc00f7c20 */ /* 0x010fca0008400000 */
[----:B------:R-:W-:-:S05]  /*6e5a0*/  F2FP.SATFINITE.E4M3.F32.PACK_AB_MERGE_C R15, RZ, R15, RZ ;  /* 0x0000000fff0f723e */ /* 0x000fca00048070ff */
[----:B------:R2:W-:Y:S02]  /*6e5b0*/  @!P6 STG.E.U8 desc[UR30][R16.64+0x61], R15 ;  /* 0x0000610f1000e986 */ /* 0x0005e4000c10111e */
[----:B--2---:R-:W-:Y:S02]  /*6e5c0*/  FMUL R15, R190, UR27 ;  /* 0x0000001bbe0f7c20 */ /* 0x004fe40008400000 */
[----:B------:R-:W2:Y:S01]  /*6e5d0*/  LDL.LU R190, [R1+0xad8] ;  /* 0x000ad80001be7983 */ /* 0x000ea20000300800 */
[----:B------:R-:W-:Y:S01]  /*6e5e0*/  ISETP.LT.OR P5, PT, R28, 0x7a, !P2 ;  /* 0x0000007a1c00780c */ /* 0x000fe200057a1670 */
[----:B------:R-:W-:Y:S01]  /*6e5f0*/  IMAD.U32 R136, RZ, RZ, UR11 ;  /* 0x0000000bff887e24 */ /* 0x000fe2000f8e00ff */
[----:B------:R-:W-:Y:S01]  /*6e600*/  LOP3.LUT R14, R14, 0xffffefff, RZ, 0xc0, !PT ;  /* 0xffffefff0e0e7812 */ /* 0x000fe200078ec0ff */
[----:B------:R-:W-:Y:S01]  /*6e610*/  IMAD.U32 R138, RZ, RZ, UR10 ;  /* 0x0000000aff8a7e24 */ /* 0x000fe2000f8e00ff */
[----:B------:R-:W-:Y:S01]  /*6e620*/  LOP3.LUT R0, R0, 0xffffff7f, RZ, 0xc0, !PT ;  /* 0xffffff7f00007812 */ /* 0x000fe200078ec0ff */
[----:B------:R-:W-:Y:S01]  /*6e630*/  IMAD.U32 R164, RZ, RZ, UR11 ;  /* 0x0000000bffa47e24 */ /* 0x000fe2000f8e00ff */
[----:B------:R-:W-:Y:S01]  /*6e640*/  @P3 LOP3.LUT R14, R14, 0x1000, RZ, 0xfc, !PT ;  /* 0x000010000e0e3812 */ /* 0x000fe200078efcff */
[----:B------:R-:W-:Y:S01]  /*6e650*/  IMAD.U32 R168, RZ, RZ, UR10 ;  /* 0x0000000affa87e24 */ /* 0x000fe2000f8e00ff */
[----:B------:R-:W-:Y:S01]  /*6e660*/  LOP3.LUT P4, RZ, R4, 0x80, RZ, 0xc0, !PT ;  /* 0x0000008004ff7812 */ /* 0x000fe2000788c0ff */
[----:B------:R-:W-:-:S02]  /*6e670*/  IMAD.U32 R165, RZ, RZ, UR11 ;  /* 0x0000000bffa57e24 */ /* 0x000fc4000f8e00ff */
[----:B------:R-:W-:Y:S01]  /*6e680*/  IMAD.U32 R169, RZ, RZ, UR10 ;  /* 0x0000000affa97e24 */ /* 0x000fe2000f8e00ff */
[----:B------:R-:W-:Y:S01]  /*6e690*/  F2FP.SATFINITE.E4M3.F32.PACK_AB_MERGE_C R15, RZ, R15, RZ ;  /* 0x0000000fff0f723e */ /* 0x000fe200048070ff */
[----:B------:R-:W-:Y:S01]  /*6e6a0*/  IMAD.U32 R176, RZ, RZ, UR11 ;  /* 0x0000000bffb07e24 */ /* 0x000fe2000f8e00ff */
[----:B------:R-:W-:Y:S01]  /*6e6b0*/  @!P5 IADD3 R136, P1, P3, R136, UR9, R24 ;  /* 0x000000098888dc10 */ /* 0x000fe2000fb3e018 */
[----:B------:R-:W4:Y:S03]  /*6e6c0*/  LDL.LU R192, [R1+0xadc] ;  /* 0x000adc0001c07983 */ /* 0x000f260000300800 */
[----:B------:R-:W-:Y:S02]  /*6e6d0*/  @!P5 IADD3.X R138, R138, UR8, R29, P1, P3 ;  /* 0x000000088a8adc10 */ /* 0x000fe40008fe641d */
[----:B------:R-:W-:Y:S02]  /*6e6e0*/  ISETP.LT.OR P3, PT, R28, 0x81, !P2 ;  /* 0x000000811c00780c */ /* 0x000fe40005761670 */
[----:B------:R-:W-:-:S04]  /*6e6f0*/  @P5 LOP3.LUT R0, R0, 0x80, RZ, 0xfc, !PT ;  /* 0x0000008000005812 */ /* 0x000fc800078efcff */
[----:B------:R-:W-:Y:S02]  /*6e700*/  LOP3.LUT R0, R0, 0xffffffbf, RZ, 0xc0, !PT ;  /* 0xffffffbf00007812 */ /* 0x000fe400078ec0ff */
[----:B------:R-:W-:-:S05]  /*6e710*/  LOP3.LUT P5, RZ, R14, 0x8000, RZ, 0xc0, !PT ;  /* 0x000080000eff7812 */ /* 0x000fca00078ac0ff */
[--C-:B------:R-:W-:Y:S02]  /*6e720*/  @!P3 IADD3 R164, P1, P6, R164, UR9, R24.reuse ;  /* 0x00000009a4a4bc10 */ /* 0x100fe4000fe3e018 */
[----:B------:R-:W-:Y:S02]  /*6e730*/  @P3 LOP3.LUT R0, R0, 0x40, RZ, 0xfc, !PT ;  /* 0x0000004000003812 */ /* 0x000fe400078efcff */
[----:B------:R-:W-:Y:S02]  /*6e740*/  @!P3 IADD3.X R168, R168, UR8, R29, P1, P6 ;  /* 0x00000008a8a8bc10 */ /* 0x000fe40008fec41d */
[----:B------:R-:W-:Y:S02]  /*6e750*/  ISETP.LT.OR P3, PT, R28, 0x82, !P2 ;  /* 0x000000821c00780c */ /* 0x000fe40005761670 */
[----:B------:R-:W0:Y:S01]  /*6e760*/  @!P5 LDC.64 R16, c[0x0][0x5c0] ;  /* 0x00017000ff10db82 */ /* 0x000e220000000a00 */
[----:B------:R-:W-:Y:S02]  /*6e770*/  LOP3.LUT R0, R0, 0xffffffdf, RZ, 0xc0, !PT ;  /* 0xffffffdf00007812 */ /* 0x000fe400078ec0ff */
[----:B------:R-:W-:Y:S01]  /*6e780*/  LOP3.LUT P0, RZ, R4, 0x100, RZ, 0xc0, !PT ;  /* 0x0000010004ff7812 */ /* 0x000fe2000780c0ff */
[----:B------:R3:W-:Y:S07]  /*6e790*/  @!P4 STG.E.U8 desc[UR30][R178.64+0x68], R15 ;  /* 0x0000680fb200c986 */ /* 0x0007ee000c10111e */
[----:B------:R-:W-:-:S02]  /*6e7a0*/  @!P3 IADD3 R165, P1, P6, R165, UR9, R24 ;  /* 0x00000009a5a5bc10 */ /* 0x000fc4000fe3e018 */
[----:B------:R-:W-:Y:S02]  /*6e7b0*/  @P3 LOP3.LUT R0, R0, 0x20, RZ, 0xfc, !PT ;  /* 0x0000002000003812 */ /* 0x000fe400078efcff */
[----:B------:R-:W-:Y:S02]  /*6e7c0*/  @!P3 IADD3.X R169, R169, UR8, R29, P1, P6 ;  /* 0x00000008a9a9bc10 */ /* 0x000fe40008fec41d */
[C---:B------:R-:W-:Y:S01]  /*6e7d0*/  ISETP.LT.OR P3, PT, R28.reuse, 0x89, !P2 ;  /* 0x000000891c00780c */ /* 0x040fe20005761670 */
[----:B---3--:R-:W-:Y:S01]  /*6e7e0*/  FMUL R15, R191, UR27 ;  /* 0x0000001bbf0f7c20 */ /* 0x008fe20008400000 */
[----:B------:R-:W-:-:S04]  /*6e7f0*/  ISETP.LT.OR P4, PT, R28, 0x8a, !P2 ;  /* 0x0000008a1c00780c */ /* 0x000fc80005781670 */
[----:B------:R-:W-:Y:S01]  /*6e800*/  F2FP.SATFINITE.E4M3.F32.PACK_AB_MERGE_C R15, RZ, R15, RZ ;  /* 0x0000000fff0f723e */ /* 0x000fe200048070ff */
[----:B------:R-:W-:-:S04]  /*6e810*/  IMAD.U32 R177, RZ, RZ, UR10 ;  /* 0x0000000affb17e24 */ /* 0x000fc8000f8e00ff */
[----:B------:R1:W-:Y:S02]  /*6e820*/  @!P0 STG.E.U8 desc[UR30][R172.64+0x69], R15 ;  /* 0x0000690fac008986 */ /* 0x0003e4000c10111e */
[----:B------:R-:W-:Y:S02]  /*6e830*/  @!P3 IADD3 R176, P1, P6, R176, UR9, R24 ;  /* 0x00000009b0b0bc10 */ /* 0x000fe4000fe3e018 */
[----:B0-----:R-:W-:Y:S02]  /*6e840*/  @!P5 IADD3 R16, P0, R142, R16, RZ ;  /* 0x000000108e10d210 */ /* 0x001fe40007f1e0ff */
[----:B------:R-:W-:Y:S01]  /*6e850*/  @!P3 IADD3.X R177, R177, UR8, R29, P1, P6 ;  /* 0x00000008b1b1bc10 */ /* 0x000fe20008fec41d */
[----:B-1----:R-:W-:-:S05]  /*6e860*/  IMAD.U32 R15, RZ, RZ, UR11 ;  /* 0x0000000bff0f7e24 */ /* 0x002fca000f8e00ff */
[----:B------:R-:W-:Y:S01]  /*6e870*/  @!P4 IADD3 R142, P1, P6, R15, UR9, R24 ;  /* 0x000000090f8ecc10 */ /* 0x000fe2000fe3e018 */
[----:B--2---:R-:W-:Y:S02]  /*6e880*/  FMUL R15, R190, UR27 ;  /* 0x0000001bbe0f7c20 */ /* 0x004fe40008400000 */
[----:B------:R-:W2:Y:S04]  /*6e890*/  LDL.LU R190, [R1+0xae0] ;  /* 0x000ae00001be7983 */ /* 0x000ea80000300800 */
[----:B------:R-:W3:Y:S01]  /*6e8a0*/  LDL.LU R191, [R1+0xae4] ;  /* 0x000ae40001bf7983 */ /* 0x000ee20000300800 */
[----:B------:R-:W-:Y:S01]  /*6e8b0*/  LOP3.LUT R0, R0, 0xffffffef, RZ, 0xc0, !PT ;  /* 0xffffffef00007812 */ /* 0x000fe200078ec0ff */
[----:B------:R-:W-:-:S03]  /*6e8c0*/  IMAD.U32 R172, RZ, RZ, UR10 ;  /* 0x0000000affac7e24 */ /* 0x000fc6000f8e00ff */
[----:B------:R-:W-:-:S04]  /*6e8d0*/  @P3 LOP3.LUT R0, R0, 0x10, RZ, 0xfc, !PT ;  /* 0x0000001000003812 */ /* 0x000fc800078efcff */
[----:B------:R-:W-:Y:S02]  /*6e8e0*/  LOP3.LUT R0, R0, 0xfffffff7, RZ, 0xc0, !PT ;  /* 0xfffffff700007812 */ /* 0x000fe400078ec0ff */
[----:B------:R-:W-:Y:S02]  /*6e8f0*/  @!P4 IADD3.X R172, R172, UR8, R29, P1, P6 ;  /* 0x00000008acaccc10 */ /* 0x000fe40008fec41d */
[----:B------:R-:W-:Y:S02]  /*6e900*/  @P4 LOP3.LUT R0, R0, 0x8, RZ, 0xfc, !PT ;  /* 0x0000000800004812 */ /* 0x000fe400078efcff */
[----:B------:R-:W-:Y:S01]  /*6e910*/  LOP3.LUT P4, RZ, R14, 0x4000, RZ, 0xc0, !PT ;  /* 0x000040000eff7812 */ /* 0x000fe2000788c0ff */
[----:B------:R-:W-:Y:S01]  /*6e920*/  @!P5 IMAD.X R17, R148, 0x1, R17, P0 ;  /* 0x000000019411d824 */ /* 0x000fe200000e0611 */
[----:B------:R-:W-:-:S05]  /*6e930*/  F2FP.SATFINITE.E4M3.F32.PACK_AB_MERGE_C R15, RZ, R15, RZ ;  /* 0x0000000fff0f723e */ /* 0x000fca00048070ff */
[----:B------:R0:W-:Y:S01]  /*6e940*/  @!P5 STG.E.U8 desc[UR30][R16.64+0x68], R15 ;  /* 0x0000680f1000d986 */ /* 0x0001e2000c10111e */
[----:B------:R-:W-:-:S05]  /*6e950*/  ISETP.LT.OR P0, PT, R28, 0x91, !P2 ;  /* 0x000000911c00780c */ /* 0x000fca0005701670 */
[----:B0-----:R-:W0:Y:S01]  /*6e960*/  @!P4 LDC.64 R16, c[0x0][0x5c0] ;  /* 0x00017000ff10cb82 */ /* 0x001e220000000a00 */
[----:B------:R-:W-:Y:S02]  /*6e970*/  IMAD.U32 R148, RZ, RZ, UR11 ;  /* 0x0000000bff947e24 */ /* 0x000fe4000f8e00ff */
[----:B------:R-:W-:-:S05]  /*6e980*/  IMAD.U32 R173, RZ, RZ, UR10 ;  /* 0x0000000affad7e24 */ /* 0x000fca000f8e00ff */
[----:B------:R-:W-:Y:S01]  /*6e990*/  @!P0 IADD3 R148, P6, P5, R148, UR9, R24 ;  /* 0x0000000994948c10 */ /* 0x000fe2000fdde018 */
[----:B----4-:R-:W-:-:S03]  /*6e9a0*/  FMUL R15, R192, UR27 ;  /* 0x0000001bc00f7c20 */ /* 0x010fc60008400000 */
[----:B------:R-:W-:Y:S02]  /*6e9b0*/  @!P0 IADD3.X R173, R173, UR8, R29, P6, P5 ;  /* 0x00000008adad8c10 */ /* 0x000fe4000b7ea41d */
[----:B------:R-:W-:Y:S02]  /*6e9c0*/  F2FP.SATFINITE.E4M3.F32.PACK_AB_MERGE_C R15, RZ, R15, RZ ;  /* 0x0000000fff0f723e */ /* 0x000fe400048070ff */
[----:B0-----:R-:W-:-:S05]  /*6e9d0*/  @!P4 IADD3 R16, P5, R143, R16, RZ ;  /* 0x000000108f10c210 */ /* 0x001fca0007fbe0ff */
[----:B------:R-:W-:-:S05]  /*6e9e0*/  @!P4 IMAD.X R17, R149, 0x1, R17, P5 ;  /* 0x000000019511c824 */ /* 0x000fca00028e0611 */
[----:B------:R2:W-:Y:S01]  /*6e9f0*/  @!P4 STG.E.U8 desc[UR30][R16.64+0x69], R15 ;  /* 0x0000690f1000c986 */ /* 0x0005e2000c10111e */
[----:B------:R-:W-:Y:S02]  /*6ea00*/  LOP3.LUT P3, RZ, R4, 0x200, RZ, 0xc0, !PT ;  /* 0x0000020004ff7812 */ /* 0x000fe4000786c0ff */
[----:B------:R-:W-:Y:S01]  /*6ea10*/  ISETP.LT.OR P1, PT, R28, 0x92, !P2 ;  /* 0x000000921c00780c */ /* 0x000fe20005721670 */
[----:B------:R-:W-:Y:S02]  /*6ea20*/  IMAD.U32 R143, RZ, RZ, UR11 ;  /* 0x0000000bff8f7e24 */ /* 0x000fe4000f8e00ff */
[----:B--2---:R-:W-:Y:S02]  /*6ea30*/  FMUL R15, R190, UR27 ;  /* 0x0000001bbe0f7c20 */ /* 0x004fe40008400000 */
[----:B------:R-:W2:Y:S04]  /*6ea40*/  LDL.LU R190, [R1+0xae8] ;  /* 0x000ae80001be7983 */ /* 0x000ea80000300800 */
[----:B------:R-:W4:Y:S01]  /*6ea50*/  LDL.LU R192, [R1+0xaec] ;  /* 0x000aec0001c07983 */ /* 0x000f220000300800 */
[----:B------:R-:W-:-:S05]  /*6ea60*/  F2FP.SATFINITE.E4M3.F32.PACK_AB_MERGE_C R15, RZ, R15, RZ ;  /* 0x0000000fff0f723e */ /* 0x000fca00048070ff */
[----:B------:R3:W-:Y:S02]  /*6ea70*/  @!P3 STG.E.U8 desc[UR30][R174.64+0x70], R15 ;  /* 0x0000700fae00b986 */ /* 0x0007e4000c10111e */
[----:B---3--:R-:W-:Y:S02]  /*6ea80*/  FMUL R15, R191, UR27 ;  /* 0x0000001bbf0f7c20 */ /* 0x008fe40008400000 */
[----:B------:R-:W3:Y:S01]  /*6ea90*/  LDL.LU R191, [R1+0xaf0] ;  /* 0x000af00001bf7983 */ /* 0x000ee20000300800 */
[----:B------:R-:W-:Y:S01]  /*6eaa0*/  IMAD.U32 R149, RZ, RZ, UR10 ;  /* 0x0000000aff957e24 */ /* 0x000fe2000f8e00ff */
[----:B------:R-:W-:-:S04]  /*6eab0*/  @!P1 IADD3 R143, P6, P5, R143, UR9, R24 ;  /* 0x000000098f8f9c10 */ /* 0x000fc8000fdde018 */
[----:B------:R-:W-:Y:S02]  /*6eac0*/  @!P1 IADD3.X R149, R149, UR8, R29, P6, P5 ;  /* 0x0000000895959c10 */ /* 0x000fe4000b7ea41d */
[----:B------:R-:W-:Y:S01]  /*6ead0*/  ISETP.LT.OR P6, PT, R28, 0x99, !P2 ;  /* 0x000000991c00780c */ /* 0x000fe200057c1670 */
[----:B------:R-:W-:Y:S01]  /*6eae0*/  IMAD.U32 R178, RZ, RZ, UR11 ;  /* 0x0000000bffb27e24 */ /* 0x000fe2000f8e00ff */
[----:B------:R-:W-:Y:S01]  /*6eaf0*/  LOP3.LUT R0, R0, 0xfffffffb, RZ, 0xc0, !PT ;  /* 0xfffffffb00007812 */ /* 0x000fe200078ec0ff */
[----:B------:R-:W-:-:S03]  /*6eb00*/  IMAD.U32 R179, RZ, RZ, UR10 ;  /* 0x0000000affb37e24 */ /* 0x000fc6000f8e00ff */
[----:B------:R-:W-:-:S07]  /*6eb10*/  @P0 LOP3.LUT R0, R0, 0x4, RZ, 0xfc, !PT ;  /* 0x0000000400000812 */ /* 0x000fce00078efcff */
[----:B------:R-:W-:Y:S02]  /*6eb20*/  @!P6 IADD3 R178, P5, P4, R178, UR9, R24 ;  /* 0x00000009b2b2ec10 */ /* 0x000fe4000fcbe018 */
[----:B------:R-:W-:Y:S02]  /*6eb30*/  LOP3.LUT R0, R0, 0xfffffffd, RZ, 0xc0, !PT ;  /* 0xfffffffd00007812 */ /* 0x000fe400078ec0ff */
[----:B------:R-:W-:Y:S02]  /*6eb40*/  @!P6 IADD3.X R179, R179, UR8, R29, P5, P4 ;  /* 0x00000008b3b3ec10 */ /* 0x000fe4000afe841d */
[----:B------:R-:W-:Y:S02]  /*6eb50*/  ISETP.LT.OR P4, PT, R28, 0x9a, !P2 ;  /* 0x0000009a1c00780c */ /* 0x000fe40005781670 */
[----:B------:R-:W-:Y:S01]  /*6eb60*/  @P1 LOP3.LUT R0, R0, 0x2, RZ, 0xfc, !PT ;  /* 0x0000000200001812 */ /* 0x000fe200078efcff */
[----:B------:R-:W-:-:S03]  /*6eb70*/  IMAD.U32 R174, RZ, RZ, UR11 ;  /* 0x0000000bffae7e24 */ /* 0x000fc6000f8e00ff */
[----:B------:R-:W-:Y:S01]  /*6eb80*/  LOP3.LUT R0, R0, 0xfffffffe, RZ, 0xc0, !PT ;  /* 0xfffffffe00007812 */ /* 0x000fe200078ec0ff */
[----:B------:R-:W-:Y:S01]  /*6eb90*/  IMAD.U32 R175, RZ, RZ, UR10 ;  /* 0x0000000affaf7e24 */ /* 0x000fe2000f8e00ff */
[----:B------:R-:W-:Y:S02]  /*6eba0*/  LOP3.LUT P1, RZ, R14, 0x2000, RZ, 0xc0, !PT ;  /* 0x000020000eff7812 */ /* 0x000fe4000782c0ff */
[----:B------:R-:W-:-:S03]  /*6ebb0*/  @P6 LOP3.LUT R0, R0, 0x1, RZ, 0xfc, !PT ;  /* 0x0000000100006812 */ /* 0x000fc600078efcff */
[----:B------:R-:W-:-:S04]  /*6ebc0*/  @!P4 IADD3 R174, P6, P5, R174, UR9, R24 ;  /* 0x00000009aeaecc10 */ /* 0x000fc8000fdde018 */
[----:B------:R-:W-:Y:S02]  /*6ebd0*/  @!P4 IADD3.X R175, R175, UR8, R29, P6, P5 ;  /* 0x00000008afafcc10 */ /* 0x000fe4000b7ea41d */
[----:B------:R-:W-:Y:S02]  /*6ebe0*/  ISETP.LT.OR P5, PT, R28, 0xa1, !P2 ;  /* 0x000000a11c00780c */ /* 0x000fe400057a1670 */
[----:B------:R-:W0:Y:S01]  /*6ebf0*/  @!P1 LDC.64 R16, c[0x0][0x5c0] ;  /* 0x00017000ff109b82 */ /* 0x000e220000000a00 */
[----:B------:R-:W-:Y:S01]  /*6ec00*/  IMAD.U32 R180, RZ, RZ, UR11 ;  /* 0x0000000bffb47e24 */ /* 0x000fe2000f8e00ff */
[----:B------:R-:W-:Y:S01]  /*6ec10*/  LOP3.LUT P0, RZ, R4, 0x400, RZ, 0xc0, !PT ;  /* 0x0000040004ff7812 */ /* 0x000fe2000780c0ff */
[----:B------:R-:W-:Y:S01]  /*6ec20*/  IMAD.U32 R181, RZ, RZ, UR10 ;  /* 0x0000000affb57e24 */ /* 0x000fe2000f8e00ff */
[----:B------:R-:W-:-:S07]  /*6ec30*/  LOP3.LUT R14, R14, 0xffffff7f, RZ, 0xc0, !PT ;  /* 0xffffff7f0e0e7812 */ /* 0x000fce00078ec0ff */
[----:B------:R-:W-:-:S04]  /*6ec40*/  @!P5 IADD3 R180, P3, P6, R180, UR9, R24 ;  /* 0x00000009b4b4dc10 */ /* 0x000fc8000fe7e018 */
[----:B------:R-:W-:Y:S02]  /*6ec50*/  @!P5 IADD3.X R181, R181, UR8, R29, P3, P6 ;  /* 0x00000008b5b5dc10 */ /* 0x000fe40009fec41d */
[----:B------:R-:W-:Y:S02]  /*6ec60*/  ISETP.LT.OR P6, PT, R28, 0xa2, !P2 ;  /* 0x000000a21c00780c */ /* 0x000fe400057c1670 */
[----:B------:R-:W-:Y:S02]  /*6ec70*/  F2FP.SATFINITE.E4M3.F32.PACK_AB_MERGE_C R15, RZ, R15, RZ ;  /* 0x0000000fff0f723e */ /* 0x000fe400048070ff */
[----:B------:R-:W-:-:S03]  /*6ec80*/  @P4 LOP3.LUT R14, R14, 0x80, RZ, 0xfc, !PT ;  /* 0x000000800e0e4812 */ /* 0x000fc600078efcff */
[----:B------:R1:W-:Y:S01]  /*6ec90*/  @!P0 STG.E.U8 desc[UR30][R170.64+0x71], R15 ;  /* 0x0000710faa008986 */ /* 0x0003e2000c10111e */
[----:B------:R-:W-:Y:S02]  /*6eca0*/  LOP3.LUT R14, R14, 0xffffffbf, RZ, 0xc0, !PT ;  /* 0xffffffbf0e0e7812 */ /* 0x000fe400078ec0ff */
[----:B0-----:R-:W-:Y:S02]  /*6ecb0*/  @!P1 IADD3 R16, P3, R154, R16, RZ ;  /* 0x000000109a109210 */ /* 0x001fe40007f7e0ff */
[----:B------:R-:W-:Y:S02]  /*6ecc0*/  @P5 LOP3.LUT R14, R14, 0x40, RZ, 0xfc, !PT ;  /* 0x000000400e0e5812 */ /* 0x000fe400078efcff */
[----:B------:R-:W-:Y:S01]  /*6ecd0*/  ISETP.LT.OR P5, PT, R28, 0x72, !P2 ;  /* 0x000000721c00780c */ /* 0x000fe200057a1670 */
[----:B-1----:R-:W-:-:S05]  /*6ece0*/  IMAD.U32 R15, RZ, RZ, UR11 ;  /* 0x0000000bff0f7e24 */ /* 0x002fca000f8e00ff */
[----:B------:R-:W-:Y:S01]  /*6ecf0*/  @!P6 IADD3 R154, P0, P4, R15, UR9, R24 ;  /* 0x000000090f9aec10 */ /* 0x000fe2000fc1e018 */
[----:B------:R-:W-:Y:S02]  /*6ed00*/  @!P1 IMAD.X R17, R161, 0x1, R17, P3 ;  /* 0x00000001a1119824 */ /* 0x000fe400018e0611 */
[----:B------:R-:W-:Y:S02]  /*6ed10*/  IMAD.U32 R170, RZ, RZ, UR10 ;  /* 0x0000000affaa7e24 */ /* 0x000fe4000f8e00ff */
[----:B------:R-:W-:Y:S02]  /*6ed20*/  IMAD.U32 R161, RZ, RZ, UR11 ;  /* 0x0000000bffa17e24 */ /* 0x000fe4000f8e00ff */
[----:B------:R-:W-:Y:S01]  /*6ed30*/  IMAD.U32 R171, RZ, RZ, UR10 ;  /* 0x0000000affab7e24 */ /* 0x000fe2000f8e00ff */
[----:B------:R-:W-:Y:S01]  /*6ed40*/  @!P6 IADD3.X R170, R170, UR8, R29, P0, P4 ;  /* 0x00000008aaaaec10 */ /* 0x000fe200087e841d */
[----:B--2---:R-:W-:Y:S02]  /*6ed50*/  FMUL R15, R190, UR27 ;  /* 0x0000001bbe0f7c20 */ /* 0x004fe40008400000 */
[----:B------:R-:W2:Y:S03]  /*6ed60*/  LDL.LU R190, [R1+0xaf4] ;  /* 0x000af40001be7983 */ /* 0x000ea60000300800 */
[----:B------:R-:W-:-:S05]  /*6ed70*/  F2FP.SATFINITE.E4M3.F32.PACK_AB_MERGE_C R15, RZ, R15, RZ ;  /* 0x0000000fff0f723e */ /* 0x000fca00048070ff */
[----:B------:R0:W-:Y:S01]  /*6ed80*/  @!P1 STG.E.U8 desc[UR30][R16.64+0x70], R15 ;  /* 0x0000700f10009986 */ /* 0x0001e2000c10111e */
[----:B------:R-:W-:Y:S01]  /*6ed90*/  ISETP.LT.OR P1, PT, R28, 0xa9, !P2 ;  /* 0x000000a91c00780c */ /* 0x000fe20005721670 */
[----:B0-----:R-:W0:-:S12]  /*6eda0*/  @!P5 LDC.64 R16, c[0x0][0x5c0] ;  /* 0x00017000ff10db82 */ /* 0x001e180000000a00 */
[----:B------:R-:W-:Y:S01]  /*6edb0*/  @!P1 IADD3 R161, P3, P4, R161, UR9, R24 ;  /* 0x00000009a1a19c10 */ /* 0x000fe2000fc7e018 */
[----:B----4-:R-:W-:-:S03]  /*6edc0*/  FMUL R15, R192, UR27 ;  /* 0x0000001bc00f7c20 */ /* 0x010fc60008400000 */
[----:B------:R-:W-:Y:S02]  /*6edd0*/  @!P1 IADD3.X R171, R171, UR8, R29, P3, P4 ;  /* 0x00000008abab9c10 */ /* 0x000fe40009fe841d */
[----:B------:R-:W-:Y:S02]  /*6ede0*/  F2FP.SATFINITE.E4M3.F32.PACK_AB_MERGE_C R15, RZ, R15, RZ ;  /* 0x0000000fff0f723e */ /* 0x000fe400048070ff */
[----:B0-----:R-:W-:-:S05]  /*6edf0*/  @!P5 IADD3 R16, P3, R137, R16, RZ ;  /* 0x000000108910d210 */ /* 0x001fca0007f7e0ff */
[----:B------:R-:W-:-:S05]  /*6ee00*/  @!P5 IMAD.X R17, R155, 0x1, R17, P3 ;  /* 0x000000019b11d824 */ /* 0x000fca00018e0611 */
[----:B------:R3:W-:Y:S02]  /*6ee10*/  @!P5 STG.E.U8 desc[UR30][R16.64+0x71], R15 ;  /* 0x0000710f1000d986 */ /* 0x0007e4000c10111e */
[----:B---3--:R-:W-:Y:S02]  /*6ee20*/  FMUL R15, R191, UR27 ;  /* 0x0000001bbf0f7c20 */ /* 0x008fe40008400000 */
[----:B------:R-:W3:Y:S01]  /*6ee30*/  LDL.LU R191, [R1+0xaf8] ;  /* 0x000af80001bf7983 */ /* 0x000ee20000300800 */
[----:B------:R-:W-:Y:S02]  /*6ee40*/  LOP3.LUT R14, R14, 0xffffffdf, RZ, 0xc0, !PT ;  /* 0xffffffdf0e0e7812 */ /* 0x000fe400078ec0ff */
[----:B------:R-:W-:Y:S01]  /*6ee50*/  ISETP.LT.OR P3, PT, R28, 0xaa, !P2 ;  /* 0x000000aa1c00780c */ /* 0x000fe20005761670 */
[----:B------:R-:W-:Y:S01]  /*6ee60*/  IMAD.U32 R137, RZ, RZ, UR11 ;  /* 0x0000000bff897e24 */ /* 0x000fe2000f8e00ff */
[----:B------:R-:W-:Y:S01]  /*6ee70*/  @P6 LOP3.LUT R14, R14, 0x20, RZ, 0xfc, !PT ;  /* 0x000000200e0e6812 */ /* 0x000fe200078efcff */
[----:B------:R-:W-:Y:S01]  /*6ee80*/  IMAD.U32 R155, RZ, RZ, UR10 ;  /* 0x0000000aff9b7e24 */ /* 0x000fe2000f8e00ff */
[----:B------:R-:W-:Y:S01]  /*6ee90*/  LOP3.LUT P0, RZ, R0, 0x20000, RZ, 0xc0, !PT ;  /* 0x0002000000ff7812 */ /* 0x000fe2000780c0ff */
[----:B------:R-:W-:Y:S01]  /*6eea0*/  IMAD.U32 R182, RZ, RZ, UR11 ;  /* 0x0000000bffb67e24 */ /* 0x000fe2000f8e00ff */
[----:B------:R-:W-:Y:S01]  /*6eeb0*/  LOP3.LUT R14, R14, 0xffffffef, RZ, 0xc0, !PT ;  /* 0xffffffef0e0e7812 */ /* 0x000fe200078ec0ff */
[----:B------:R-:W-:Y:S01]  /*6eec0*/  IMAD.U32 R183, RZ, RZ, UR10 ;  /* 0x0000000affb77e24 */ /* 0x000fe2000f8e00ff */
[----:B------:R-:W-:Y:S01]  /*6eed0*/  F2FP.SATFINITE.E4M3.F32.PACK_AB_MERGE_C R15, RZ, R15, RZ ;  /* 0x0000000fff0f723e */ /* 0x000fe200048070ff */
[----:B------:R-:W-:Y:S01]  /*6eee0*/  IMAD.U32 R184, RZ, RZ, UR11 ;  /* 0x0000000bffb87e24 */ /* 0x000fe2000f8e00ff */
[----:B------:R-:W-:Y:S01]  /*6eef0*/  @P1 LOP3.LUT R14, R14, 0x10, RZ, 0xfc, !PT ;  /* 0x000000100e0e1812 */ /* 0x000fe200078efcff */
[----:B------:R-:W4:Y:S02]  /*6ef00*/  LDL.LU R192, [R1+0xafc] ;  /* 0x000afc0001c07983 */ /* 0x000f240000300800 */
[----:B------:R-:W-:-:S04]  /*6ef10*/  @!P3 IADD3 R137, P1, P6, R137, UR9, R24 ;  /* 0x000000098989bc10 */ /* 0x000fc8000fe3e018 */
[----:B------:R-:W-:Y:S02]  /*6ef20*/  @!P3 IADD3.X R155, R155, UR8, R29, P1, P6 ;  /* 0x000000089b9bbc10 */ /* 0x000fe40008fec41d */
[----:B------:R-:W-:Y:S02]  /*6ef30*/  ISETP.LT.OR P6, PT, R28, 0xb1, !P2 ;  /* 0x000000b11c00780c */ /* 0x000fe400057c1670 */
[----:B------:R-:W-:Y:S01]  /*6ef40*/  LOP3.LUT R0, R0, 0xefffffff, RZ, 0xc0, !PT ;  /* 0xefffffff00007812 */ /* 0x000fe200078ec0ff */
[----:B------:R0:W-:Y:S01]  /*6ef50*/  @!P0 STG.E.U8 desc[UR30][R166.64+0x78], R15 ;  /* 0x0000780fa6008986 */ /* 0x0001e2000c10111e */
[----:B------:R-:W-:Y:S02]  /*6ef60*/  LOP3.LUT P4, RZ, R4, 0x800, RZ, 0xc0, !PT ;  /* 0x0000080004ff7812 */ /* 0x000fe4000788c0ff */
[----:B------:R-:W-:Y:S02]  /*6ef70*/  @P3 LOP3.LUT R0, R0, 0x10000000, RZ, 0xfc, !PT ;  /* 0x1000000000003812 */ /* 0x000fe400078efcff */
[----:B------:R-:W-:-:S02]  /*6ef80*/  LOP3.LUT P3, RZ, R14, 0x1000, RZ, 0xc0, !PT ;  /* 0x000010000eff7812 */ /* 0x000fc4000786c0ff */
[----:B------:R-:W-:Y:S02]  /*6ef90*/  LOP3.LUT R4, R4, 0xffffff7f, RZ, 0xc0, !PT ;  /* 0xffffff7f04047812 */ /* 0x000fe400078ec0ff */
[----:B------:R-:W-:Y:S02]  /*6efa0*/  ISETP.LT.OR P0, PT, R28, 0xb2, !P2 ;  /* 0x000000b21c00780c */ /* 0x000fe40005701670 */
[----:B------:R-:W-:Y:S02]  /*6efb0*/  @!P6 IADD3 R182, P1, P5, R182, UR9, R24 ;  /* 0x00000009b6b6ec10 */ /* 0x000fe4000fd3e018 */
[----:B------:R-:W-:Y:S02]  /*6efc0*/  @P6 LOP3.LUT R4, R4, 0x80, RZ, 0xfc, !PT ;  /* 0x0000008004046812 */ /* 0x000fe400078efcff */
[----:B------:R-:W-:Y:S02]  /*6efd0*/  @!P6 IADD3.X R183, R183, UR8, R29, P1, P5 ;  /* 0x00000008b7b7ec10 */ /* 0x000fe40008fea41d */
[----:B------:R-:W-:Y:S01]  /*6efe0*/  ISETP.LT.OR P6, PT, R28, 0xb9, !P2 ;  /* 0x000000b91c00780c */ /* 0x000fe200057c1670 */
[----:B0-----:R-:W-:Y:S01]  /*6eff0*/  IMAD.U32 R166, RZ, RZ, UR11 ;  /* 0x0000000bffa67e24 */ /* 0x001fe2000f8e00ff */
[----:B------:R-:W0:Y:S01]  /*6f000*/  @!P3 LDC.64 R16, c[0x0][0x5c0] ;  /* 0x00017000ff10bb82 */ /* 0x000e220000000a00 */
[----:B------:R-:W-:Y:S01]  /*6f010*/  IMAD.U32 R167, RZ, RZ, UR10 ;  /* 0x0000000affa77e24 */ /* 0x000fe2000f8e00ff */
[----:B------:R-:W-:-:S02]  /*6f020*/  LOP3.LUT R14, R14, 0xfffffffb, RZ, 0xc0, !PT ;  /* 0xfffffffb0e0e7812 */ /* 0x000fc400078ec0ff */
[--C-:B------:R-:W-:Y:S01]  /*6f030*/  @!P0 IADD3 R166, P1, P5, R166, UR9, R24.reuse ;  /* 0x00000009a6a68c10 */ /* 0x100fe2000fd3e018 */
[----:B------:R-:W-:Y:S01]  /*6f040*/  IMAD.U32 R185, RZ, RZ, UR10 ;  /* 0x0000000affb97e24 */ /* 0x000fe2000f8e00ff */
[----:B------:R-:W-:Y:S02]  /*6f050*/  @P0 LOP3.LUT R14, R14, 0x4, RZ, 0xfc, !PT ;  /* 0x000000040e0e0812 */ /* 0x000fe400078efcff */
[----:B------:R-:W-:Y:S02]  /*6f060*/  @!P0 IADD3.X R167, R167, UR8, R29, P1, P5 ;  /* 0x00000008a7a78c10 */ /* 0x000fe40008fea41d */
[----:B------:R-:W-:Y:S02]  /*6f070*/  LOP3.LUT R4, R4, 0xfffbffff, RZ, 0xc0, !PT ;  /* 0xfffbffff04047812 */ /* 0x000fe400078ec0ff */
[----:B------:R-:W-:Y:S02]  /*6f080*/  @!P6 IADD3 R184, P0, P5, R184, UR9, R24 ;  /* 0x00000009b8b8ec10 */ /* 0x000fe4000fd1e018 */
[----:B------:R-:W-:-:S02]  /*6f090*/  @P6 LOP3.LUT R4, R4, 0x40000, RZ, 0xfc, !PT ;  /* 0x0004000004046812 */ /* 0x000fc400078efcff */
[----:B------:R-:W-:Y:S02]  /*6f0a0*/  @!P6 IADD3.X R185, R185, UR8, R29, P0, P5 ;  /* 0x00000008b9b9ec10 */ /* 0x000fe400087ea41d */
[----:B------:R-:W-:Y:S02]  /*6f0b0*/  ISETP.LT.OR P6, PT, R28, 0xba, !P2 ;  /* 0x000000ba1c00780c */ /* 0x000fe400057c1670 */
[----:B0-----:R-:W-:Y:S01]  /*6f0c0*/  @!P3 IADD3 R16, P0, R139, R16, RZ ;  /* 0x000000108b10b210 */ /* 0x001fe20007f1e0ff */
[----:B--2---:R-:W-:Y:S02]  /*6f0d0*/  FMUL R15, R190, UR27 ;  /* 0x0000001bbe0f7c20 */ /* 0x004fe40008400000 */
[----:B------:R-:W2:Y:S03]  /*6f0e0*/  LDL.LU R190, [R1+0xb00] ;  /* 0x000b000001be7983 */ /* 0x000ea60000300800 */
[----:B------:R-:W-:-:S05]  /*6f0f0*/  F2FP.SATFINITE.E4M3.F32.PACK_AB_MERGE_C R15, RZ, R15, RZ ;  /* 0x0000000fff0f723e */ /* 0x000fca00048070ff */
[----:B------:R0:W-:Y:S02]  /*6f100*/  @!P4 STG.E.U8 desc[UR30][R158.64+0x79], R15 ;  /* 0x0000790f9e00c986 */ /* 0x0001e4000c10111e */
[----:B0-----:R-:W-:-:S05]  /*6f110*/  IMAD.U32 R15, RZ, RZ, UR11 ;  /* 0x0000000bff0f7e24 */ /* 0x001fca000f8e00ff */
[----:B------:R-:W-:Y:S01]  /*6f120*/  @!P6 IADD3 R139, P4, P5, R15, UR9, R24 ;  /* 0x000000090f8bec10 */ /* 0x000fe2000fd9e018 */
[----:B---3--:R-:W-:Y:S02]  /*6f130*/  FMUL R15, R191, UR27 ;  /* 0x0000001bbf0f7c20 */ /* 0x008fe40008400000 */
[----:B------:R-:W3:Y:S01]  /*6f140*/  LDL.LU R191, [R1+0xb04] ;  /* 0x000b040001bf7983 */ /* 0x000ee20000300800 */
[----:B------:R-:W-:Y:S01]  /*6f150*/  LOP3.LUT P1, RZ, R0, 0x80, RZ, 0xc0, !PT ;  /* 0x0000008000ff7812 */ /* 0x000fe2000782c0ff */
[----:B------:R-:W-:Y:S01]  /*6f160*/  @!P3 IMAD.X R17, R160, 0x1, R17, P0 ;  /* 0x00000001a011b824 */ /* 0x000fe200000e0611 */
[----:B------:R-:W-:Y:S01]  /*6f170*/  F2FP.SATFINITE.E4M3.F32.PACK_AB_MERGE_C R15, RZ, R15, RZ ;  /* 0x0000000fff0f723e */ /* 0x000fe200048070ff */
[----:B------:R-:W-:Y:S01]  /*6f180*/  IMAD.U32 R159, RZ, RZ, UR10 ;  /* 0x0000000aff9f7e24 */ /* 0x000fe2000f8e00ff */
[----:B------:R-:W-:Y:S01]  /*6f190*/  LOP3.LUT R4, R4, 0xfffdffff, RZ, 0xc0, !PT ;  /* 0xfffdffff04047812 */ /* 0x000fe200078ec0ff */
[----:B------:R-:W3:Y:S04]  /*6f1a0*/  LDL.LU R193, [R1+0xb08] ;  /* 0x000b080001c17983 */ /* 0x000ee80000300800 */
[----:B------:R0:W-:Y:S01]  /*6f1b0*/  @!P3 STG.E.U8 desc[UR30][R16.64+0x78], R15 ;  /* 0x0000780f1000b986 */ /* 0x0001e2000c10111e */
[----:B------:R-:W-:-:S02]  /*6f1c0*/  ISETP.GE.AND P3, PT, R11, 0x109, PT ;  /* 0x000001090b00780c */ /* 0x000fc40003f66270 */
[----:B------:R-:W-:Y:S02]  /*6f1d0*/  @P6 LOP3.LUT R4, R4, 0x20000, RZ, 0xfc, !PT ;  /* 0x0002000004046812 */ /* 0x000fe400078efcff */
[----:B------:R-:W-:Y:S02]  /*6f1e0*/  @!P6 IADD3.X R159, R159, UR8, R29, P4, P5 ;  /* 0x000000089f9fec10 */ /* 0x000fe4000a7ea41d */
[----:B------:R-:W-:Y:S01]  /*6f1f0*/  LOP3.LUT P6, RZ, R0, 0x40000, RZ, 0xc0, !PT ;  /* 0x0004000000ff7812 */ /* 0x000fe200078cc0ff */
[----:B0-----:R-:W0:Y:S01]  /*6f200*/  @!P1 LDC.64 R16, c[0x0][0x5c0] ;  /* 0x00017000ff109b82 */ /* 0x001e220000000a00 */
[----:B------:R-:W-:Y:S01]  /*6f210*/  ISETP.LT.OR P4, PT, R28, 0x1, !P3 ;  /* 0x000000011c00780c */ /* 0x000fe20005f81670 */
[----:B------:R-:W-:Y:S01]  /*6f220*/  IMAD.U32 R158, RZ, RZ, UR11 ;  /* 0x0000000bff9e7e24 */ /* 0x000fe2000f8e00ff */
[----:B------:R-:W-:Y:S02]  /*6f230*/  LOP3.LUT R14, R14, 0xfffff7ff, RZ, 0xc0, !PT ;  /* 0xfffff7ff0e0e7812 */ /* 0x000fe400078ec0ff */
[----:B------:R-:W-:Y:S01]  /*6f240*/  LOP3.LUT R2, R2, 0xfeffffff, RZ, 0xc0, !PT ;  /* 0xfeffffff02027812 */ /* 0x000fe200078ec0ff */
[----:B------:R-:W-:-:S06]  /*6f250*/  IMAD.U32 R160, RZ, RZ, UR10 ;  /* 0x0000000affa07e24 */ /* 0x000fcc000f8e00ff */
[----:B------:R-:W-:Y:S02]  /*6f260*/  @P6 LOP3.LUT R14, R14, 0x800, RZ, 0xfc, !PT ;  /* 0x000008000e0e6812 */ /* 0x000fe400078efcff */
[----:B------:R-:W-:Y:S02]  /*6f270*/  @P2 LOP3.LUT R2, R2, 0x1000000, RZ, 0xfc, !PT ;  /* 0x0100000002022812 */ /* 0x000fe400078efcff */
[----:B------:R-:W-:Y:S02]  /*6f280*/  ISETP.LT.OR P6, PT, R28, 0x2, !P3 ;  /* 0x000000021c00780c */ /* 0x000fe40005fc1670 */
[----:B------:R-:W-:-:S04]  /*6f290*/  @!P4 IADD3 R158, P0, P2, R158, UR13, R24 ;  /* 0x0000000d9e9ecc10 */ /* 0x000fc8000fa1e018 */
[----:B------:R-:W-:Y:S01]  /*6f2a0*/  @!P4 IADD3.X R160, R160, UR12, R29, P0, P2 ;  /* 0x0000000ca0a0cc10 */ /* 0x000fe200087e441d */
[----:B----4-:R-:W-:Y:S01]  /*6f2b0*/  FMUL R15, R192, UR27 ;  /* 0x0000001bc00f7c20 */ /* 0x010fe20008400000 */
[----:B0-----:R-:W-:Y:S01]  /*6f2c0*/  @!P1 IADD3 R16, P0, R136, R16, RZ ;  /* 0x0000001088109210 */ /* 0x001fe20007f1e0ff */
[----:B------:R-:W-:-:S04]  /*6f2d0*/  IMAD.U32 R136, RZ, RZ, UR11 ;  /* 0x0000000bff887e24 */ /* 0x000fc8000f8e00ff */
[----:B------:R-:W-:Y:S01]  /*6f2e0*/  @!P1 IMAD.X R17, R138, 0x1, R17, P0 ;  /* 0x000000018a119824 */ /* 0x000fe200000e0611 */
[----:B------:R-:W-:Y:S01]  /*6f2f0*/  @!P6 IADD3 R136, P0, P2, R136, UR13, R24 ;  /* 0x0000000d8888ec10 */ /* 0x000fe2000fa1e018 */
[----:B------:R-:W-:Y:S01]  /*6f300*/  IMAD.U32 R138, RZ, RZ, UR10 ;  /* 0x0000000aff8a7e24 */ /* 0x000fe2000f8e00ff */
[----:B------:R-:W-:-:S04]  /*6f310*/  F2FP.SATFINITE.E4M3.F32.PACK_AB_MERGE_C R15, RZ, R15, RZ ;  /* 0x0000000fff0f723e */ /* 0x000fc800048070ff */
[----:B------:R-:W-:Y:S02]  /*6f320*/  @!P6 IADD3.X R138, R138, UR12, R29, P0, P2 ;  /* 0x0000000c8a8aec10 */ /* 0x000fe400087e441d */
[----:B------:R-:W-:Y:S01]  /*6f330*/  LOP3.LUT P6, RZ, R14, 0x800, RZ, 0xc0, !PT ;  /* 0x000008000eff7812 */ /* 0x000fe200078cc0ff */
[----:B------:R2:W-:Y:S02]  /*6f340*/  @!P1 STG.E.U8 desc[UR30][R16.64+0x79], R15 ;  /* 0x0000790f10009986 */ /* 0x0005e4000c10111e */
[----:B--2---:R-:W-:-:S05]  /*6f350*/  FMUL R15, R190, UR27 ;  /* 0x0000001bbe0f7c20 */ /* 0x004fca0008400000 */
[----:B------:R-:W-:-:S05]  /*6f360*/  F2FP.SATFINITE.E4M3.F32.PACK_AB_MERGE_C R15, RZ, R15, RZ ;  /* 0x0000000fff0f723e */ /* 0x000fca00048070ff */
[----:B------:R3:W-:Y:S02]  /*6f370*/  @!P6 STG.E.U8 desc[UR30][R162.64+0x80], R15 ;  /* 0x0000800fa200e986 */ /* 0x0007e4000c10111e */
[----:B---3--:R-:W-:Y:S02]  /*6f380*/  FMUL R15, R191, UR27 ;  /* 0x0000001bbf0f7c20 */ /* 0x008fe40008400000 */
[----:B------:R-:W2:Y:S04]  /*6f390*/  LDL.LU R191, [R1+0xb0c] ;  /* 0x000b0c0001bf7983 */ /* 0x000ea80000300800 */
[----:B------:R-:W3:Y:S04]  /*6f3a0*/  LDL.LU R192, [R1+0xb10] ;  /* 0x000b100001c07983 */ /* 0x000ee80000300800 */
[----:B------:R-:W4:Y:S01]  /*6f3b0*/  LDL.LU R194, [R1+0xb14] ;  /* 0x000b140001c27983 */ /* 0x000f220000300800 */
[----:B------:R-:W-:-:S02]  /*6f3c0*/  ISETP.LT.OR P2, PT, R28, 0x9, !P3 ;  /* 0x000000091c00780c */ /* 0x000fc40005f41670 */
[----:B------:R-:W-:Y:S01]  /*6f3d0*/  ISETP.LT.OR P6, PT, R28, 0xa, !P3 ;  /* 0x0000000a1c00780c */ /* 0x000fe20005fc1670 */
[----:B------:R-:W-:Y:S01]  /*6f3e0*/  IMAD.U32 R186, RZ, RZ, UR11 ;  /* 0x0000000bffba7e24 */ /* 0x000fe2000f8e00ff */
[----:B------:R-:W-:Y:S01]  /*6f3f0*/  LOP3.LUT P4, RZ, R0, 0x40, RZ, 0xc0, !PT ;  /* 0x0000004000ff7812 */ /* 0x000fe2000788c0ff */
[----:B------:R-:W-:Y:S02]  /*6f400*/  IMAD.U32 R187, RZ, RZ, UR10 ;  /* 0x0000000affbb7e24 */ /* 0x000fe4000f8e00ff */
[----:B------:R-:W-:Y:S02]  /*6f410*/  IMAD.U32 R162, RZ, RZ, UR11 ;  /* 0x0000000bffa27e24 */ /* 0x000fe4000f8e00ff */
[----:B------:R-:W-:Y:S01]  /*6f420*/  IMAD.U32 R163, RZ, RZ, UR10 ;  /* 0x0000000affa37e24 */ /* 0x000fe2000f8e00ff */
[----:B------:R-:W-:Y:S01]  /*6f430*/  LOP3.LUT P5, RZ, R4, 0x80000, RZ, 0xc0, !PT ;  /* 0x0008000004ff7812 */ /* 0x000fe200078ac0ff */
[----:B------:R-:W-:Y:S02]  /*6f440*/  IMAD.U32 R188, RZ, RZ, UR11 ;  /* 0x0000000bffbc7e24 */ /* 0x000fe4000f8e00ff */
[----:B------:R-:W-:Y:S01]  /*6f450*/  IMAD.U32 R190, RZ, RZ, UR10 ;  /* 0x0000000affbe7e24 */ /* 0x000fe2000f8e00ff */
[--C-:B------:R-:W-:Y:S01]  /*6f460*/  @!P2 IADD3 R186, P0, P1, R186, UR13, R24.reuse ;  /* 0x0000000dbabaac10 */ /* 0x100fe2000f91e018 */
[----:B------:R-:W-:Y:S01]  /*6f470*/  IMAD.U32 R189, RZ, RZ, UR10 ;  /* 0x0000000affbd7e24 */ /* 0x000fe2000f8e00ff */
[----:B------:R-:W-:Y:S01]  /*6f480*/  F2FP.SATFINITE.E4M3.F32.PACK_AB_MERGE_C R15, RZ, R15, RZ ;  /* 0x0000000fff0f723e */ /* 0x000fe200048070ff */
[----:B------:R-:W0:Y:S01]  /*6f490*/  @!P4 LDC.64 R16, c[0x0][0x5c0] ;  /* 0x00017000ff10cb82 */ /* 0x000e220000000a00 */
[----:B------:R-:W-:Y:S01]  /*6f4a0*/  @!P2 IADD3.X R187, R187, UR12, R29, P0, P1 ;  /* 0x0000000cbbbbac10 */ /* 0x000fe200087e241d */
[----:B------:R-:W4:Y:S01]  /*6f4b0*/  LDL.LU R195, [R1+0xb18] ;  /* 0x000b180001c37983 */ /* 0x000f220000300800 */
[----:B------:R-:W-:-:S04]  /*6f4c0*/  @!P6 IADD3 R162, P0, P2, R162, UR13, R24 ;  /* 0x0000000da2a2ec10 */ /* 0x000fc8000fa1e018 */
[----:B------:R-:W-:Y:S02]  /*6f4d0*/  @!P6 IADD3.X R163, R163, UR12, R29, P0, P2 ;  /* 0x0000000ca3a3ec10 */ /* 0x000fe400087e441d */
[----:B------:R-:W-:Y:S01]  /*6f4e0*/  ISETP.LT.OR P6, PT, R28, 0x11, !P3 ;  /* 0x000000111c00780c */ /* 0x000fe20005fc1670 */
[----:B------:R1:W-:Y:S01]  /*6f4f0*/  @!P5 STG.E.U8 desc[UR30][R156.64+0x81], R15 ;  /* 0x0000810f9c00d986 */ /* 0x0003e2000c10111e */
[----:B------:R-:W-:-:S11]  /*6f500*/  LOP3.LUT P1, RZ, R0, 0x20, RZ, 0xc0, !PT ;  /* 0x0000002000ff7812 */ /* 0x000fd6000782c0ff */
[----:B------:R-:W-:-:S04]  /*6f510*/  @!P6 IADD3 R188, P0, P2, R188, UR13, R24 ;  /* 0x0000000dbcbcec10 */ /* 0x000fc8000fa1e018 */
[----:B------:R-:W-:Y:S02]  /*6f520*/  @!P6 IADD3.X R190, R190, UR12, R29, P0, P2 ;  /* 0x0000000cbebeec10 */ /* 0x000fe400087e441d */
[----:B------:R-:W-:Y:S01]  /*6f530*/  LOP3.LUT P6, RZ, R3, 0x800, RZ, 0xc0, !PT ;  /* 0x0000080003ff7812 */ /* 0x000fe200078cc0ff */
[----:B-1----:R-:W-:Y:S01]  /*6f540*/  FMUL R15, R193, UR27 ;  /* 0x0000001bc10f7c20 */ /* 0x002fe20008400000 */
[----:B0-----:R-:W-:Y:S02]  /*6f550*/  @!P4 IADD3 R16, P0, R164, R16, RZ ;  /* 0x00000010a410c210 */ /* 0x001fe40007f1e0ff */
[----:B------:R-:W-:Y:S02]  /*6f560*/  LOP3.LUT R14, R14, 0xfffffbff, RZ, 0xc0, !PT ;  /* 0xfffffbff0e0e7812 */ /* 0x000fe400078ec0ff */
[----:B------:R-:W-:Y:S01]  /*6f570*/  F2FP.SATFINITE.E4M3.F32.PACK_AB_MERGE_C R15, RZ, R15, RZ ;  /* 0x0000000fff0f723e */ /* 0x000fe200048070ff */
[----:B------:R-:W-:-:S05]  /*6f580*/  @!P4 IMAD.X R17, R168, 0x1, R17, P0 ;  /* 0x00000001a811c824 */ /* 0x000fca00000e0611 */
[----:B------:R0:W-:Y:S01]  /*6f590*/  @!P4 STG.E.U8 desc[UR30][R16.64+0x80], R15 ;  /* 0x0000800f1000c986 */ /* 0x0001e2000c10111e */
[----:B------:R-:W-:Y:S02]  /*6f5a0*/  @P6 LOP3.LUT R14, R14, 0x400, RZ, 0xfc, !PT ;  /* 0x000004000e0e6812 */ /* 0x000fe400078efcff */
[C---:B------:R-:W-:Y:S01]  /*6f5b0*/  ISETP.LT.OR P6, PT, R28.reuse, 0x12, !P3 ;  /* 0x000000121c00780c */ /* 0x040fe20005fc1670 */
[----:B------:R-:W-:Y:S01]  /*6f5c0*/  IMAD.U32 R156, RZ, RZ, UR11 ;  /* 0x0000000bff9c7e24 */ /* 0x000fe2000f8e00ff */
[----:B------:R-:W-:Y:S01]  /*6f5d0*/  ISETP.LT.OR P4, PT, R28, 0x19, !P3 ;  /* 0x000000191c00780c */ /* 0x000fe20005f81670 */
[----:B0-----:R-:W0:Y:S01]  /*6f5e0*/  @!P1 LDC.64 R16, c[0x0][0x5c0] ;  /* 0x00017000ff109b82 */ /* 0x001e220000000a00 */
[----:B------:R-:W-:-:S09]  /*6f5f0*/  IMAD.U32 R157, RZ, RZ, UR11 ;  /* 0x0000000bff9d7e24 */ /* 0x000fd2000f8e00ff */
[----:B------:R-:W-:Y:S01]  /*6f600*/  @!P6 IADD3 R156, P2, P5, R156, UR13, R24 ;  /* 0x0000000d9c9cec10 */ /* 0x000fe2000fd5e018 */
[----:B------:R-:W-:-:S03]  /*6f610*/  IMAD.U32 R168, RZ, RZ, UR10 ;  /* 0x0000000affa87e24 */ /* 0x000fc6000f8e00ff */
[----:B------:R-:W-:Y:S02]  /*6f620*/  @!P6 IADD3.X R189, R189, UR12, R29, P2, P5 ;  /* 0x0000000cbdbdec10 */ /* 0x000fe400097ea41d */
[----:B------:R-:W-:Y:S02]  /*6f630*/  ISETP.LT.OR P6, PT, R28, 0x1a, !P3 ;  /* 0x0000001a1c00780c */ /* 0x000fe40005fc1670 */
[----:B------:R-:W-:Y:S01]  /*6f640*/  @!P4 IADD3 R157, P0, P2, R157, UR13, R24 ;  /* 0x0000000d9d9dcc10 */ /* 0x000fe2000fa1e018 */
[----:B------:R-:W-:-:S03]  /*6f650*/  IMAD.U32 R164, RZ, RZ, UR11 ;  /* 0x0000000bffa47e24 */ /* 0x000fc6000f8e00ff */
[----:B------:R-:W-:Y:S02]  /*6f660*/  @!P4 IADD3.X R168, R168, UR12, R29, P0, P2 ;  /* 0x0000000ca8a8cc10 */ /* 0x000fe400087e441d */
[----:B0-----:R-:W-:Y:S01]  /*6f670*/  @!P1 IADD3 R16, P0, R165, R16, RZ ;  /* 0x00000010a5109210 */ /* 0x001fe20007f1e0ff */
[----:B------:R-:W-:-:S04]  /*6f680*/  IMAD.U32 R165, RZ, RZ, UR10 ;  /* 0x0000000affa57e24 */ /* 0x000fc8000f8e00ff */
[----:B------:R-:W-:Y:S01]  /*6f690*/  @!P1 IMAD.X R17, R169, 0x1, R17, P0 ;  /* 0x00000001a9119824 */ /* 0x000fe200000e0611 */
[----:B------:R-:W-:-:S04]  /*6f6a0*/  @!P6 IADD3 R164, P0, P2, R164, UR13, R24 ;  /* 0x0000000da4a4ec10 */ /* 0x000fc8000fa1e018 */
[----:B------:R-:W-:Y:S02]  /*6f6b0*/  @!P6 IADD3.X R165, R165, UR12, R29, P0, P2 ;  /* 0x0000000ca5a5ec10 */ /* 0x000fe400087e441d */
[----:B------:R-:W-:Y:S01]  /*6f6c0*/  LOP3.LUT P6, RZ, R14, 0x400, RZ, 0xc0, !PT ;  /* 0x000004000eff7812 */ /* 0x000fe200078cc0ff */
[----:B--2---:R-:W-:-:S05]  /*6f6d0*/  FMUL R15, R191, UR27 ;  /* 0x0000001bbf0f7c20 */ /* 0x004fca0008400000 */
[----:B------:R-:W-:-:S05]  /*6f6e0*/  F2FP.SATFINITE.E4M3.F32.PACK_AB_MERGE_C R15, RZ, R15, RZ ;  /* 0x0000000fff0f723e */ /* 0x000fca00048070ff */
[----:B------:R3:W-:Y:S02]  /*6f6f0*/  @!P1 STG.E.U8 desc[UR30][R16.64+0x81], R15 ;  /* 0x0000810f10009986 */ /* 0x0007e4000c10111e */
[----:B---3--:R-:W-:-:S05]  /*6f700*/  FMUL R15, R192, UR27 ;  /* 0x0000001bc00f7c20 */ /* 0x008fca0008400000 */
[----:B------:R-:W-:-:S05]  /*6f710*/  F2FP.SATFINITE.E4M3.F32.PACK_AB_MERGE_C R15, RZ, R15, RZ ;  /* 0x0000000fff0f723e */ /* 0x000fca00048070ff */
[----:B------:R4:W-:Y:S02]  /*6f720*/  @!P6 STG.E.U8 desc[UR30][R152.64+0x88], R15 ;  /* 0x0000880f9800e986 */ /* 0x0009e4000c10111e */
[----:B----4-:R-:W-:Y:S02]  /*6f730*/  FMUL R15, R194, UR27 ;  /* 0x0000001bc20f7c20 */ /* 0x010fe40008400000 */
        /* <DEDUP_REMOVED lines=13> */
[----:B------:R-:W-:Y:S01]  /*6f810*/  @!P2 IADD3 R169, P0, P1, R169, UR13, R24 ;  /* 0x0000000da9a9ac10 */ /* 0x000fe2000f91e018 */
[----:B------:R-:W4:Y:S02]  /*6f820*/  LDL.LU R199, [R1+0xb28] ;  /* 0x000b280001c77983 */ /* 0x000f240000300800 */
[----:B------:R-:W0:Y:S01]  /*6f830*/  @!P4 LDC.64 R16, c[0x0][0x5c0] ;  /* 0x00017000ff10cb82 */ /* 0x000e220000000a00 */
[----:B------:R-:W-:-:S02]  /*6f840*/  @!P2 IADD3.X R191, R191, UR12, R29, P0, P1 ;  /* 0x0000000cbfbfac10 */ /* 0x000fc400087e241d */
[----:B------:R-:W-:-:S04]  /*6f850*/  @!P6 IADD3 R152, P0, P2, R152, UR13, R24 ;  /* 0x0000000d9898ec10 */ /* 0x000fc8000fa1e018 */
[----:B------:R-:W-:Y:S02]  /*6f860*/  @!P6 IADD3.X R153, R153, UR12, R29, P0, P2 ;  /* 0x0000000c9999ec10 */ /* 0x000fe400087e441d */
[----:B------:R-:W-:Y:S02]  /*6f870*/  ISETP.LT.OR P6, PT, R28, 0x29, !P3 ;  /* 0x000000291c00780c */ /* 0x000fe40005fc1670 */
[----:B------:R-:W-:Y:S02]  /*6f880*/  F2FP.SATFINITE.E4M3.F32.PACK_AB_MERGE_C R15, RZ, R15, RZ ;  /* 0x0000000fff0f723e */ /* 0x000fe400048070ff */
[----:B------:R-:W-:-:S09]  /*6f890*/  LOP3.LUT P1, RZ, R0, 0x8, RZ, 0xc0, !PT ;  /* 0x0000000800ff7812 */ /* 0x000fd2000782c0ff */
[----:B------:R-:W-:Y:S01]  /*6f8a0*/  @!P6 IADD3 R192, P0, P2, R192, UR13, R24 ;  /* 0x0000000dc0c0ec10 */ /* 0x000fe2000fa1e018 */
[----:B------:R1:W-:Y:S03]  /*6f8b0*/  @!P5 STG.E.U8 desc[UR30][R146.64+0x89], R15 ;  /* 0x0000890f9200d986 */ /* 0x0003e6000c10111e */
[----:B------:R-:W-:Y:S02]  /*6f8c0*/  @!P6 IADD3.X R193, R193, UR12, R29, P0, P2 ;  /* 0x0000000cc1c1ec10 */ /* 0x000fe400087e441d */
[----:B------:R-:W-:Y:S02]  /*6f8d0*/  LOP3.LUT P6, RZ, R3, 0x20000, RZ, 0xc0, !PT ;  /* 0x0002000003ff7812 */ /* 0x000fe400078cc0ff */
[----:B0-----:R-:W-:Y:S01]  /*6f8e0*/  @!P4 IADD3 R16, P0, R176, R16, RZ ;  /* 0x00000010b010c210 */ /* 0x001fe20007f1e0ff */
[----:B-1----:R-:W-:-:S04]  /*6f8f0*/  FMUL R15, R195, UR27 ;  /* 0x0000001bc30f7c20 */ /* 0x002fc80008400000 */
[----:B------:R-:W-:Y:S01]  /*6f900*/  @!P4 IMAD.X R17, R177, 0x1, R17, P0 ;  /* 0x00000001b111c824 */ /* 0x000fe200000e0611 */
[----:B------:R-:W-:Y:S02]  /*6f910*/  LOP3.LUT R14, R14, 0xfffffdff, RZ, 0xc0, !PT ;  /* 0xfffffdff0e0e7812 */ /* 0x000fe400078ec0ff */
[----:B------:R-:W-:-:S03]  /*6f920*/  F2FP.SATFINITE.E4M3.F32.PACK_AB_MERGE_C R15, RZ, R15, RZ ;  /* 0x0000000fff0f723e */ /* 0x000fc600048070ff */
[----:B------:R-:W-:Y:S02]  /*6f930*/  @P6 LOP3.LUT R14, R14, 0x200, RZ, 0xfc, !PT ;  /* 0x000002000e0e6812 */ /* 0x000fe400078efcff */
[C---:B------:R-:W-:Y:S01]  /*6f940*/  ISETP.LT.OR P6, PT, R28.reuse, 0x2a, !P3 ;  /* 0x0000002a1c00780c */ /* 0x040fe20005fc1670 */
[----:B------:R0:W-:Y:S01]  /*6f950*/  @!P4 STG.E.U8 desc[UR30][R16.64+0x88], R15 ;  /* 0x0000880f1000c986 */ /* 0x0001e2000c10111e */
[----:B------:R-:W-:Y:S01]  /*6f960*/  ISETP.LT.OR P4, PT, R28, 0x31, !P3 ;  /* 0x000000311c00780c */ /* 0x000fe20005f81670 */
[----:B------:R-:W-:Y:S01]  /*6f970*/  IMAD.U32 R146, RZ, RZ, UR11 ;  /* 0x0000000bff927e24 */ /* 0x000fe2000f8e00ff */
[----:B0-----:R-:W0:Y:S01]  /*6f980*/  @!P1 LDC.64 R16, c[0x0][0x5c0] ;  /* 0x00017000ff109b82 */ /* 0x001e220000000a00 */
[----:B------:R-:W-:-:S08]  /*6f990*/  IMAD.U32 R176, RZ, RZ, UR10 ;  /* 0x0000000affb07e24 */ /* 0x000fd0000f8e00ff */
[--C-:B------:R-:W-:Y:S01]  /*6f9a0*/  @!P6 IADD3 R146, P2, P5, R146, UR13, R24.reuse ;  /* 0x0000000d9292ec10 */ /* 0x100fe2000fd5e018 */
[----:B------:R-:W-:Y:S02]  /*6f9b0*/  IMAD.U32 R147, RZ, RZ, UR11 ;  /* 0x0000000bff937e24 */ /* 0x000fe4000f8e00ff */
[----:B------:R-:W-:Y:S01]  /*6f9c0*/  IMAD.U32 R177, RZ, RZ, UR10 ;  /* 0x0000000affb17e24 */ /* 0x000fe2000f8e00ff */
[----:B------:R-:W-:Y:S02]  /*6f9d0*/  @!P6 IADD3.X R176, R176, UR12, R29, P2, P5 ;  /* 0x0000000cb0b0ec10 */ /* 0x000fe400097ea41d */
[----:B------:R-:W-:Y:S02]  /*6f9e0*/  ISETP.LT.OR P6, PT, R28, 0x32, !P3 ;  /* 0x000000321c00780c */ /* 0x000fe40005fc1670 */
[----:B------:R-:W-:-:S04]  /*6f9f0*/  @!P4 IADD3 R147, P0, P2, R147, UR13, R24 ;  /* 0x0000000d9393cc10 */ /* 0x000fc8000fa1e018 */
[----:B------:R-:W-:Y:S02]  /*6fa00*/  @!P4 IADD3.X R177, R177, UR12, R29, P0, P2 ;  /* 0x0000000cb1b1cc10 */ /* 0x000fe400087e441d */
[----:B0-----:R-:W-:Y:S01]  /*6fa10*/  @!P1 IADD3 R16, P0, R142, R16, RZ ;  /* 0x000000108e109210 */ /* 0x001fe20007f1e0ff */
[----:B------:R-:W-:-:S04]  /*6fa20*/  IMAD.U32 R142, RZ, RZ, UR11 ;  /* 0x0000000bff8e7e24 */ /* 0x000fc8000f8e00ff */
[----:B------:R-:W-:Y:S01]  /*6fa30*/  @!P1 IMAD.X R17, R172, 0x1, R17, P0 ;  /* 0x00000001ac119824 */ /* 0x000fe200000e0611 */
[----:B------:R-:W-:Y:S01]  /*6fa40*/  @!P6 IADD3 R142, P0, P2, R142, UR13, R24 ;  /* 0x0000000d8e8eec10 */ /* 0x000fe2000fa1e018 */
[----:B------:R-:W-:-:S05]  /*6fa50*/  IMAD.U32 R172, RZ, RZ, UR10 ;  /* 0x0000000affac7e24 */ /* 0x000fca000f8e00ff */
        /* <DEDUP_REMOVED lines=71> */
[----:B------:R-:W-:Y:S01]  /*6fed0*/  ISETP.LT.OR P2, PT, R28, 0x51, !P3 ;  /* 0x000000511c00780c */ /* 0x000fe20005f41670 */
[----:B------:R-:W-:-:S02]  /*6fee0*/  IMAD.U32 R198, RZ, RZ, UR11 ;  /* 0x0000000bffc67e24 */ /* 0x000fc4000f8e00ff */
[----:B------:R-:W-:Y:S01]  /*6fef0*/  IMAD.U32 R199, RZ, RZ, UR10 ;  /* 0x0000000affc77e24 */ /* 0x000fe2000f8e00ff */
[----:B------:R-:W-:Y:S01]  /*6ff00*/  LOP3.LUT P5, RZ, R0, 0x1, RZ, 0xc0, !PT ;  /* 0x0000000100ff7812 */ /* 0x000fe200078ac0ff */
[----:B------:R-:W-:Y:S01]  /*6ff10*/  IMAD.U32 R140, RZ, RZ, UR11 ;  /* 0x0000000bff8c7e24 */ /* 0x000fe2000f8e00ff */
[----:B------:R-:W-:Y:S01]  /*6ff20*/  LOP3.LUT P4, RZ, R3, 0x1000000, RZ, 0xc0, !PT ;  /* 0x0100000003ff7812 */ /* 0x000fe2000788c0ff */
[----:B------:R-:W-:Y:S01]  /*6ff30*/  IMAD.U32 R141, RZ, RZ, UR10 ;  /* 0x0000000aff8d7e24 */ /* 0x000fe2000f8e00ff */
[----:B------:R-:W-:Y:S01]  /*6ff40*/  F2FP.SATFINITE.E4M3.F32.PACK_AB_MERGE_C R15, RZ, R15, RZ ;  /* 0x0000000fff0f723e */ /* 0x000fe200048070ff */
[----:B------:R-:W-:Y:S01]  /*6ff50*/  IMAD.U32 R200, RZ, RZ, UR11 ;  /* 0x0000000bffc87e24 */ /* 0x000fe2000f8e00ff */
[----:B------:R-:W4:Y:S03]  /*6ff60*/  LDL.LU R207, [R1+0xb48] ;  /* 0x000b480001cf7983 */ /* 0x000f260000300800 */
[----:B------:R-:W-:-:S04]  /*6ff70*/  @!P2 IADD3 R198, P0, P1, R198, UR13, R24 ;  /* 0x0000000dc6c6ac10 */ /* 0x000fc8000f91e018 */
[----:B------:R-:W-:Y:S01]  /*6ff80*/  @!P2 IADD3.X R199, R199, UR12, R29, P0, P1 ;  /* 0x0000000cc7c7ac10 */ /* 0x000fe200087e241d */
[----:B------:R-:W0:Y:S01]  /*6ff90*/  @!P5 LDC.64 R16, c[0x0][0x5c0] ;  /* 0x00017000ff10db82 */ /* 0x000e220000000a00 */
[----:B------:R-:W-:Y:S01]  /*6ffa0*/  ISETP.LT.OR P2, PT, R28, 0x52, !P3 ;  /* 0x000000521c00780c */ /* 0x000fe20005f41670 */
[----:B------:R1:W-:-:S12]  /*6ffb0*/  @!P4 STG.E.U8 desc[UR30][R132.64+0x99], R15 ;  /* 0x0000990f8400c986 */ /* 0x0003d8000c10111e */
[----:B------:R-:W-:-:S04]  /*6ffc0*/  @!P2 IADD3 R140, P0, P1, R140, UR13, R24 ;  /* 0x0000000d8c8cac10 */ /* 0x000fc8000f91e018 */
[----:B------:R-:W-:Y:S02]  /*6ffd0*/  @!P2 IADD3.X R141, R141, UR12, R29, P0, P1 ;  /* 0x0000000c8d8dac10 */ /* 0x000fe400087e241d */
[C---:B------:R-:W-:Y:S02]  /*6ffe0*/  ISETP.LT.OR P2, PT, R28.reuse, 0x59, !P3 ;  /* 0x000000591c00780c */ /* 0x040fe40005f41670 */
[----:B------:R-:W-:Y:S01]  /*6fff0*/  ISETP.LT.OR P4, PT, R28, 0x5a, !P3 ;  /* 0x0000005a1c00780c */ /* 0x000fe20005f81670 */
[----:B------:R-:W-:Y:S02]  /*70000*/  IMAD.U32 R201, RZ, RZ, UR10 ;  /* 0x0000000affc97e24 */ /* 0x000fe4000f8e00ff */
[----:B-1----:R-:W-:-:S08]  /*70010*/  IMAD.U32 R132, RZ, RZ, UR11 ;  /* 0x0000000bff847e24 */ /* 0x002fd0000f8e00ff */
[----:B------:R-:W-:-:S04]  /*70020*/  @!P2 IADD3 R200, P0, P1, R200, UR13, R24 ;  /* 0x0000000dc8c8ac10 */ /* 0x000fc8000f91e018 */
[----:B------:R-:W-:Y:S02]  /*70030*/  @!P2 IADD3.X R201, R201, UR12, R29, P0, P1 ;  /* 0x0000000cc9c9ac10 */ /* 0x000fe400087e241d */
[----:B0-----:R-:W-:Y:S01]  /*70040*/  @!P5 IADD3 R16, P0, R178, R16, RZ ;  /* 0x00000010b210d210 */ /* 0x001fe20007f1e0ff */
[----:B------:R-:W-:Y:S01]  /*70050*/  IMAD.U32 R178, RZ, RZ, UR10 ;  /* 0x0000000affb27e24 */ /* 0x000fe2000f8e00ff */
[----:B------:R-:W-:Y:S01]  /*70060*/  @!P4 IADD3 R132, P2, P6, R132, UR13, R24 ;  /* 0x0000000d8484cc10 */ /* 0x000fe2000fe5e018 */
[----:B------:R-:W-:-:S03]  /*70070*/  FMUL R15, R203, UR27 ;  /* 0x0000001bcb0f7c20 */ /* 0x000fc60008400000 */
[----:B------:R-:W-:Y:S02]  /*70080*/  @!P4 IADD3.X R178, R178, UR12, R29, P2, P6 ;  /* 0x0000000cb2b2cc10 */ /* 0x000fe400097ec41d */
        /* <DEDUP_REMOVED lines=8> */
[----:B------:R-:W-:-:S04]  /*70110*/  @!P5 IADD3 R133, P0, P2, R133, UR13, R24 ;  /* 0x0000000d8585dc10 */ /* 0x000fc8000fa1e018 */
[----:B------:R-:W-:Y:S02]  /*70120*/  @!P5 IADD3.X R179, R179, UR12, R29, P0, P2 ;  /* 0x0000000cb3b3dc10 */ /* 0x000fe400087e441d */
[----:B------:R-:W-:Y:S02]  /*70130*/  LOP3.LUT P1, RZ, R3, 0x20000000, RZ, 0xc0, !PT ;  /* 0x2000000003ff7812 */ /* 0x000fe4000782c0ff */
[----:B0-----:R-:W-:-:S05]  /*70140*/  @!P4 IADD3 R16, P0, R174, R16, RZ ;  /* 0x00000010ae10c210 */ /* 0x001fca0007f1e0ff */
[----:B------:R-:W-:Y:S02]  /*70150*/  @!P4 IMAD.X R17, R175, 0x1, R17, P0 ;  /* 0x00000001af11c824 */ /* 0x000fe400000e0611 */
        /* <DEDUP_REMOVED lines=13> */
[----:B------:R-:W-:Y:S01]  /*70230*/  ISETP.LT.OR P1, PT, R28, 0x6a, !P3 ;  /* 0x0000006a1c00780c */ /* 0x000fe20005f21670 */
[----:B------:R-:W-:Y:S02]  /*70240*/  IMAD.U32 R202, RZ, RZ, UR11 ;  /* 0x0000000bffca7e24 */ /* 0x000fe4000f8e00ff */
[----:B------:R-:W-:Y:S01]  /*70250*/  IMAD.U32 R203, RZ, RZ, UR10 ;  /* 0x0000000affcb7e24 */ /* 0x000fe2000f8e00ff */
[----:B------:R-:W-:Y:S01]  /*70260*/  LOP3.LUT P6, RZ, R3, 0x40000000, RZ, 0xc0, !PT ;  /* 0x4000000003ff7812 */ /* 0x000fe200078cc0ff */
[----:B------:R-:W-:Y:S02]  /*70270*/  IMAD.U32 R134, RZ, RZ, UR11 ;  /* 0x0000000bff867e24 */ /* 0x000fe4000f8e00ff */
[----:B------:R-:W-:Y:S01]  /*70280*/  IMAD.U32 R135, RZ, RZ, UR10 ;  /* 0x0000000aff877e24 */ /* 0x000fe2000f8e00ff */
[----:B------:R-:W-:Y:S01]  /*70290*/  F2FP.SATFINITE.E4M3.F32.PACK_AB_MERGE_C R15, RZ, R15, RZ ;  /* 0x0000000fff0f723e */ /* 0x000fe200048070ff */
[----:B------:R-:W-:Y:S01]  /*702a0*/  IMAD.U32 R204, RZ, RZ, UR11 ;  /* 0x0000000bffcc7e24 */ /* 0x000fe2000f8e00ff */
[----:B------:R-:W-:Y:S01]  /*702b0*/  @!P5 IADD3 R174, P0, P2, R174, UR13, R24 ;  /* 0x0000000daeaedc10 */ /* 0x000fe2000fa1e018 */
[----:B------:R-:W-:Y:S01]  /*702c0*/  IMAD.U32 R205, RZ, RZ, UR10 ;  /* 0x0000000affcd7e24 */ /* 0x000fe2000f8e00ff */
[----:B------:R-:W4:Y:S02]  /*702d0*/  LDL.LU R211, [R1+0xb58] ;  /* 0x000b580001d37983 */ /* 0x000f240000300800 */
[----:B------:R-:W-:-:S02]  /*702e0*/  @!P5 IADD3.X R175, R175, UR12, R29, P0, P2 ;  /* 0x0000000cafafdc10 */ /* 0x000fc400087e441d */
[----:B------:R-:W-:Y:S02]  /*702f0*/  ISETP.LT.OR P2, PT, R28, 0x69, !P3 ;  /* 0x000000691c00780c */ /* 0x000fe40005f41670 */
[----:B------:R-:W-:-:S11]  /*70300*/  LOP3.LUT P5, RZ, R14, 0x40, RZ, 0xc0, !PT ;  /* 0x000000400eff7812 */ /* 0x000fd600078ac0ff */
[--C-:B------:R-:W-:Y:S02]  /*70310*/  @!P2 IADD3 R202, P0, P4, R202, UR13, R24.reuse ;  /* 0x0000000dcacaac10 */ /* 0x100fe4000fc1e018 */
[----:B------:R-:W0:Y:S02]  /*70320*/  @!P5 LDC.64 R16, c[0x0][0x5c0] ;  /* 0x00017000ff10db82 */ /* 0x000e240000000a00 */
[----:B------:R-:W-:Y:S02]  /*70330*/  @!P2 IADD3.X R203, R203, UR12, R29, P0, P4 ;  /* 0x0000000ccbcbac10 */ /* 0x000fe400087e841d */
[----:B------:R-:W-:-:S04]  /*70340*/  @!P1 IADD3 R134, P0, P4, R134, UR13, R24 ;  /* 0x0000000d86869c10 */ /* 0x000fc8000fc1e018 */
[----:B------:R-:W-:Y:S02]  /*70350*/  @!P1 IADD3.X R135, R135, UR12, R29, P0, P4 ;  /* 0x0000000c87879c10 */ /* 0x000fe400087e841d */
[C---:B------:R-:W-:Y:S01]  /*70360*/  ISETP.LT.OR P1, PT, R28.reuse, 0x71, !P3 ;  /* 0x000000711c00780c */ /* 0x040fe20005f21670 */
[----:B------:R1:W-:Y:S01]  /*70370*/  @!P6 STG.E.U8 desc[UR30][R130.64+0xa1], R15 ;  /* 0x0000a10f8200e986 */ /* 0x0003e2000c10111e */
[----:B------:R-:W-:-:S11]  /*70380*/  ISETP.LT.OR P6, PT, R28, 0x72, !P3 ;  /* 0x000000721c00780c */ /* 0x000fd60005fc1670 */
[--C-:B------:R-:W-:Y:S01]  /*70390*/  @!P1 IADD3 R204, P0, P4, R204, UR13, R24.reuse ;  /* 0x0000000dcccc9c10 */ /* 0x100fe2000fc1e018 */
[----:B-1----:R-:W-:Y:S02]  /*703a0*/  IMAD.U32 R130, RZ, RZ, UR11 ;  /* 0x0000000bff827e24 */ /* 0x002fe4000f8e00ff */
[----:B------:R-:W-:Y:S01]  /*703b0*/  IMAD.U32 R131, RZ, RZ, UR10 ;  /* 0x0000000aff837e24 */ /* 0x000fe2000f8e00ff */
[----:B------:R-:W-:Y:S02]  /*703c0*/  @!P1 IADD3.X R205, R205, UR12, R29, P0, P4 ;  /* 0x0000000ccdcd9c10 */ /* 0x000fe400087e841d */
[----:B------:R-:W-:Y:S01]  /*703d0*/  @!P6 IADD3 R130, P2, P4, R130, UR13, R24 ;  /* 0x0000000d8282ec10 */ /* 0x000fe2000fc5e018 */
[----:B------:R-:W-:-:S03]  /*703e0*/  FMUL R15, R207, UR27 ;  /* 0x0000001bcf0f7c20 */ /* 0x000fc60008400000 */
[----:B------:R-:W-:Y:S02]  /*703f0*/  @!P6 IADD3.X R131, R131, UR12, R29, P2, P4 ;  /* 0x0000000c8383ec10 */ /* 0x000fe400097e841d */
[----:B------:R-:W-:Y:S02]  /*70400*/  LOP3.LUT P6, RZ, R14, 0x20, RZ, 0xc0, !PT ;  /* 0x000000200eff7812 */ /* 0x000fe400078cc0ff */
[----:B0-----:R-:W-:Y:S02]  /*70410*/  @!P5 IADD3 R16, P1, R180, R16, RZ ;  /* 0x00000010b410d210 */ /* 0x001fe40007f3e0ff */
[----:B------:R-:W-:-:S03]  /*70420*/  F2FP.SATFINITE.E4M3.F32.PACK_AB_MERGE_C R15, RZ, R15, RZ ;  /* 0x0000000fff0f723e */ /* 0x000fc600048070ff */
[----:B------:R-:W-:-:S05]  /*70430*/  @!P5 IMAD.X R17, R181, 0x1, R17, P1 ;  /* 0x00000001b511d824 */ /* 0x000fca00008e0611 */
[----:B------:R0:W-:Y:S01]  /*70440*/  @!P5 STG.E.U8 desc[UR30][R16.64+0xa0], R15 ;  /* 0x0000a00f1000d986 */ /* 0x0001e2000c10111e */
[----:B------:R-:W-:Y:S01]  /*70450*/  ISETP.LT.OR P1, PT, R28, 0x79, !P3 ;  /* 0x000000791c00780c */ /* 0x000fe20005f21670 */
[----:B0-----:R-:W0:Y:S01]  /*70460*/  @!P6 LDC.64 R16, c[0x0][0x5c0] ;  /* 0x00017000ff10eb82 */ /* 0x001e220000000a00 */
[----:B------:R-:W-:Y:S02]  /*70470*/  IMAD.U32 R180, RZ, RZ, UR11 ;  /* 0x0000000bffb47e24 */ /* 0x000fe4000f8e00ff */
[----:B------:R-:W-:-:S09]  /*70480*/  IMAD.U32 R181, RZ, RZ, UR10 ;  /* 0x0000000affb57e24 */ /* 0x000fd2000f8e00ff */
        /* <DEDUP_REMOVED lines=17> */
[----:B------:R-:W-:Y:S02]  /*705a0*/  IMAD.U32 R154, RZ, RZ, UR11 ;  /* 0x0000000bff9a7e24 */ /* 0x000fe4000f8e00ff */
[----:B------:R-:W-:Y:S02]  /*705b0*/  IMAD.U32 R170, RZ, RZ, UR10 ;  /* 0x0000000affaa7e24 */ /* 0x000fe4000f8e00ff */
[----:B------:R-:W-:Y:S02]  /*705c0*/  IMAD.U32 R206, RZ, RZ, UR11 ;  /* 0x0000000bffce7e24 */ /* 0x000fe4000f8e00ff */
[----:B------:R-:W-:Y:S02]  /*705d0*/  IMAD.U32 R207, RZ, RZ, UR10 ;  /* 0x0000000affcf7e24 */ /* 0x000fe4000f8e00ff */
[----:B------:R-:W-:Y:S02]  /*705e0*/  IMAD.U32 R128, RZ, RZ, UR11 ;  /* 0x0000000bff807e24 */ /* 0x000fe4000f8e00ff */
[----:B------:R-:W-:Y:S01]  /*705f0*/  IMAD.U32 R129, RZ, RZ, UR10 ;  /* 0x0000000aff817e24 */ /* 0x000fe2000f8e00ff */
[----:B------:R-:W-:-:S02]  /*70600*/  @!P1 IADD3 R154, P5, P4, R154, UR13, R24 ;  /* 0x0000000d9a9a9c10 */ /* 0x000fc4000fcbe018 */
[----:B------:R-:W-:Y:S01]  /*70610*/  LOP3.LUT P2, RZ, R8, 0x10, RZ, 0xc0, !PT ;  /* 0x0000001008ff7812 */ /* 0x000fe2000784c0ff */
[----:B------:R-:W-:Y:S01]  /*70620*/  IMAD.U32 R208, RZ, RZ, UR11 ;  /* 0x0000000bffd07e24 */ /* 0x000fe2000f8e00ff */
[--C-:B------:R-:W-:Y:S01]  /*70630*/  @!P1 IADD3.X R170, R170, UR12, R29.reuse, P5, P4 ;  /* 0x0000000caaaa9c10 */ /* 0x100fe2000afe841d */
[----:B------:R-:W-:Y:S01]  /*70640*/  IMAD.U32 R209, RZ, RZ, UR10 ;  /* 0x0000000affd17e24 */ /* 0x000fe2000f8e00ff */
[----:B------:R-:W-:Y:S01]  /*70650*/  @!P6 IADD3 R206, P5, P4, R206, UR13, R24 ;  /* 0x0000000dceceec10 */ /* 0x000fe2000fcbe018 */
[----:B------:R-:W4:Y:S01]  /*70660*/  LDL.LU R215, [R1+0xb68] ;  /* 0x000b680001d77983 */ /* 0x000f220000300800 */
[----:B------:R-:W-:Y:S02]  /*70670*/  LOP3.LUT P1, RZ, R14, 0x10, RZ, 0xc0, !PT ;  /* 0x000000100eff7812 */ /* 0x000fe4000782c0ff */
[----:B------:R-:W-:Y:S02]  /*70680*/  @!P6 IADD3.X R207, R207, UR12, R29, P5, P4 ;  /* 0x0000000ccfcfec10 */ /* 0x000fe4000afe841d */
[----:B------:R-:W-:-:S09]  /*70690*/  ISETP.LT.OR P6, PT, R28, 0x82, !P3 ;  /* 0x000000821c00780c */ /* 0x000fd20005fc1670 */
[----:B------:R-:W0:Y:S04]  /*706a0*/  @!P1 LDC.64 R16, c[0x0][0x5c0] ;  /* 0x00017000ff109b82 */ /* 0x000e280000000a00 */
[----:B------:R-:W-:-:S04]  /*706b0*/  @!P6 IADD3 R128, P5, P4, R128, UR13, R24 ;  /* 0x0000000d8080ec10 */ /* 0x000fc8000fcbe018 */
[----:B------:R-:W-:Y:S02]  /*706c0*/  @!P6 IADD3.X R129, R129, UR12, R29, P5, P4 ;  /* 0x0000000c8181ec10 */ /* 0x000fe4000afe841d */
[----:B------:R-:W-:Y:S02]  /*706d0*/  ISETP.LT.OR P6, PT, R28, 0x89, !P3 ;  /* 0x000000891c00780c */ /* 0x000fe40005fc1670 */
[----:B------:R-:W-:Y:S02]  /*706e0*/  F2FP.SATFINITE.E4M3.F32.PACK_AB_MERGE_C R15, RZ, R15, RZ ;  /* 0x0000000fff0f723e */ /* 0x000fe400048070ff */
[----:B------:R-:W-:-:S03]  /*706f0*/  LOP3.LUT P0, RZ, R0, 0x10000000, RZ, 0xc0, !PT ;  /* 0x1000000000ff7812 */ /* 0x000fc6000780c0ff */
[----:B------:R1:W-:Y:S01]  /*70700*/  @!P2 STG.E.U8 desc[UR30][R124.64+0xa9], R15 ;  /* 0x0000a90f7c00a986 */ /* 0x0003e2000c10111e */
[----:B------:R-:W-:-:S05]  /*70710*/  ISETP.LT.OR P2, PT, R28, 0x8a, !P3 ;  /* 0x0000008a1c00780c */ /* 0x000fca0005f41670 */
[----:B------:R-:W-:-:S04]  /*70720*/  @!P6 IADD3 R208, P5, P4, R208, UR13, R24 ;  /* 0x0000000dd0d0ec10 */ /* 0x000fc8000fcbe018 */
[----:B------:R-:W-:Y:S02]  /*70730*/  @!P6 IADD3.X R209, R209, UR12, R29, P5, P4 ;  /* 0x0000000cd1d1ec10 */ /* 0x000fe4000afe841d */
[----:B0-----:R-:W-:Y:S01]  /*70740*/  @!P1 IADD3 R16, P6, R161, R16, RZ ;  /* 0x00000010a1109210 */ /* 0x001fe20007fde0ff */
[----:B-1----:R-:W-:Y:S01]  /*70750*/  FMUL R15, R211, UR27 ;  /* 0x0000001bd30f7c20 */ /* 0x002fe20008400000 */
[----:B------:R-:W-:-:S03]  /*70760*/  IMAD.U32 R124, RZ, RZ, UR11 ;  /* 0x0000000bff7c7e24 */ /* 0x000fc6000f8e00ff */
[----:B------:R-:W-:Y:S01]  /*70770*/  @!P1 IMAD.X R17, R171, 0x1, R17, P6 ;  /* 0x00000001ab119824 */ /* 0x000fe200030e0611 */
[----:B------:R-:W-:Y:S01]  /*70780*/  F2FP.SATFINITE.E4M3.F32.PACK_AB_MERGE_C R15, RZ, R15, RZ ;  /* 0x0000000fff0f723e */ /* 0x000fe200048070ff */
[----:B------:R-:W-:Y:S01]  /*70790*/  IMAD.U32 R125, RZ, RZ, UR10 ;  /* 0x0000000aff7d7e24 */ /* 0x000fe2000f8e00ff */
[----:B------:R-:W-:-:S03]  /*707a0*/  @!P2 IADD3 R124, P5, P4, R124, UR13, R24 ;  /* 0x0000000d7c7cac10 */ /* 0x000fc6000fcbe018 */
[----:B------:R0:W-:Y:S01]  /*707b0*/  @!P1 STG.E.U8 desc[UR30][R16.64+0xa8], R15 ;  /* 0x0000a80f10009986 */ /* 0x0001e2000c10111e */
[----:B------:R-:W-:Y:S02]  /*707c0*/  LOP3.LUT P6, RZ, R8, 0x100, RZ, 0xc0, !PT ;  /* 0x0000010008ff7812 */ /* 0x000fe400078cc0ff */
[----:B------:R-:W-:Y:S02]  /*707d0*/  @!P2 IADD3.X R125, R125, UR12, R29, P5, P4 ;  /* 0x0000000c7d7dac10 */ /* 0x000fe4000afe841d */
[----:B------:R-:W-:Y:S01]  /*707e0*/  ISETP.LT.OR P2, PT, R28, 0x91, !P3 ;  /* 0x000000911c00780c */ /* 0x000fe20005f41670 */
[----:B0-----:R-:W0:Y:S01]  /*707f0*/  @!P0 LDC.64 R16, c[0x0][0x5c0] ;  /* 0x00017000ff108b82 */ /* 0x001e220000000a00 */
[----:B------:R-:W-:Y:S01]  /*70800*/  LOP3.LUT R14, R14, 0xfffffff7, RZ, 0xc0, !PT ;  /* 0xfffffff70e0e7812 */ /* 0x000fe200078ec0ff */
[----:B------:R-:W-:Y:S02]  /*70810*/  IMAD.U32 R161, RZ, RZ, UR11 ;  /* 0x0000000bffa17e24 */ /* 0x000fe4000f8e00ff */
[----:B------:R-:W-:-:S04]  /*70820*/  IMAD.U32 R171, RZ, RZ, UR10 ;  /* 0x0000000affab7e24 */ /* 0x000fc8000f8e00ff */
[----:B------:R-:W-:Y:S02]  /*70830*/  @P6 LOP3.LUT R14, R14, 0x8, RZ, 0xfc, !PT ;  /* 0x000000080e0e6812 */ /* 0x000fe400078efcff */
        /* <DEDUP_REMOVED lines=19> */
[----:B------:R-:W4:Y:S04]  /*70970*/  LDL.LU R218, [R1+0xb74] ;  /* 0x000b740001da7983 */ /* 0x000f280000300800 */
[----:B------:R-:W4:Y:S04]  /*70980*/  LDL.LU R221, [R1+0xb78] ;  /* 0x000b780001dd7983 */ /* 0x000f280000300800 */
[----:B------:R-:W4:Y:S01]  /*70990*/  LDL.LU R220, [R1+0xb7c] ;  /* 0x000b7c0001dc7983 */ /* 0x000f220000300800 */
[----:B------:R-:W-:-:S02]  /*709a0*/  LOP3.LUT R2, R2, 0xbfffffff, RZ, 0xc0, !PT ;  /* 0xbfffffff02027812 */ /* 0x000fc400078ec0ff */
[----:B------:R-:W-:Y:S01]  /*709b0*/  ISETP.LT.OR P0, PT, R28, 0x99, !P3 ;  /* 0x000000991c00780c */ /* 0x000fe20005f01670 */
[----:B------:R-:W-:Y:S01]  /*709c0*/  IMAD.U32 R210, RZ, RZ, UR11 ;  /* 0x0000000bffd27e24 */ /* 0x000fe2000f8e00ff */
[----:B------:R-:W-:Y:S01]  /*709d0*/  @P2 LOP3.LUT R2, R2, 0x40000000, RZ, 0xfc, !PT ;  /* 0x4000000002022812 */ /* 0x000fe200078efcff */
[----:B------:R-:W-:Y:S01]  /*709e0*/  IMAD.U32 R211, RZ, RZ, UR10 ;  /* 0x0000000affd37e24 */ /* 0x000fe2000f8e00ff */
[----:B------:R-:W-:Y:S01]  /*709f0*/  LOP3.LUT P2, RZ, R4, 0x80, RZ, 0xc0, !PT ;  /* 0x0000008004ff7812 */ /* 0x000fe2000784c0ff */
[----:B------:R-:W-:Y:S01]  /*70a00*/  IMAD.U32 R126, RZ, RZ, UR11 ;  /* 0x0000000bff7e7e24 */ /* 0x000fe2000f8e00ff */
[----:B------:R-:W-:Y:S01]  /*70a10*/  ISETP.LT.OR P6, PT, R28, 0x9a, !P3 ;  /* 0x0000009a1c00780c */ /* 0x000fe20005fc1670 */
[----:B------:R-:W-:Y:S01]  /*70a20*/  IMAD.U32 R127, RZ, RZ, UR10 ;  /* 0x0000000aff7f7e24 */ /* 0x000fe2000f8e00ff */
[----:B------:R-:W4:Y:S01]  /*70a30*/  LDL.LU R222, [R1+0xb80] ;  /* 0x000b800001de7983 */ /* 0x000f220000300800 */
[----:B------:R-:W-:Y:S01]  /*70a40*/  LOP3.LUT P1, RZ, R8, 0x400, RZ, 0xc0, !PT ;  /* 0x0000040008ff7812 */ /* 0x000fe2000782c0ff */
[----:B------:R-:W-:-:S02]  /*70a50*/  IMAD.U32 R212, RZ, RZ, UR11 ;  /* 0x0000000bffd47e24 */ /* 0x000fc4000f8e00ff */
[----:B------:R-:W4:Y:S01]  /*70a60*/  LDL.LU R219, [R1+0xb84] ;  /* 0x000b840001db7983 */ /* 0x000f220000300800 */
[----:B------:R-:W-:-:S04]  /*70a70*/  @!P0 IADD3 R210, P5, P4, R210, UR13, R24 ;  /* 0x0000000dd2d28c10 */ /* 0x000fc8000fcbe018 */
[----:B------:R-:W-:Y:S01]  /*70a80*/  @!P0 IADD3.X R211, R211, UR12, R29, P5, P4 ;  /* 0x0000000cd3d38c10 */ /* 0x000fe2000afe841d */
[----:B------:R-:W0:Y:S01]  /*70a90*/  @!P2 LDC.64 R16, c[0x0][0x5c0] ;  /* 0x00017000ff10ab82 */ /* 0x000e220000000a00 */
[----:B------:R-:W-:-:S04]  /*70aa0*/  @!P6 IADD3 R126, P5, P4, R126, UR13, R24 ;  /* 0x0000000d7e7eec10 */ /* 0x000fc8000fcbe018 */
[----:B------:R-:W-:Y:S02]  /*70ab0*/  @!P6 IADD3.X R127, R127, UR12, R29, P5, P4 ;  /* 0x0000000c7f7fec10 */ /* 0x000fe4000afe841d */
[----:B------:R-:W-:Y:S01]  /*70ac0*/  ISETP.LT.OR P6, PT, R28, 0xa1, !P3 ;  /* 0x000000a11c00780c */ /* 0x000fe20005fc1670 */
[----:B------:R-:W-:Y:S01]  /*70ad0*/  IMAD.U32 R213, RZ, RZ, UR10 ;  /* 0x0000000affd57e24 */ /* 0x000fe2000f8e00ff */
[----:B------:R-:W-:Y:S02]  /*70ae0*/  F2FP.SATFINITE.E4M3.F32.PACK_AB_MERGE_C R15, RZ, R15, RZ ;  /* 0x0000000fff0f723e */ /* 0x000fe400048070ff */
[----:B------:R-:W-:-:S03]  /*70af0*/  LOP3.LUT P0, RZ, R14, 0x4, RZ, 0xc0, !PT ;  /* 0x000000040eff7812 */ /* 0x000fc6000780c0ff */
[----:B------:R1:W-:Y:S06]  /*70b00*/  @!P1 STG.E.U8 desc[UR30][R122.64+0xb1], R15 ;  /* 0x0000b10f7a009986 */ /* 0x0003ec000c10111e */
[----:B------:R-:W-:-:S04]  /*70b10*/  @!P6 IADD3 R212, P5, P4, R212, UR13, R24 ;  /* 0x0000000dd4d4ec10 */ /* 0x000fc8000fcbe018 */
[----:B------:R-:W-:Y:S02]  /*70b20*/  @!P6 IADD3.X R213, R213, UR12, R29, P5, P4 ;  /* 0x0000000cd5d5ec10 */ /* 0x000fe4000afe841d */
[----:B0-----:R-:W-:Y:S01]  /*70b30*/  @!P2 IADD3 R16, P6, R182, R16, RZ ;  /* 0x00000010b610a210 */ /* 0x001fe20007fde0ff */
[----:B-1----:R-:W-:-:S04]  /*70b40*/  FMUL R15, R215, UR27 ;  /* 0x0000001bd70f7c20 */ /* 0x002fc80008400000 */
[----:B------:R-:W-:Y:S01]  /*70b50*/  @!P2 IMAD.X R17, R183, 0x1, R17, P6 ;  /* 0x00000001b711a824 */ /* 0x000fe200030e0611 */
[----:B------:R-:W-:Y:S02]  /*70b60*/  F2FP.SATFINITE.E4M3.F32.PACK_AB_MERGE_C R15, RZ, R15, RZ ;  /* 0x0000000fff0f723e */ /* 0x000fe400048070ff */
[----:B------:R-:W-:-:S03]  /*70b70*/  ISETP.LT.OR P1, PT, R28, 0xa2, !P3 ;  /* 0x000000a21c00780c */ /* 0x000fc60005f21670 */
[----:B------:R0:W-:Y:S01]  /*70b80*/  @!P2 STG.E.U8 desc[UR30][R16.64+0xb0], R15 ;  /* 0x0000b00f1000a986 */ /* 0x0001e2000c10111e */
[----:B------:R-:W-:Y:S01]  /*70b90*/  ISETP.LT.OR P2, PT, R28, 0xa9, !P3 ;  /* 0x000000a91c00780c */ /* 0x000fe20005f41670 */
[----:B------:R-:W-:Y:S01]  /*70ba0*/  IMAD.U32 R122, RZ, RZ, UR11 ;  /* 0x0000000bff7a7e24 */ /* 0x000fe2000f8e00ff */
[----:B0-----:R-:W0:Y:S01]  /*70bb0*/  @!P0 LDC.64 R16, c[0x0][0x5c0] ;  /* 0x00017000ff108b82 */ /* 0x001e220000000a00 */
[----:B------:R-:W-:-:S06]  /*70bc0*/  IMAD.U32 R123, RZ, RZ, UR10 ;  /* 0x0000000aff7b7e24 */ /* 0x000fcc000f8e00ff */
[--C-:B------:R-:W-:Y:S01]  /*70bd0*/  @!P1 IADD3 R122, P5, P4, R122, UR13, R24.reuse ;  /* 0x0000000d7a7a9c10 */ /* 0x100fe2000fcbe018 */
[----:B------:R-:W-:Y:S02]  /*70be0*/  IMAD.U32 R182, RZ, RZ, UR11 ;  /* 0x0000000bffb67e24 */ /* 0x000fe4000f8e00ff */
[----:B------:R-:W-:Y:S01]  /*70bf0*/  IMAD.U32 R183, RZ, RZ, UR10 ;  /* 0x0000000affb77e24 */ /* 0x000fe2000f8e00ff */
[----:B------:R-:W-:Y:S02]  /*70c00*/  @!P1 IADD3.X R123, R123, UR12, R29, P5, P4 ;  /* 0x0000000c7b7b9c10 */ /* 0x000fe4000afe841d */
[----:B------:R-:W-:-:S04]  /*70c10*/  @!P2 IADD3 R182, P5, P4, R182, UR13, R24 ;  /* 0x0000000db6b6ac10 */ /* 0x000fc8000fcbe018 */
[----:B------:R-:W-:Y:S02]  /*70c20*/  @!P2 IADD3.X R183, R183, UR12, R29, P5, P4 ;  /* 0x0000000cb7b7ac10 */ /* 0x000fe4000afe841d */
[----:B------:R-:W-:Y:S02]  /*70c30*/  LOP3.LUT P1, RZ, R8, 0x2000, RZ, 0xc0, !PT ;  /* 0x0000200008ff7812 */ /* 0x000fe4000782c0ff */
[----:B0-----:R-:W-:-:S05]  /*70c40*/  @!P0 IADD3 R16, P4, R166, R16, RZ ;  /* 0x00000010a6108210 */ /* 0x001fca0007f9e0ff */
[----:B------:R-:W-:Y:S01]  /*70c50*/  @!P0 IMAD.X R17, R167, 0x1, R17, P4 ;  /* 0x00000001a7118824 */ /* 0x000fe200020e0611 */
[----:B------:R-:W-:Y:S01]  /*70c60*/  ISETP.LT.OR P4, PT, R28, 0xaa, !P3 ;  /* 0x000000aa1c00780c */ /* 0x000fe20005f81670 */
[----:B------:R-:W-:Y:S02]  /*70c70*/  IMAD.U32 R166, RZ, RZ, UR11 ;  /* 0x0000000bffa67e24 */ /* 0x000fe4000f8e00ff */
[----:B------:R-:W-:-:S10]  /*70c80*/  IMAD.U32 R167, RZ, RZ, UR10 ;  /* 0x0000000affa77e24 */ /* 0x000fd4000f8e00ff */
[----:B------:R-:W-:-:S04]  /*70c90*/  @!P4 IADD3 R166, P6, P5, R166, UR13, R24 ;  /* 0x0000000da6a6cc10 */ /* 0x000fc8000fdde018 */
[----:B------:R-:W-:Y:S02]  /*70ca0*/  @!P4 IADD3.X R167, R167, UR12, R29, P6, P5 ;  /* 0x0000000ca7a7cc10 */ /* 0x000fe4000b7ea41d */
[----:B------:R-:W-:Y:S01]  /*70cb0*/  ISETP.LT.OR P5, PT, R28, 0xb1, !P3 ;  /* 0x000000b11c00780c */ /* 0x000fe20005fa1670 */
[----:B------:R-:W-:Y:S01]  /*70cc0*/  IMAD.U32 R215, RZ, RZ, UR10 ;  /* 0x0000000affd77e24 */ /* 0x000fe2000f8e00ff */
[----:B------:R-:W-:-:S04]  /*70cd0*/  LOP3.LUT R2, R2, 0xfbffffff, RZ, 0xc0, !PT ;  /* 0xfbffffff02027812 */ /* 0x000fc800078ec0ff */
[----:B------:R-:W-:-:S04]  /*70ce0*/  @P4 LOP3.LUT R2, R2, 0x4000000, RZ, 0xfc, !PT ;  /* 0x0400000002024812 */ /* 0x000fc800078efcff */
[----:B------:R-:W-:Y:S01]  /*70cf0*/  LOP3.LUT R2, R2, 0xfdffffff, RZ, 0xc0, !PT ;  /* 0xfdffffff02027812 */ /* 0x000fe200078ec0ff */
[----:B------:R-:W-:-:S03]  /*70d00*/  IMAD.U32 R217, RZ, RZ, UR10 ;  /* 0x0000000affd97e24 */ /* 0x000fc6000f8e00ff */
[----:B------:R-:W-:Y:S01]  /*70d10*/  @P5 LOP3.LUT R2, R2, 0x2000000, RZ, 0xfc, !PT ;  /* 0x0200000002025812 */ /* 0x000fe200078efcff */
[----:B--2---:R-:W-:-:S05]  /*70d20*/  FMUL R15, R214, UR27 ;  /* 0x0000001bd60f7c20 */ /* 0x004fca0008400000 */
[----:B------:R-:W-:-:S05]  /*70d30*/  F2FP.SATFINITE.E4M3.F32.PACK_AB_MERGE_C R15, RZ, R15, RZ ;  /* 0x0000000fff0f723e */ /* 0x000fca00048070ff */
[----:B------:R3:W-:Y:S02]  /*70d40*/  @!P0 STG.E.U8 desc[UR30][R16.64+0xb1], R15 ;  /* 0x0000b10f10008986 */ /* 0x0007e4000c10111e */
[----:B---3--:R-:W-:-:S05]  /*70d50*/  FMUL R15, R216, UR27 ;  /* 0x0000001bd80f7c20 */ /* 0x008fca0008400000 */
[----:B------:R-:W-:-:S05]  /*70d60*/  F2FP.SATFINITE.E4M3.F32.PACK_AB_MERGE_C R15, RZ, R15, RZ ;  /* 0x0000000fff0f723e */ /* 0x000fca00048070ff */
[----:B------:R4:W-:Y:S02]  /*70d70*/  @!P1 STG.E.U8 desc[UR30][R120.64+0xb8], R15 ;  /* 0x0000b80f78009986 */ /* 0x0009e4000c10111e */
[----:B----4-:R-:W-:Y:S02]  /*70d80*/  FMUL R15, R218, UR27 ;  /* 0x0000001bda0f7c20 */ /* 0x010fe40008400000 */
[----:B------:R-:W2:Y:S01]  /*70d90*/  LDL.LU R218, [R1+0xb88] ;  /* 0x000b880001da7983 */ /* 0x000ea20000300800 */
[----:B------:R-:W-:-:S05]  /*70da0*/  IMAD.U32 R214, RZ, RZ, UR11 ;  /* 0x0000000bffd67e24 */ /* 0x000fca000f8e00ff */
[----:B------:R-:W-:-:S04]  /*70db0*/  @!P5 IADD3 R214, P2, P6, R214, UR13, R24 ;  /* 0x0000000dd6d6dc10 */ /* 0x000fc8000fe5e018 */
[----:B------:R-:W-:Y:S02]  /*70dc0*/  @!P5 IADD3.X R215, R215, UR12, R29, P2, P6 ;  /* 0x0000000cd7d7dc10 */ /* 0x000fe400097ec41d */
[----:B------:R-:W-:Y:S01]  /*70dd0*/  ISETP.LT.OR P6, PT, R28, 0xb2, !P3 ;  /* 0x000000b21c00780c */ /* 0x000fe20005fc1670 */
[----:B------:R-:W-:Y:S02]  /*70de0*/  IMAD.U32 R120, RZ, RZ, UR11 ;  /* 0x0000000bff787e24 */ /* 0x000fe4000f8e00ff */
[----:B------:R-:W-:-:S10]  /*70df0*/  IMAD.U32 R121, RZ, RZ, UR10 ;  /* 0x0000000aff797e24 */ /* 0x000fd4000f8e00ff */
[----:B------:R-:W-:-:S04]  /*70e00*/  @!P6 IADD3 R120, P1, P2, R120, UR13, R24 ;  /* 0x0000000d7878ec10 */ /* 0x000fc8000fa3e018 */
[----:B------:R-:W-:Y:S02]  /*70e10*/  @!P6 IADD3.X R121, R121, UR12, R29, P1, P2 ;  /* 0x0000000c7979ec10 */ /* 0x000fe40008fe441d */
[----:B------:R-:W-:Y:S02]  /*70e20*/  ISETP.LT.OR P1, PT, R28, 0xb9, !P3 ;  /* 0x000000b91c00780c */ /* 0x000fe40005f21670 */
[----:B------:R-:W-:Y:S01]  /*70e30*/  LOP3.LUT P0, RZ, R14, 0x2, RZ, 0xc0, !PT ;  /* 0x000000020eff7812 */ /* 0x000fe2000780c0ff */
[----:B------:R-:W-:Y:S01]  /*70e40*/  IMAD.U32 R216, RZ, RZ, UR11 ;  /* 0x0000000bffd87e24 */ /* 0x000fe2000f8e00ff */
[----:B------:R-:W-:Y:S02]  /*70e50*/  LOP3.LUT R2, R2, 0xf7ffffff, RZ, 0xc0, !PT ;  /* 0xf7ffffff02027812 */ /* 0x000fe400078ec0ff */
[----:B------:R-:W-:Y:S02]  /*70e60*/  F2FP.SATFINITE.E4M3.F32.PACK_AB_MERGE_C R15, RZ, R15, RZ ;  /* 0x0000000fff0f723e */ /* 0x000fe400048070ff */
[----:B------:R-:W-:-:S05]  /*70e70*/  @P6 LOP3.LUT R2, R2, 0x8000000, RZ, 0xfc, !PT ;  /* 0x0800000002026812 */ /* 0x000fca00078efcff */
[----:B------:R-:W-:Y:S02]  /*70e80*/  @!P1 IADD3 R216, P2, P5, R216, UR13, R24 ;  /* 0x0000000dd8d89c10 */ /* 0x000fe4000fd5e018 */
[C---:B------:R-:W-:Y:S01]  /*70e90*/  LOP3.LUT P6, RZ, R8.reuse, 0x20000, RZ, 0xc0, !PT ;  /* 0x0002000008ff7812 */ /* 0x040fe200078cc0ff */
[----:B------:R0:W-:Y:S01]  /*70ea0*/  @!P0 STG.E.U8 desc[UR30][R114.64+0xb9], R15 ;  /* 0x0000b90f72008986 */ /* 0x0001e2000c10111e */
[----:B------:R-:W-:Y:S02]  /*70eb0*/  @!P1 IADD3.X R217, R217, UR12, R29, P2, P5 ;  /* 0x0000000cd9d99c10 */ /* 0x000fe400097ea41d */
[----:B------:R-:W-:Y:S02]  /*70ec0*/  LOP3.LUT P5, RZ, R8, 0x8000, RZ, 0xc0, !PT ;  /* 0x0000800008ff7812 */ /* 0x000fe400078ac0ff */
[----:B------:R-:W-:Y:S02]  /*70ed0*/  ISETP.LT.OR P0, PT, R28, 0xba, !P3 ;  /* 0x000000ba1c00780c */ /* 0x000fe40005f01670 */
[----:B------:R-:W-:-:S02]  /*70ee0*/  LOP3.LUT P4, RZ, R4, 0x40000, RZ, 0xc0, !PT ;  /* 0x0004000004ff7812 */ /* 0x000fc4000788c0ff */
[----:B------:R-:W-:Y:S02]  /*70ef0*/  LOP3.LUT R2, R2, 0x7fffffff, RZ, 0xc0, !PT ;  /* 0x7fffffff02027812 */ /* 0x000fe400078ec0ff */
[----:B------:R-:W-:Y:S01]  /*70f00*/  LOP3.LUT R14, R14, 0xfffffffe, RZ, 0xc0, !PT ;  /* 0xfffffffe0e0e7812 */ /* 0x000fe200078ec0ff */
[----:B0-----:R-:W-:Y:S01]  /*70f10*/  IMAD.U32 R114, RZ, RZ, UR11 ;  /* 0x0000000bff727e24 */ /* 0x001fe2000f8e00ff */
[----:B------:R-:W-:Y:S01]  /*70f20*/  @P6 LOP3.LUT R2, R2, 0x80000000, RZ, 0xfc, !PT ;  /* 0x8000000002026812 */ /* 0x000fe200078efcff */
[----:B------:R-:W-:Y:S02]  /*70f30*/  IMAD.U32 R115, RZ, RZ, UR10 ;  /* 0x0000000aff737e24 */ /* 0x000fe4000f8e00ff */
[----:B------:R-:W-:Y:S02]  /*70f40*/  @P5 LOP3.LUT R14, R14, 0x1, RZ, 0xfc, !PT ;  /* 0x000000010e0e5812 */ /* 0x000fe400078efcff */
[----:B------:R-:W-:Y:S02]  /*70f50*/  @!P0 IADD3 R114, P6, P5, R114, UR13, R24 ;  /* 0x0000000d72728c10 */ /* 0x000fe4000fdde018 */
[----:B------:R-:W0:Y:S02]  /*70f60*/  @!P4 LDC.64 R16, c[0x0][0x5c0] ;  /* 0x00017000ff10cb82 */ /* 0x000e240000000a00 */
[----:B------:R-:W-:-:S02]  /*70f70*/  @!P0 IADD3.X R115, R115, UR12, R29, P6, P5 ;  /* 0x0000000c73738c10 */ /* 0x000fc4000b7ea41d */
[----:B------:R-:W-:Y:S01]  /*70f80*/  LOP3.LUT P5, RZ, R14, 0x1, RZ, 0xc0, !PT ;  /* 0x000000010eff7812 */ /* 0x000fe200078ac0ff */
[----:B------:R-:W-:Y:S02]  /*70f90*/  FMUL R14, R221, UR27 ;  /* 0x0000001bdd0e7c20 */ /* 0x000fe40008400000 */
[----:B------:R-:W3:Y:S01]  /*70fa0*/  LDL.LU R221, [R1+0xb8c] ;  /* 0x000b8c0001dd7983 */ /* 0x000ee20000300800 */
[----:B------:R-:W-:-:S03]  /*70fb0*/  LOP3.LUT R2, R2, 0xefffffff, RZ, 0xc0, !PT ;  /* 0xefffffff02027812 */ /* 0x000fc600078ec0ff */
[----:B------:R-:W4:Y:S01]  /*70fc0*/  LDL.LU R223, [R1+0xb90] ;  /* 0x000b900001df7983 */ /* 0x000f220000300800 */
[----:B------:R-:W-:Y:S02]  /*70fd0*/  @P1 LOP3.LUT R2, R2, 0x10000000, RZ, 0xfc, !PT ;  /* 0x1000000002021812 */ /* 0x000fe400078efcff */
[----:B------:R-:W-:Y:S02]  /*70fe0*/  LOP3.LUT P1, RZ, R4, 0x20000, RZ, 0xc0, !PT ;  /* 0x0002000004ff7812 */ /* 0x000fe4000782c0ff */
[----:B------:R-:W-:Y:S02]  /*70ff0*/  F2FP.SATFINITE.E4M3.F32.PACK_AB_MERGE_C R14, RZ, R14, RZ ;  /* 0x0000000eff0e723e */ /* 0x000fe400048070ff */
[----:B0-----:R-:W-:-:S05]  /*71000*/  @!P4 IADD3 R16, P2, R184, R16, RZ ;  /* 0x00000010b810c210 */ /* 0x001fca0007f5e0ff */
[----:B------:R-:W-:-:S05]  /*71010*/  @!P4 IMAD.X R17, R185, 0x1, R17, P2 ;  /* 0x00000001b911c824 */ /* 0x000fca00010e0611 */
[----:B------:R0:W-:Y:S02]  /*71020*/  @!P4 STG.E.U8 desc[UR30][R16.64+0xb8], R14 ;  /* 0x0000b80e1000c986 */ /* 0x0001e4000c10111e */
[----:B0-----:R-:W0:Y:S01]  /*71030*/  @!P1 LDC.64 R14, c[0x0][0x5c0] ;  /* 0x00017000ff0e9b82 */ /* 0x001e220000000a00 */
[----:B------:R-:W-:Y:S02]  /*71040*/  FMUL R16, R220, UR27 ;  /* 0x0000001bdc107c20 */ /* 0x000fe40008400000 */
[----:B------:R-:W4:Y:S01]  /*71050*/  LDL.LU R220, [R1+0xb94] ;  /* 0x000b940001dc7983 */ /* 0x000f220000300800 */
[C---:B------:R-:W-:Y:S02]  /*71060*/  LOP3.LUT P6, RZ, R2.reuse, 0x80000000, RZ, 0xc0, !PT ;  /* 0x8000000002ff7812 */ /* 0x040fe400078cc0ff */
[----:B------:R-:W-:-:S04]  /*71070*/  LOP3.LUT R2, R2, 0xdfffffff, RZ, 0xc0, !PT ;  /* 0xdfffffff02027812 */ /* 0x000fc800078ec0ff */
[----:B------:R-:W-:Y:S02]  /*71080*/  @P0 LOP3.LUT R2, R2, 0x20000000, RZ, 0xfc, !PT ;  /* 0x2000000002020812 */ /* 0x000fe400078efcff */
[----:B------:R-:W-:Y:S02]  /*71090*/  F2FP.SATFINITE.E4M3.F32.PACK_AB_MERGE_C R16, RZ, R16, RZ ;  /* 0x00000010ff10723e */ /* 0x000fe400048070ff */
[----:B0-----:R-:W-:-:S05]  /*710a0*/  @!P1 IADD3 R14, P0, R139, R14, RZ ;  /* 0x0000000e8b0e9210 */ /* 0x001fca0007f1e0ff */
[----:B------:R-:W-:-:S05]  /*710b0*/  @!P1 IMAD.X R15, R159, 0x1, R15, P0 ;  /* 0x000000019f0f9824 */ /* 0x000fca00000e060f */
[----:B------:R0:W-:Y:S02]  /*710c0*/  @!P1 STG.E.U8 desc[UR30][R14.64+0xb9], R16 ;  /* 0x0000b9100e009986 */ /* 0x0001e4000c10111e */
[----:B0-----:R-:W-:-:S05]  /*710d0*/  FMUL R14, R222, UR27 ;  /* 0x0000001bde0e7c20 */ /* 0x001fca0008400000 */
[----:B------:R-:W-:-:S05]  /*710e0*/  F2FP.SATFINITE.E4M3.F32.PACK_AB_MERGE_C R14, RZ, R14, RZ ;  /* 0x0000000eff0e723e */ /* 0x000fca00048070ff */
[----:B------:R0:W-:Y:S02]  /*710f0*/  @!P6 STG.E.U8 desc[UR30][R118.64], R14 ;  /* 0x0000000e7600e986 */ /* 0x0001e4000c10111e */
[----:B0-----:R-:W-:Y:S02]  /*71100*/  FMUL R14, R219, UR27 ;  /* 0x0000001bdb0e7c20 */ /* 0x001fe40008400000 */
[----:B------:R-:W4:Y:S01]  /*71110*/  LDL.LU R219, [R1+0xb98] ;  /* 0x000b980001db7983 */ /* 0x000f220000300800 */
[----:B------:R-:W-:Y:S02]  /*71120*/  ISETP.LT.OR P6, PT, R28, 0x1, !P3 ;  /* 0x000000011c00780c */ /* 0x000fe40005fc1670 */
[----:B------:R-:W-:-:S05]  /*71130*/  F2FP.SATFINITE.E4M3.F32.PACK_AB_MERGE_C R14, RZ, R14, RZ ;  /* 0x0000000eff0e723e */ /* 0x000fca00048070ff */
[----:B------:R0:W-:Y:S06]  /*71140*/  @!P5 STG.E.U8 desc[UR30][R112.64+0x1], R14 ;  /* 0x0000010e7000d986 */ /* 0x0001ec000c10111e */
[----:B0-----:R-:W0:Y:S01]  /*71150*/  @!P6 LDC.64 R14, c[0x0][0x5c0] ;  /* 0x00017000ff0eeb82 */ /* 0x001e220000000a00 */
[----:B--2---:R-:W-:Y:S02]  /*71160*/  FMUL R16, R218, UR27 ;  /* 0x0000001bda107c20 */ /* 0x004fe40008400000 */
[----:B------:R-:W2:Y:S01]  /*71170*/  LDL.LU R218, [R1+0xb9c] ;  /* 0x000b9c0001da7983 */ /* 0x000ea20000300800 */
[----:B------:R-:W-:-:S02]  /*71180*/  ISETP.LT.OR P1, PT, R28, 0x2, !P3 ;  /* 0x000000021c00780c */ /* 0x000fc40005f21670 */
[----:B0-----:R-:W-:Y:S01]  /*71190*/  @!P6 IADD3 R14, P0, R158, R14, RZ ;  /* 0x0000000e9e0ee210 */ /* 0x001fe20007f1e0ff */
[----:B------:R-:W2:Y:S01]  /*711a0*/  LDL.LU R222, [R1+0xba0] ;  /* 0x000ba00001de7983 */ /* 0x000ea20000300800 */
[----:B------:R-:W-:-:S03]  /*711b0*/  F2FP.SATFINITE.E4M3.F32.PACK_AB_MERGE_C R16, RZ, R16, RZ ;  /* 0x00000010ff10723e */ /* 0x000fc600048070ff */
[----:B------:R-:W-:-:S05]  /*711c0*/  @!P6 IMAD.X R15, R160, 0x1, R15, P0 ;  /* 0x00000001a00fe824 */ /* 0x000fca00000e060f */
[----:B------:R0:W-:Y:S02]  /*711d0*/  @!P6 STG.E.U8 desc[UR30][R14.64], R16 ;  /* 0x000000100e00e986 */ /* 0x0001e4000c10111e */
[----:B0-----:R-:W0:Y:S01]  /*711e0*/  @!P1 LDC.64 R14, c[0x0][0x5c0] ;  /* 0x00017000ff0e9b82 */ /* 0x001e220000000a00 */
[----:B------:R-:W-:Y:S02]  /*711f0*/  LOP3.LUT P2, RZ, R8, 0x4000, RZ, 0xc0, !PT ;  /* 0x0000400008ff7812 */ /* 0x000fe4000784c0ff */
[----:B0-----:R-:W-:-:S05]  /*71200*/  @!P1 IADD3 R14, P0, R136, R14, RZ ;  /* 0x0000000e880e9210 */ /* 0x001fca0007f1e0ff */
[----:B------:R-:W-:Y:S02]  /*71210*/  @!P1 IMAD.X R15, R138, 0x1, R15, P0 ;  /* 0x000000018a0f9824 */ /* 0x000fe400000e060f */
[----:B---3--:R-:W-:Y:S02]  /*71220*/  FMUL R16, R221, UR27 ;  /* 0x0000001bdd107c20 */ /* 0x008fe40008400000 */
[----:B------:R-:W3:Y:S03]  /*71230*/  LDL.LU R221, [R1+0xba4] ;  /* 0x000ba40001dd7983 */ /* 0x000ee60000300800 */
[----:B------:R-:W-:-:S05]  /*71240*/  F2FP.SATFINITE.E4M3.F32.PACK_AB_MERGE_C R16, RZ, R16, RZ ;  /* 0x00000010ff10723e */ /* 0x000fca00048070ff */
[----:B------:R4:W-:Y:S02]  /*71250*/  @!P1 STG.E.U8 desc[UR30][R14.64+0x1], R16 ;  /* 0x000001100e009986 */ /* 0x0009e4000c10111e */
[----:B----4-:R-:W-:-:S05]  /*71260*/  FMUL R14, R223, UR27 ;  /* 0x0000001bdf0e7c20 */ /* 0x010fca0008400000 */
[----:B------:R-:W-:-:S05]  /*71270*/  F2FP.SATFINITE.E4M3.F32.PACK_AB_MERGE_C R14, RZ, R14, RZ ;  /* 0x0000000eff0e723e */ /* 0x000fca00048070ff */
[----:B------:R0:W-:Y:S02]  /*71280*/  @!P2 STG.E.U8 desc[UR30][R116.64+0x8], R14 ;  /* 0x0000080e7400a986 */ /* 0x0001e4000c10111e */
[----:B0-----:R-:W-:Y:S02]  /*71290*/  FMUL R14, R220, UR27 ;  /* 0x0000001bdc0e7c20 */ /* 0x001fe40008400000 */
[----:B------:R-:W4:Y:S01]  /*712a0*/  LDL.LU R220, [R1+0xba8] ;  /* 0x000ba80001dc7983 */ /* 0x000f220000300800 */
[----:B------:R-:W-:Y:S02]  /*712b0*/  LOP3.LUT P4, RZ, R8, 0x1000, RZ, 0xc0, !PT ;  /* 0x0000100008ff7812 */ /* 0x000fe4000788c0ff */
[----:B------:R-:W-:Y:S02]  /*712c0*/  ISETP.LT.OR P2, PT, R28, 0x9, !P3 ;  /* 0x000000091c00780c */ /* 0x000fe40005f41670 */
[----:B------:R-:W-:-:S09]  /*712d0*/  F2FP.SATFINITE.E4M3.F32.PACK_AB_MERGE_C R14, RZ, R14, RZ ;  /* 0x0000000eff0e723e */ /* 0x000fd200048070ff */
[----:B------:R0:W-:Y:S02]  /*712e0*/  @!P4 STG.E.U8 desc[UR30][R108.64+0x9], R14 ;  /* 0x0000090e6c00c986 */ /* 0x0001e4000c10111e */
[----:B0-----:R-:W0:Y:S01]  /*712f0*/  @!P2 LDC.64 R14, c[0x0][0x5c0] ;  /* 0x00017000ff0eab82 */ /* 0x001e220000000a00 */
[----:B------:R-:W-:Y:S02]  /*71300*/  FMUL R16, R219, UR27 ;  /* 0x0000001bdb107c20 */ /* 0x000fe40008400000 */
[----:B------:R-:W4:Y:S01]  /*71310*/  LDL.LU R219, [R1+0xbac] ;  /* 0x000bac0001db7983 */ /* 0x000f220000300800 */
[----:B0-----:R-:W-:-:S03]  /*71320*/  @!P2 IADD3 R14, P0, R186, R14, RZ ;  /* 0x0000000eba0ea210 */ /* 0x001fc60007f1e0ff */
[----:B------:R-:W4:Y:S01]  /*71330*/  LDL.LU R223, [R1+0xbb0] ;  /* 0x000bb00001df7983 */ /* 0x000f220000300800 */
[----:B------:R-:W-:Y:S01]  /*71340*/  F2FP.SATFINITE.E4M3.F32.PACK_AB_MERGE_C R16, RZ, R16, RZ ;  /* 0x00000010ff10723e */ /* 0x000fe200048070ff */
[----:B------:R-:W-:-:S05]  /*71350*/  @!P2 IMAD.X R15, R187, 0x1, R15, P0 ;  /* 0x00000001bb0fa824 */ /* 0x000fca00000e060f */
[----:B------:R0:W-:Y:S01]  /*71360*/  @!P2 STG.E.U8 desc[UR30][R14.64+0x8], R16 ;  /* 0x000008100e00a986 */ /* 0x0001e2000c10111e */
[----:B------:R-:W-:-:S13]  /*71370*/  ISETP.LT.OR P1, PT, R28, 0xa, !P3 ;  /* 0x0000000a1c00780c */ /* 0x000fda0005f21670 */
[----:B0-----:R-:W0:Y:S01]  /*71380*/  @!P1 LDC.64 R14, c[0x0][0x5c0] ;  /* 0x00017000ff0e9b82 */ /* 0x001e220000000a00 */
[----:B--2---:R-:W-:Y:S02]  /*71390*/  FMUL R16, R218, UR27 ;  /* 0x0000001bda107c20 */ /* 0x004fe40008400000 */
[----:B------:R-:W2:Y:S01]  /*713a0*/  LDL.LU R218, [R1+0xbb4] ;  /* 0x000bb40001da7983 */ /* 0x000ea20000300800 */
[----:B0-----:R-:W-:Y:S02]  /*713b0*/  @!P1 IADD3 R14, P0, R162, R14, RZ ;  /* 0x0000000ea20e9210 */ /* 0x001fe40007f1e0ff */
[----:B------:R-:W-:-:S03]  /*713c0*/  F2FP.SATFINITE.E4M3.F32.PACK_AB_MERGE_C R16, RZ, R16, RZ ;  /* 0x00000010ff10723e */ /* 0x000fc600048070ff */
[----:B------:R-:W-:Y:S01]  /*713d0*/  @!P1 IMAD.X R15, R163, 0x1, R15, P0 ;  /* 0x00000001a30f9824 */ /* 0x000fe200000e060f */
[----:B------:R-:W-:-:S04]  /*713e0*/  LOP3.LUT P5, RZ, R8, 0x800, RZ, 0xc0, !PT ;  /* 0x0000080008ff7812 */ /* 0x000fc800078ac0ff */
[----:B------:R0:W-:Y:S02]  /*713f0*/  @!P1 STG.E.U8 desc[UR30][R14.64+0x9], R16 ;  /* 0x000009100e009986 */ /* 0x0001e4000c10111e */
[----:B0-----:R-:W-:-:S05]  /*71400*/  FMUL R14, R222, UR27 ;  /* 0x0000001bde0e7c20 */ /* 0x001fca0008400000 */
[----:B------:R-:W-:-:S05]  /*71410*/  F2FP.SATFINITE.E4M3.F32.PACK_AB_MERGE_C R14, RZ, R14, RZ ;  /* 0x0000000eff0e723e */ /* 0x000fca00048070ff */
[----:B------:R3:W-:Y:S01]  /*71420*/  @!P5 STG.E.U8 desc[UR30][R110.64+0x10], R14 ;  /* 0x0000100e6e00d986 */ /* 0x0007e2000c10111e */
[----:B------:R-:W-:Y:S02]  /*71430*/  LOP3.LUT P6, RZ, R8, 0x200, RZ, 0xc0, !PT ;  /* 0x0000020008ff7812 */ /* 0x000fe400078cc0ff */
[----:B------:R-:W-:Y:S01]  /*71440*/  ISETP.LT.OR P5, PT, R28, 0x11, !P3 ;  /* 0x000000111c00780c */ /* 0x000fe20005fa1670 */
[----:B---3--:R-:W-:Y:S02]  /*71450*/  FMUL R14, R221, UR27 ;  /* 0x0000001bdd0e7c20 */ /* 0x008fe40008400000 */
[----:B------:R-:W3:Y:S03]  /*71460*/  LDL.LU R221, [R1+0xbb8] ;  /* 0x000bb80001dd7983 */ /* 0x000ee60000300800 */
[----:B------:R-:W-:-:S05]  /*71470*/  F2FP.SATFINITE.E4M3.F32.PACK_AB_MERGE_C R14, RZ, R14, RZ ;  /* 0x0000000eff0e723e */ /* 0x000fca00048070ff */
[----:B------:R0:W-:Y:S02]  /*71480*/  @!P6 STG.E.U8 desc[UR30][R102.64+0x11], R14 ;  /* 0x0000110e6600e986 */ /* 0x0001e4000c10111e */
[----:B0-----:R-:W0:Y:S01]  /*71490*/  @!P5 LDC.64 R14, c[0x0][0x5c0] ;  /* 0x00017000ff0edb82 */ /* 0x001e220000000a00 */
[----:B----4-:R-:W-:Y:S02]  /*714a0*/  FMUL R16, R220, UR27 ;  /* 0x0000001bdc107c20 */ /* 0x010fe40008400000 */
        /* <DEDUP_REMOVED lines=8> */
[----:B------:R-:W-:Y:S02]  /*71530*/  FMUL R16, R219, UR27 ;  /* 0x0000001bdb107c20 */ /* 0x000fe40008400000 */
[----:B------:R-:W4:Y:S01]  /*71540*/  LDL.LU R219, [R1+0xbc4] ;  /* 0x000bc40001db7983 */ /* 0x000f220000300800 */
[----:B0-----:R-:W-:Y:S02]  /*71550*/  @!P1 IADD3 R14, P0, R156, R14, RZ ;  /* 0x0000000e9c0e9210 */ /* 0x001fe40007f1e0ff */
[----:B------:R-:W-:-:S03]  /*71560*/  F2FP.SATFINITE.E4M3.F32.PACK_AB_MERGE_C R16, RZ, R16, RZ ;  /* 0x00000010ff10723e */ /* 0x000fc600048070ff */
[----:B------:R-:W-:Y:S01]  /*71570*/  @!P1 IMAD.X R15, R189, 0x1, R15, P0 ;  /* 0x00000001bd0f9824 */ /* 0x000fe200000e060f */
[----:B------:R-:W-:-:S04]  /*71580*/  LOP3.LUT P4, RZ, R8, 0x80, RZ, 0xc0, !PT ;  /* 0x0000008008ff7812 */ /* 0x000fc8000788c0ff */
[----:B------:R0:W-:Y:S02]  /*71590*/  @!P1 STG.E.U8 desc[UR30][R14.64+0x11], R16 ;  /* 0x000011100e009986 */ /* 0x0001e4000c10111e */
[----:B0-----:R-:W-:-:S05]  /*715a0*/  FMUL R14, R223, UR27 ;  /* 0x0000001bdf0e7c20 */ /* 0x001fca0008400000 */
[----:B------:R-:W-:-:S05]  /*715b0*/  F2FP.SATFINITE.E4M3.F32.PACK_AB_MERGE_C R14, RZ, R14, RZ ;  /* 0x0000000eff0e723e */ /* 0x000fca00048070ff */
[----:B------:R2:W-:Y:S02]  /*715c0*/  @!P4 STG.E.U8 desc[UR30][R106.64+0x18], R14 ;  /* 0x0000180e6a00c986 */ /* 0x0005e4000c10111e */
[----:B--2---:R-:W-:Y:S02]  /*715d0*/  FMUL R14, R218, UR27 ;  /* 0x0000001bda0e7c20 */ /* 0x004fe40008400000 */
[----:B------:R-:W2:Y:S01]  /*715e0*/  LDL.LU R218, [R1+0xbc8] ;  /* 0x000bc80001da7983 */ /* 0x000ea20000300800 */
[----:B------:R-:W-:Y:S02]  /*715f0*/  LOP3.LUT P2, RZ, R8, 0x40, RZ, 0xc0, !PT ;  /* 0x0000004008ff7812 */ /* 0x000fe4000784c0ff */
[----:B------:R-:W-:Y:S02]  /*71600*/  ISETP.LT.OR P4, PT, R28, 0x19, !P3 ;  /* 0x000000191c00780c */ /* 0x000fe40005f81670 */
[----:B------:R-:W-:-:S09]  /*71610*/  F2FP.SATFINITE.E4M3.F32.PACK_AB_MERGE_C R14, RZ, R14, RZ ;  /* 0x0000000eff0e723e */ /* 0x000fd200048070ff */
[----:B------:R0:W-:Y:S02]  /*71620*/  @!P2 STG.E.U8 desc[UR30][R98.64+0x19], R14 ;  /* 0x0000190e6200a986 */ /* 0x0001e4000c10111e */
[----:B0-----:R-:W0:Y:S01]  /*71630*/  @!P4 LDC.64 R14, c[0x0][0x5c0] ;  /* 0x00017000ff0ecb82 */ /* 0x001e220000000a00 */
[----:B------:R-:W-:Y:S01]  /*71640*/  ISETP.LT.OR P1, PT, R28, 0x1a, !P3 ;  /* 0x0000001a1c00780c */ /* 0x000fe20005f21670 */
[----:B---3--:R-:W-:Y:S02]  /*71650*/  FMUL R16, R221, UR27 ;  /* 0x0000001bdd107c20 */ /* 0x008fe40008400000 */
[----:B------:R-:W3:Y:S01]  /*71660*/  LDL.LU R221, [R1+0xbcc] ;  /* 0x000bcc0001dd7983 */ /* 0x000ee20000300800 */
[----:B0-----:R-:W-:-:S03]  /*71670*/  @!P4 IADD3 R14, P0, R157, R14, RZ ;  /* 0x0000000e9d0ec210 */ /* 0x001fc60007f1e0ff */
[----:B------:R-:W3:Y:S01]  /*71680*/  LDL.LU R223, [R1+0xbd0] ;  /* 0x000bd00001df7983 */ /* 0x000ee20000300800 */
[----:B------:R-:W-:Y:S01]  /*71690*/  F2FP.SATFINITE.E4M3.F32.PACK_AB_MERGE_C R16, RZ, R16, RZ ;  /* 0x00000010ff10723e */ /* 0x000fe200048070ff */
[----:B------:R-:W-:-:S05]  /*716a0*/  @!P4 IMAD.X R15, R168, 0x1, R15, P0 ;  /* 0x00000001a80fc824 */ /* 0x000fca00000e060f */
[----:B------:R0:W-:Y:S02]  /*716b0*/  @!P4 STG.E.U8 desc[UR30][R14.64+0x18], R16 ;  /* 0x000018100e00c986 */ /* 0x0001e4000c10111e */
[----:B0-----:R-:W0:Y:S01]  /*716c0*/  @!P1 LDC.64 R14, c[0x0][0x5c0] ;  /* 0x00017000ff0e9b82 */ /* 0x001e220000000a00 */
[----:B----4-:R-:W-:Y:S02]  /*716d0*/  FMUL R16, R220, UR27 ;  /* 0x0000001bdc107c20 */ /* 0x010fe40008400000 */
        /* <DEDUP_REMOVED lines=9> */
[----:B0-----:R-:W-:Y:S02]  /*71770*/  FMUL R14, R219, UR27 ;  /* 0x0000001bdb0e7c20 */ /* 0x001fe40008400000 */
[----:B------:R-:W4:Y:S01]  /*71780*/  LDL.LU R219, [R1+0xbd8] ;  /* 0x000bd80001db7983 */ /* 0x000f220000300800 */
[----:B------:R-:W-:Y:S02]  /*71790*/  LOP3.LUT P5, RZ, R8, 0x4, RZ, 0xc0, !PT ;  /* 0x0000000408ff7812 */ /* 0x000fe400078ac0ff */
[----:B------:R-:W-:Y:S02]  /*717a0*/  ISETP.LT.OR P6, PT, R28, 0x21, !P3 ;  /* 0x000000211c00780c */ /* 0x000fe40005fc1670 */
[----:B------:R-:W-:Y:S01]  /*717b0*/  F2FP.SATFINITE.E4M3.F32.PACK_AB_MERGE_C R14, RZ, R14, RZ ;  /* 0x0000000eff0e723e */ /* 0x000fe200048070ff */
[----:B--2---:R-:W-:-:S02]  /*717c0*/  FMUL R16, R218, UR27 ;  /* 0x0000001bda107c20 */ /* 0x004fc40008400000 */
[----:B------:R-:W2:Y:S06]  /*717d0*/  LDL.LU R218, [R1+0xbdc] ;  /* 0x000bdc0001da7983 */ /* 0x000eac0000300800 */
[----:B------:R0:W-:Y:S01]  /*717e0*/  @!P5 STG.E.U8 desc[UR30][R90.64+0x21], R14 ;  /* 0x0000210e5a00d986 */ /* 0x0001e2000c10111e */
[----:B------:R-:W-:Y:S02]  /*717f0*/  ISETP.LT.OR P1, PT, R28, 0x22, !P3 ;  /* 0x000000221c00780c */ /* 0x000fe40005f21670 */
[----:B------:R-:W-:Y:S01]  /*71800*/  F2FP.SATFINITE.E4M3.F32.PACK_AB_MERGE_C R16, RZ, R16, RZ ;  /* 0x00000010ff10723e */ /* 0x000fe200048070ff */
[----:B------:R-:W2:Y:S01]  /*71810*/  LDL.LU R222, [R1+0xbe0] ;  /* 0x000be00001de7983 */ /* 0x000ea20000300800 */
[----:B0-----:R-:W0:Y:S02]  /*71820*/  @!P6 LDC.64 R14, c[0x0][0x5c0] ;  /* 0x00017000ff0eeb82 */ /* 0x001e240000000a00 */
[----:B0-----:R-:W-:-:S05]  /*71830*/  @!P6 IADD3 R14, P0, R169, R14, RZ ;  /* 0x0000000ea90ee210 */ /* 0x001fca0007f1e0ff */
[----:B------:R-:W-:-:S05]  /*71840*/  @!P6 IMAD.X R15, R191, 0x1, R15, P0 ;  /* 0x00000001bf0fe824 */ /* 0x000fca00000e060f */
[----:B------:R0:W-:Y:S02]  /*71850*/  @!P6 STG.E.U8 desc[UR30][R14.64+0x20], R16 ;  /* 0x000020100e00e986 */ /* 0x0001e4000c10111e */
[----:B0-----:R-:W0:Y:S01]  /*71860*/  @!P1 LDC.64 R14, c[0x0][0x5c0] ;  /* 0x00017000ff0e9b82 */ /* 0x001e220000000a00 */
[----:B---3--:R-:W-:Y:S02]  /*71870*/  FMUL R16, R221, UR27 ;  /* 0x0000001bdd107c20 */ /* 0x008fe40008400000 */
[----:B------:R-:W3:Y:S03]  /*71880*/  LDL.LU R221, [R1+0xbe4] ;  /* 0x000be40001dd7983 */ /* 0x000ee60000300800 */
[----:B------:R-:W-:Y:S02]  /*71890*/  F2FP.SATFINITE.E4M3.F32.PACK_AB_MERGE_C R16, RZ, R16, RZ ;  /* 0x00000010ff10723e */ /* 0x000fe400048070ff */
[----:B0-----:R-:W-:-:S02]  /*718a0*/  @!P1 IADD3 R14, P0, R152, R14, RZ ;  /* 0x0000000e980e9210 */ /* 0x001fc40007f1e0ff */
[----:B------:R-:W-:-:S03]  /*718b0*/  LOP3.LUT P2, RZ, R8, 0x2, RZ, 0xc0, !PT ;  /* 0x0000000208ff7812 */ /* 0x000fc6000784c0ff */
[----:B------:R-:W-:-:S05]  /*718c0*/  @!P1 IMAD.X R15, R153, 0x1, R15, P0 ;  /* 0x00000001990f9824 */ /* 0x000fca00000e060f */
[----:B------:R0:W-:Y:S02]  /*718d0*/  @!P1 STG.E.U8 desc[UR30][R14.64+0x21], R16 ;  /* 0x000021100e009986 */ /* 0x0001e4000c10111e */
[----:B0-----:R-:W-:-:S05]  /*718e0*/  FMUL R14, R223, UR27 ;  /* 0x0000001bdf0e7c20 */ /* 0x001fca0008400000 */
[----:B------:R-:W-:-:S05]  /*718f0*/  F2FP.SATFINITE.E4M3.F32.PACK_AB_MERGE_C R14, RZ, R14, RZ ;  /* 0x0000000eff0e723e */ /* 0x000fca00048070ff */
[----:B------:R4:W-:Y:S02]  /*71900*/  @!P2 STG.E.U8 desc[UR30][R94.64+0x28], R14 ;  /* 0x0000280e5e00a986 */ /* 0x0009e4000c10111e */
[----:B----4-:R-:W-:Y:S02]  /*71910*/  FMUL R14, R220, UR27 ;  /* 0x0000001bdc0e7c20 */ /* 0x010fe40008400000 */
        /* <DEDUP_REMOVED lines=67> */
[----:B------:R-:W-:Y:S01]  /*71d50*/  LOP3.LUT P6, RZ, R3, 0x2000000, RZ, 0xc0, !PT ;  /* 0x0200000003ff7812 */ /* 0x000fe200078cc0ff */
[----:B----4-:R-:W-:Y:S02]  /*71d60*/  FMUL R16, R220, UR27 ;  /* 0x0000001bdc107c20 */ /* 0x010fe40008400000 */
[----:B------:R-:W4:Y:S01]  /*71d70*/  LDL.LU R220, [R1+0xc14] ;  /* 0x000c140001dc7983 */ /* 0x000f220000300800 */
[----:B0-----:R-:W-:Y:S02]  /*71d80*/  @!P1 IADD3 R14, P0, R150, R14, RZ ;  /* 0x0000000e960e9210 */ /* 0x001fe40007f1e0ff */
[----:B------:R-:W-:-:S03]  /*71d90*/  F2FP.SATFINITE.E4M3.F32.PACK_AB_MERGE_C R16, RZ, R16, RZ ;  /* 0x00000010ff10723e */ /* 0x000fc600048070ff */
[----:B------:R-:W-:-:S05]  /*71da0*/  @!P1 IMAD.X R15, R151, 0x1, R15, P0 ;  /* 0x00000001970f9824 */ /* 0x000fca00000e060f */
        /* <DEDUP_REMOVED lines=220> */
[----:B------:R-:W-:-:S03]  /*72b70*/  F2FP.SATFINITE.E4M3.F32.PACK_AB_MERGE_C R16, RZ, R16, RZ ;  /* 0x00000010ff10723e */ /* 0x000fc600048070ff */
[----:B------:R-:W2:Y:S01]  /*72b80*/  LDL.LU R222, [R1+0xca0] ;  /* 0x000ca00001de7983 */ /* 0x000ea20000300800 */
[----:B0-----:R-:W0:Y:S01]  /*72b90*/  @!P6 LDC.64 R14, c[0x0][0x5c0] ;  /* 0x00017000ff0eeb82 */ /* 0x001e220000000a00 */
[----:B------:R-:W-:Y:S02]  /*72ba0*/  ISETP.LT.OR P5, PT, R28, 0x82, !P3 ;  /* 0x000000821c00780c */ /* 0x000fe40005fa1670 */
        /* <DEDUP_REMOVED lines=15> */
[----:B------:R-:W4:Y:S04]  /*72ca0*/  LDL.LU R220, [R1+0xca8] ;  /* 0x000ca80001dc7983 */ /* 0x000f280000300800 */
[----:B------:R-:W4:Y:S01]  /*72cb0*/  LDL.LU R223, [R1+0xcac] ;  /* 0x000cac0001df7983 */ /* 0x000f220000300800 */
[----:B------:R-:W-:Y:S02]  /*72cc0*/  LOP3.LUT P4, RZ, R3, 0x1, RZ, 0xc0, !PT ;  /* 0x0000000103ff7812 */ /* 0x000fe4000788c0ff */
[----:B------:R-:W-:-:S02]  /*72cd0*/  ISETP.LT.OR P2, PT, R28, 0x89, !P3 ;  /* 0x000000891c00780c */ /* 0x000fc40005f41670 */
[----:B------:R-:W-:-:S09]  /*72ce0*/  F2FP.SATFINITE.E4M3.F32.PACK_AB_MERGE_C R14, RZ, R14, RZ ;  /* 0x0000000eff0e723e */ /* 0x000fd200048070ff */
[----:B------:R0:W-:Y:S02]  /*72cf0*/  @!P4 STG.E.U8 desc[UR30][R36.64+0x89], R14 ;  /* 0x0000890e2400c986 */ /* 0x0001e4000c10111e */
[----:B0-----:R-:W0:Y:S01]  /*72d00*/  @!P2 LDC.64 R14, c[0x0][0x5c0] ;  /* 0x00017000ff0eab82 */ /* 0x001e220000000a00 */
[----:B------:R-:W-:Y:S02]  /*72d10*/  FMUL R16, R219, UR27 ;  /* 0x0000001bdb107c20 */ /* 0x000fe40008400000 */
[----:B------:R-:W4:Y:S01]  /*72d20*/  LDL.LU R219, [R1+0xcb0] ;  /* 0x000cb00001db7983 */ /* 0x000f220000300800 */
[----:B0-----:R-:W-:Y:S02]  /*72d30*/  @!P2 IADD3 R14, P0, R208, R14, RZ ;  /* 0x0000000ed00ea210 */ /* 0x001fe40007f1e0ff */
[----:B------:R-:W-:-:S03]  /*72d40*/  F2FP.SATFINITE.E4M3.F32.PACK_AB_MERGE_C R16, RZ, R16, RZ ;  /* 0x00000010ff10723e */ /* 0x000fc600048070ff */
        /* <DEDUP_REMOVED lines=10> */
[----:B------:R0:W-:Y:S01]  /*72df0*/  @!P0 STG.E.U8 desc[UR30][R14.64+0x89], R16 ;  /* 0x000089100e008986 */ /* 0x0001e2000c10111e */
[----:B------:R-:W-:Y:S02]  /*72e00*/  LOP3.LUT P6, RZ, R4, 0x40000000, RZ, 0xc0, !PT ;  /* 0x4000000004ff7812 */ /* 0x000fe400078cc0ff */
[----:B------:R-:W-:Y:S01]  /*72e10*/  LOP3.LUT P2, RZ, R2, 0x40000000, RZ, 0xc0, !PT ;  /* 0x4000000002ff7812 */ /* 0x000fe2000784c0ff */
[----:B0-----:R-:W-:Y:S02]  /*72e20*/  FMUL R14, R222, UR27 ;  /* 0x0000001bde0e7c20 */ /* 0x001fe40008400000 */
[----:B------:R-:W2:Y:S03]  /*72e30*/  LDL.LU R222, [R1+0xcb8] ;  /* 0x000cb80001de7983 */ /* 0x000ea60000300800 */
[----:B------:R-:W-:-:S05]  /*72e40*/  F2FP.SATFINITE.E4M3.F32.PACK_AB_MERGE_C R14, RZ, R14, RZ ;  /* 0x0000000eff0e723e */ /* 0x000fca00048070ff */
[----:B------:R3:W-:Y:S01]  /*72e50*/  @!P1 STG.E.U8 desc[UR30][R62.64+0x90], R14 ;  /* 0x0000900e3e009986 */ /* 0x0007e2000c10111e */
[----:B------:R-:W-:Y:S01]  /*72e60*/  ISETP.LT.OR P1, PT, R28, 0x92, !P3 ;  /* 0x000000921c00780c */ /* 0x000fe20005f21670 */
[----:B---3--:R-:W-:Y:S02]  /*72e70*/  FMUL R14, R221, UR27 ;  /* 0x0000001bdd0e7c20 */ /* 0x008fe40008400000 */
[----:B------:R-:W3:Y:S03]  /*72e80*/  LDL.LU R221, [R1+0xcbc] ;  /* 0x000cbc0001dd7983 */ /* 0x000ee60000300800 */
[----:B------:R-:W-:-:S05]  /*72e90*/  F2FP.SATFINITE.E4M3.F32.PACK_AB_MERGE_C R14, RZ, R14, RZ ;  /* 0x0000000eff0e723e */ /* 0x000fca00048070ff */
[----:B------:R0:W-:Y:S02]  /*72ea0*/  @!P6 STG.E.U8 desc[UR30][R42.64+0x91], R14 ;  /* 0x0000910e2a00e986 */ /* 0x0001e4000c10111e */
[----:B0-----:R-:W0:Y:S02]  /*72eb0*/  @!P2 LDC.64 R14, c[0x0][0x5c0] ;  /* 0x00017000ff0eab82 */ /* 0x001e240000000a00 */
[----:B0-----:R-:W-:-:S05]  /*72ec0*/  @!P2 IADD3 R14, P0, R161, R14, RZ ;  /* 0x0000000ea10ea210 */ /* 0x001fca0007f1e0ff */
[----:B------:R-:W-:Y:S02]  /*72ed0*/  @!P2 IMAD.X R15, R171, 0x1, R15, P0 ;  /* 0x00000001ab0fa824 */ /* 0x000fe400000e060f */
[----:B----4-:R-:W-:Y:S02]  /*72ee0*/  FMUL R16, R220, UR27 ;  /* 0x0000001bdc107c20 */ /* 0x010fe40008400000 */
[----:B------:R-:W4:Y:S03]  /*72ef0*/  LDL.LU R220, [R1+0xcc0] ;  /* 0x000cc00001dc7983 */ /* 0x000f260000300800 */
[----:B------:R-:W-:-:S05]  /*72f00*/  F2FP.SATFINITE.E4M3.F32.PACK_AB_MERGE_C R16, RZ, R16, RZ ;  /* 0x00000010ff10723e */ /* 0x000fca00048070ff */
[----:B------:R0:W-:Y:S02]  /*72f10*/  @!P2 STG.E.U8 desc[UR30][R14.64+0x90], R16 ;  /* 0x000090100e00a986 */ /* 0x0001e4000c10111e */
[----:B0-----:R-:W0:Y:S01]  /*72f20*/  @!P1 LDC.64 R14, c[0x0][0x5c0] ;  /* 0x00017000ff0e9b82 */ /* 0x001e220000000a00 */
[----:B------:R-:W-:-:S05]  /*72f30*/  FMUL R16, R223, UR27 ;  /* 0x0000001bdf107c20 */ /* 0x000fca0008400000 */
[----:B------:R-:W-:Y:S02]  /*72f40*/  F2FP.SATFINITE.E4M3.F32.PACK_AB_MERGE_C R16, RZ, R16, RZ ;  /* 0x00000010ff10723e */ /* 0x000fe400048070ff */
[----:B0-----:R-:W-:-:S05]  /*72f50*/  @!P1 IADD3 R14, P0, R137, R14, RZ ;  /* 0x0000000e890e9210 */ /* 0x001fca0007f1e0ff */
[----:B------:R-:W-:-:S05]  /*72f60*/  @!P1 IMAD.X R15, R155, 0x1, R15, P0 ;  /* 0x000000019b0f9824 */ /* 0x000fca00000e060f */
[----:B------:R0:W-:Y:S02]  /*72f70*/  @!P1 STG.E.U8 desc[UR30][R14.64+0x91], R16 ;  /* 0x000091100e009986 */ /* 0x0001e4000c10111e */
[----:B0-----:R-:W-:Y:S02]  /*72f80*/  FMUL R14, R219, UR27 ;  /* 0x0000001bdb0e7c20 */ /* 0x001fe40008400000 */
[----:B------:R-:W4:Y:S01]  /*72f90*/  LDL.LU R219, [R1+0xcc4] ;  /* 0x000cc40001db7983 */ /* 0x000f220000300800 */
[----:B------:R-:W-:Y:S02]  /*72fa0*/  LOP3.LUT P4, RZ, R4, 0x20000000, RZ, 0xc0, !PT ;  /* 0x2000000004ff7812 */ /* 0x000fe4000788c0ff */
[----:B------:R-:W-:-:S11]  /*72fb0*/  F2FP.SATFINITE.E4M3.F32.PACK_AB_MERGE_C R14, RZ, R14, RZ ;  /* 0x0000000eff0e723e */ /* 0x000fd600048070ff */
        /* <DEDUP_REMOVED lines=8> */
[----:B------:R-:W-:Y:S02]  /*73040*/  FMUL R16, R222, UR27 ;  /* 0x0000001bde107c20 */ /* 0x000fe40008400000 */
[----:B------:R-:W2:Y:S01]  /*73050*/  LDL.LU R222, [R1+0xccc] ;  /* 0x000ccc0001de7983 */ /* 0x000ea20000300800 */
[----:B------:R-:W-:Y:S02]  /*73060*/  ISETP.LT.OR P1, PT, R28, 0x9a, !P3 ;  /* 0x0000009a1c00780c */ /* 0x000fe40005f21670 */
[----:B------:R-:W-:Y:S02]  /*73070*/  F2FP.SATFINITE.E4M3.F32.PACK_AB_MERGE_C R16, RZ, R16, RZ ;  /* 0x00000010ff10723e */ /* 0x000fe400048070ff */
[----:B0-----:R-:W-:-:S05]  /*73080*/  @!P4 IADD3 R14, P0, R210, R14, RZ ;  /* 0x0000000ed20ec210 */ /* 0x001fca0007f1e0ff */
[----:B------:R-:W-:-:S05]  /*73090*/  @!P4 IMAD.X R15, R211, 0x1, R15, P0 ;  /* 0x00000001d30fc824 */ /* 0x000fca00000e060f */
[----:B------:R0:W-:Y:S02]  /*730a0*/  @!P4 STG.E.U8 desc[UR30][R14.64+0x98], R16 ;  /* 0x000098100e00c986 */ /* 0x0001e4000c10111e */
[----:B0-----:R-:W0:Y:S01]  /*730b0*/  @!P1 LDC.64 R14, c[0x0][0x5c0] ;  /* 0x00017000ff0e9b82 */ /* 0x001e220000000a00 */
[----:B---3--:R-:W-:Y:S02]  /*730c0*/  FMUL R16, R221, UR27 ;  /* 0x0000001bdd107c20 */ /* 0x008fe40008400000 */
[----:B------:R-:W3:Y:S03]  /*730d0*/  LDL.LU R221, [R1+0xcd0] ;  /* 0x000cd00001dd7983 */ /* 0x000ee60000300800 */
[----:B------:R-:W-:Y:S02]  /*730e0*/  F2FP.SATFINITE.E4M3.F32.PACK_AB_MERGE_C R16, RZ, R16, RZ ;  /* 0x00000010ff10723e */ /* 0x000fe400048070ff */
[----:B0-----:R-:W-:-:S05]  /*730f0*/  @!P1 IADD3 R14, P0, R126, R14, RZ ;  /* 0x0000000e7e0e9210 */ /* 0x001fca0007f1e0ff */
[----:B------:R-:W-:-:S05]  /*73100*/  @!P1 IMAD.X R15, R127, 0x1, R15, P0 ;  /* 0x000000017f0f9824 */ /* 0x000fca00000e060f */
[----:B------:R4:W-:Y:S01]  /*73110*/  @!P1 STG.E.U8 desc[UR30][R14.64+0x99], R16 ;  /* 0x000099100e009986 */ /* 0x0009e2000c10111e */
[----:B------:R-:W-:Y:S01]  /*73120*/  LOP3.LUT P6, RZ, R4, 0x8000000, RZ, 0xc0, !PT ;  /* 0x0800000004ff7812 */ /* 0x000fe200078cc0ff */
[----:B----4-:R-:W-:Y:S02]  /*73130*/  FMUL R14, R220, UR27 ;  /* 0x0000001bdc0e7c20 */ /* 0x010fe40008400000 */
[----:B------:R-:W4:Y:S03]  /*73140*/  LDL.LU R220, [R1+0xcd4] ;  /* 0x000cd40001dc7983 */ /* 0x000f260000300800 */
[----:B------:R-:W-:-:S07]  /*73150*/  F2FP.SATFINITE.E4M3.F32.PACK_AB_MERGE_C R14, RZ, R14, RZ ;  /* 0x0000000eff0e723e */ /* 0x000fce00048070ff */
[----:B------:R0:W-:Y:S02]  /*73160*/  @!P6 STG.E.U8 desc[UR30][R78.64+0xa0], R14 ;  /* 0x0000a00e4e00e986 */ /* 0x0001e4000c10111e */
[----:B0-----:R-:W-:Y:S02]  /*73170*/  FMUL R14, R219, UR27 ;  /* 0x0000001bdb0e7c20 */ /* 0x001fe40008400000 */
[----:B------:R-:W4:Y:S04]  /*73180*/  LDL.LU R219, [R1+0xcd8] ;  /* 0x000cd80001db7983 */ /* 0x000f280000300800 */
[----:B------:R-:W4:Y:S01]  /*73190*/  LDL.LU R223, [R1+0xcdc] ;  /* 0x000cdc0001df7983 */ /* 0x000f220000300800 */
[----:B--2---:R-:W-:-:S03]  /*731a0*/  FMUL R16, R218, UR27 ;  /* 0x0000001bda107c20 */ /* 0x004fc60008400000 */
[----:B------:R-:W2:Y:S01]  /*731b0*/  LDL.LU R218, [R1+0xce0] ;  /* 0x000ce00001da7983 */ /* 0x000ea20000300800 */
[----:B------:R-:W-:Y:S02]  /*731c0*/  LOP3.LUT P2, RZ, R4, 0x4000000, RZ, 0xc0, !PT ;  /* 0x0400000004ff7812 */ /* 0x000fe4000784c0ff */
[----:B------:R-:W-:Y:S02]  /*731d0*/  ISETP.LT.OR P1, PT, R28, 0xa1, !P3 ;  /* 0x000000a11c00780c */ /* 0x000fe40005f21670 */
[----:B------:R-:W-:-:S09]  /*731e0*/  F2FP.SATFINITE.E4M3.F32.PACK_AB_MERGE_C R14, RZ, R14, RZ ;  /* 0x0000000eff0e723e */ /* 0x000fd200048070ff */
[----:B------:R0:W-:Y:S02]  /*731f0*/  @!P2 STG.E.U8 desc[UR30][R58.64+0xa1], R14 ;  /* 0x0000a10e3a00a986 */ /* 0x0001e4000c10111e */
[----:B0-----:R-:W0:Y:S01]  /*73200*/  @!P1 LDC.64 R14, c[0x0][0x5c0] ;  /* 0x00017000ff0e9b82 */ /* 0x001e220000000a00 */
[----:B------:R-:W-:Y:S02]  /*73210*/  ISETP.LT.OR P6, PT, R28, 0xa2, !P3 ;  /* 0x000000a21c00780c */ /* 0x000fe40005fc1670 */
[----:B------:R-:W-:Y:S02]  /*73220*/  F2FP.SATFINITE.E4M3.F32.PACK_AB_MERGE_C R16, RZ, R16, RZ ;  /* 0x00000010ff10723e */ /* 0x000fe400048070ff */
[----:B0-----:R-:W-:-:S05]  /*73230*/  @!P1 IADD3 R14, P2, R212, R14, RZ ;  /* 0x0000000ed40e9210 */ /* 0x001fca0007f5e0ff */
[----:B------:R-:W-:-:S05]  /*73240*/  @!P1 IMAD.X R15, R213, 0x1, R15, P2 ;  /* 0x00000001d50f9824 */ /* 0x000fca00010e060f */
[----:B------:R0:W-:Y:S02]  /*73250*/  @!P1 STG.E.U8 desc[UR30][R14.64+0xa0], R16 ;  /* 0x0000a0100e009986 */ /* 0x0001e4000c10111e */
[----:B0-----:R-:W0:Y:S01]  /*73260*/  @!P6 LDC.64 R14, c[0x0][0x5c0] ;  /* 0x00017000ff0eeb82 */ /* 0x001e220000000a00 */
[----:B------:R-:W-:Y:S02]  /*73270*/  FMUL R16, R222, UR27 ;  /* 0x0000001bde107c20 */ /* 0x000fe40008400000 */
[----:B------:R-:W2:Y:S03]  /*73280*/  LDL.LU R222, [R1+0xce4] ;  /* 0x000ce40001de7983 */ /* 0x000ea60000300800 */
[----:B------:R-:W-:Y:S02]  /*73290*/  F2FP.SATFINITE.E4M3.F32.PACK_AB_MERGE_C R16, RZ, R16, RZ ;  /* 0x00000010ff10723e */ /* 0x000fe400048070ff */
[----:B0-----:R-:W-:-:S05]  /*732a0*/  @!P6 IADD3 R14, P1, R122, R14, RZ ;  /* 0x0000000e7a0ee210 */ /* 0x001fca0007f3e0ff */
[----:B------:R-:W-:-:S05]  /*732b0*/  @!P6 IMAD.X R15, R123, 0x1, R15, P1 ;  /* 0x000000017b0fe824 */ /* 0x000fca00008e060f */
[----:B------:R3:W-:Y:S01]  /*732c0*/  @!P6 STG.E.U8 desc[UR30][R14.64+0xa1], R16 ;  /* 0x0000a1100e00e986 */ /* 0x0007e2000c10111e */
[C---:B------:R-:W-:Y:S01]  /*732d0*/  LOP3.LUT P5, RZ, R4.reuse, 0x2000000, RZ, 0xc0, !PT ;  /* 0x0200000004ff7812 */ /* 0x040fe200078ac0ff */
[----:B---3--:R-:W-:Y:S02]  /*732e0*/  FMUL R14, R221, UR27 ;  /* 0x0000001bdd0e7c20 */ /* 0x008fe40008400000 */
[----:B------:R-:W3:Y:S03]  /*732f0*/  LDL.LU R221, [R1+0xce8] ;  /* 0x000ce80001dd7983 */ /* 0x000ee60000300800 */
[----:B------:R-:W-:Y:S02]  /*73300*/  F2FP.SATFINITE.E4M3.F32.PACK_AB_MERGE_C R14, RZ, R14, RZ ;  /* 0x0000000eff0e723e */ /* 0x000fe400048070ff */
[----:B------:R-:W-:-:S05]  /*73310*/  LOP3.LUT P4, RZ, R4, 0x1000000, RZ, 0xc0, !PT ;  /* 0x0100000004ff7812 */ /* 0x000fca000788c0ff */
[----:B------:R4:W-:Y:S01]  /*73320*/  @!P5 STG.E.U8 desc[UR30][R76.64+0xa8], R14 ;  /* 0x0000a80e4c00d986 */ /* 0x0009e2000c10111e */
[----:B------:R-:W-:Y:S01]  /*73330*/  ISETP.LT.OR P5, PT, R28, 0xa9, !P3 ;  /* 0x000000a91c00780c */ /* 0x000fe20005fa1670 */
[----:B----4-:R-:W-:Y:S02]  /*73340*/  FMUL R14, R220, UR27 ;  /* 0x0000001bdc0e7c20 */ /* 0x010fe40008400000 */
[----:B------:R-:W4:Y:S03]  /*73350*/  LDL.LU R220, [R1+0xcec] ;  /* 0x000cec0001dc7983 */ /* 0x000f260000300800 */
[----:B------:R-:W-:-:S05]  /*73360*/  F2FP.SATFINITE.E4M3.F32.PACK_AB_MERGE_C R14, RZ, R14, RZ ;  /* 0x0000000eff0e723e */ /* 0x000fca00048070ff */
[----:B------:R0:W-:Y:S02]  /*73370*/  @!P4 STG.E.U8 desc[UR30][R68.64+0xa9], R14 ;  /* 0x0000a90e4400c986 */ /* 0x0001e4000c10111e */
[----:B0-----:R-:W0:Y:S02]  /*73380*/  @!P5 LDC.64 R14, c[0x0][0x5c0] ;  /* 0x00017000ff0edb82 */ /* 0x001e240000000a00 */
[----:B0-----:R-:W-:Y:S01]  /*73390*/  @!P5 IADD3 R14, P4, R182, R14, RZ ;  /* 0x0000000eb60ed210 */ /* 0x001fe20007f9e0ff */
[----:B------:R-:W-:Y:S02]  /*733a0*/  FMUL R16, R219, UR27 ;  /* 0x0000001bdb107c20 */ /* 0x000fe40008400000 */
[----:B------:R-:W4:Y:S02]  /*733b0*/  LDL.LU R219, [R1+0xcf0] ;  /* 0x000cf00001db7983 */ /* 0x000f240000300800 */
[----:B------:R-:W-:Y:S01]  /*733c0*/  @!P5 IMAD.X R15, R183, 0x1, R15, P4 ;  /* 0x00000001b70fd824 */ /* 0x000fe200020e060f */
[----:B------:R-:W-:-:S02]  /*733d0*/  LOP3.LUT P4, RZ, R2, 0x4000000, RZ, 0xc0, !PT ;  /* 0x0400000002ff7812 */ /* 0x000fc4000788c0ff */
[----:B------:R-:W-:-:S05]  /*733e0*/  F2FP.SATFINITE.E4M3.F32.PACK_AB_MERGE_C R16, RZ, R16, RZ ;  /* 0x00000010ff10723e */ /* 0x000fca00048070ff */
[----:B------:R0:W-:Y:S06]  /*733f0*/  @!P5 STG.E.U8 desc[UR30][R14.64+0xa8], R16 ;  /* 0x0000a8100e00d986 */ /* 0x0001ec000c10111e */
[----:B0-----:R-:W0:Y:S01]  /*73400*/  @!P4 LDC.64 R14, c[0x0][0x5c0] ;  /* 0x00017000ff0ecb82 */ /* 0x001e220000000a00 */
[----:B------:R-:W-:-:S05]  /*73410*/  FMUL R16, R223, UR27 ;  /* 0x0000001bdf107c20 */ /* 0x000fca0008400000 */
[----:B------:R-:W-:Y:S02]  /*73420*/  F2FP.SATFINITE.E4M3.F32.PACK_AB_MERGE_C R16, RZ, R16, RZ ;  /* 0x00000010ff10723e */ /* 0x000fe400048070ff */
[----:B0-----:R-:W-:-:S05]  /*73430*/  @!P4 IADD3 R14, P5, R166, R14, RZ ;  /* 0x0000000ea60ec210 */ /* 0x001fca0007fbe0ff */
[----:B------:R-:W-:-:S05]  /*73440*/  @!P4 IMAD.X R15, R167, 0x1, R15, P5 ;  /* 0x00000001a70fc824 */ /* 0x000fca00028e060f */
[----:B------:R2:W-:Y:S02]  /*73450*/  @!P4 STG.E.U8 desc[UR30][R14.64+0xa9], R16 ;  /* 0x0000a9100e00c986 */ /* 0x0005e4000c10111e */
[----:B--2---:R-:W-:Y:S02]  /*73460*/  FMUL R14, R218, UR27 ;  /* 0x0000001bda0e7c20 */ /* 0x004fe40008400000 */
[----:B------:R-:W2:Y:S01]  /*73470*/  LDL.LU R218, [R1+0xcf4] ;  /* 0x000cf40001da7983 */ /* 0x000ea20000300800 */
[C---:B------:R-:W-:Y:S02]  /*73480*/  LOP3.LUT P2, RZ, R4.reuse, 0x800000, RZ, 0xc0, !PT ;  /* 0x0080000004ff7812 */ /* 0x040fe4000784c0ff */
[----:B------:R-:W-:Y:S01]  /*73490*/  F2FP.SATFINITE.E4M3.F32.PACK_AB_MERGE_C R14, RZ, R14, RZ ;  /* 0x0000000eff0e723e */ /* 0x000fe200048070ff */
[----:B------:R-:W2:Y:S01]  /*734a0*/  LDL.LU R223, [R1+0xcf8] ;  /* 0x000cf80001df7983 */ /* 0x000ea20000300800 */
[----:B------:R-:W-:Y:S02]  /*734b0*/  LOP3.LUT P4, RZ, R4, 0x400000, RZ, 0xc0, !PT ;  /* 0x0040000004ff7812 */ /* 0x000fe4000788c0ff */
[----:B------:R-:W-:-:S07]  /*734c0*/  LOP3.LUT P5, RZ, R2, 0x2000000, RZ, 0xc0, !PT ;  /* 0x0200000002ff7812 */ /* 0x000fce00078ac0ff */
[----:B------:R0:W-:Y:S01]  /*734d0*/  @!P2 STG.E.U8 desc[UR30][R96.64+0xb0], R14 ;  /* 0x0000b00e6000a986 */ /* 0x0001e2000c10111e */
[----:B------:R-:W-:Y:S01]  /*734e0*/  LOP3.LUT P6, RZ, R2, 0x8000000, RZ, 0xc0, !PT ;  /* 0x0800000002ff7812 */ /* 0x000fe200078cc0ff */
[----:B0-----:R-:W-:Y:S01]  /*734f0*/  FMUL R14, R222, UR27 ;  /* 0x0000001bde0e7c20 */ /* 0x001fe20008400000 */
[----:B------:R-:W-:Y:S01]  /*73500*/  LOP3.LUT P1, RZ, R2, 0x10000000, RZ, 0xc0, !PT ;  /* 0x1000000002ff7812 */ /* 0x000fe2000782c0ff */
[----:B------:R-:W2:Y:S03]  /*73510*/  LDL.LU R222, [R1+0xcfc] ;  /* 0x000cfc0001de7983 */ /* 0x000ea60000300800 */
[----:B------:R-:W-:-:S05]  /*73520*/  F2FP.SATFINITE.E4M3.F32.PACK_AB_MERGE_C R14, RZ, R14, RZ ;  /* 0x0000000eff0e723e */ /* 0x000fca00048070ff */
[----:B------:R0:W-:Y:S02]  /*73530*/  @!P4 STG.E.U8 desc[UR30][R74.64+0xb1], R14 ;  /* 0x0000b10e4a00c986 */ /* 0x0001e4000c10111e */
[----:B0-----:R-:W0:Y:S01]  /*73540*/  @!P5 LDC.64 R14, c[0x0][0x5c0] ;  /* 0x00017000ff0edb82 */ /* 0x001e220000000a00 */
[----:B---3--:R-:W-:Y:S01]  /*73550*/  FMUL R16, R221, UR27 ;  /* 0x0000001bdd107c20 */ /* 0x008fe20008400000 */
[----:B0-----:R-:W-:Y:S01]  /*73560*/  @!P5 IADD3 R14, P4, R214, R14, RZ ;  /* 0x0000000ed60ed210 */ /* 0x001fe20007f9e0ff */
[----:B------:R-:W3:Y:S03]  /*73570*/  LDL.LU R221, [R1+0xd00] ;  /* 0x000d000001dd7983 */ /* 0x000ee60000300800 */
[----:B------:R-:W-:Y:S01]  /*73580*/  F2FP.SATFINITE.E4M3.F32.PACK_AB_MERGE_C R16, RZ, R16, RZ ;  /* 0x00000010ff10723e */ /* 0x000fe200048070ff */
[----:B------:R-:W-:-:S05]  /*73590*/  @!P5 IMAD.X R15, R215, 0x1, R15, P4 ;  /* 0x00000001d70fd824 */ /* 0x000fca00020e060f */
[----:B------:R0:W-:Y:S02]  /*735a0*/  @!P5 STG.E.U8 desc[UR30][R14.64+0xb0], R16 ;  /* 0x0000b0100e00d986 */ /* 0x0001e4000c10111e */
[----:B0-----:R-:W0:Y:S01]  /*735b0*/  @!P6 LDC.64 R14, c[0x0][0x5c0] ;  /* 0x00017000ff0eeb82 */ /* 0x001e220000000a00 */
[----:B----4-:R-:W-:Y:S01]  /*735c0*/  FMUL R16, R220, UR27 ;  /* 0x0000001bdc107c20 */ /* 0x010fe20008400000 */
[----:B------:R-:W-:Y:S01]  /*735d0*/  LOP3.LUT P0, RZ, R2, 0x20000000, RZ, 0xc0, !PT ;  /* 0x2000000002ff7812 */ /* 0x000fe2000780c0ff */
[----:B------:R-:W4:Y:S03]  /*735e0*/  LDL.LU R220, [R1+0xd04] ;  /* 0x000d040001dc7983 */ /* 0x000f260000300800 */
[----:B------:R-:W-:Y:S02]  /*735f0*/  F2FP.SATFINITE.E4M3.F32.PACK_AB_MERGE_C R16, RZ, R16, RZ ;  /* 0x00000010ff10723e */ /* 0x000fe400048070ff */
[----:B0-----:R-:W-:-:S05]  /*73600*/  @!P6 IADD3 R14, P4, R120, R14, RZ ;  /* 0x0000000e780ee210 */ /* 0x001fca0007f9e0ff */
[----:B------:R-:W-:Y:S01]  /*73610*/  @!P6 IMAD.X R15, R121, 0x1, R15, P4 ;  /* 0x00000001790fe824 */ /* 0x000fe200020e060f */
[----:B------:R-:W-:-:S04]  /*73620*/  LOP3.LUT P4, RZ, R4, 0x200000, RZ, 0xc0, !PT ;  /* 0x0020000004ff7812 */ /* 0x000fc8000788c0ff */
[----:B------:R0:W-:Y:S02]  /*73630*/  @!P6 STG.E.U8 desc[UR30][R14.64+0xb1], R16 ;  /* 0x0000b1100e00e986 */ /* 0x0001e4000c10111e */
[----:B0-----:R-:W-:Y:S02]  /*73640*/  FMUL R14, R219, UR27 ;  /* 0x0000001bdb0e7c20 */ /* 0x001fe40008400000 */
[----:B------:R-:W4:Y:S03]  /*73650*/  LDL.LU R219, [R1+0xd08] ;  /* 0x000d080001db7983 */ /* 0x000f260000300800 */
[----:B------:R-:W-:-:S05]  /*73660*/  F2FP.SATFINITE.E4M3.F32.PACK_AB_MERGE_C R14, RZ, R14, RZ ;  /* 0x0000000eff0e723e */ /* 0x000fca00048070ff */
[----:B------:R0:W-:Y:S02]  /*73670*/  @!P4 STG.E.U8 desc[UR30][R18.64+0xb8], R14 ;  /* 0x0000b80e1200c986 */ /* 0x0001e4000c10111e */
[----:B0-----:R-:W0:Y:S02]  /*73680*/  @!P1 LDC.64 R14, c[0x0][0x5c0] ;  /* 0x00017000ff0e9b82 */ /* 0x001e240000000a00 */
[----:B0-----:R-:W-:-:S05]  /*73690*/  @!P1 IADD3 R20, P4, R216, R14, RZ ;  /* 0x0000000ed8149210 */ /* 0x001fca0007f9e0ff */
[----:B------:R-:W-:Y:S02]  /*736a0*/  @!P1 IMAD.X R21, R217, 0x1, R15, P4 ;  /* 0x00000001d9159824 */ /* 0x000fe400020e060f */
[----:B------:R-:W0:Y:S02]  /*736b0*/  @!P0 LDC.64 R14, c[0x0][0x5c0] ;  /* 0x00017000ff0e8b82 */ /* 0x000e240000000a00 */
[----:B0-----:R-:W-:Y:S01]  /*736c0*/  @!P0 IADD3 R22, P4, R114, R14, RZ ;  /* 0x0000000e72168210 */ /* 0x001fe20007f9e0ff */
[----:B--2---:R-:W-:Y:S02]  /*736d0*/  FMUL R14, R218, UR27 ;  /* 0x0000001bda0e7c20 */ /* 0x004fe40008400000 */
[----:B------:R-:W2:Y:S02]  /*736e0*/  LDL.LU R218, [R1+0xd0c] ;  /* 0x000d0c0001da7983 */ /* 0x000ea40000300800 */
[----:B------:R-:W-:Y:S01]  /*736f0*/  @!P0 IMAD.X R23, R115, 0x1, R15, P4 ;  /* 0x0000000173178824 */ /* 0x000fe200020e060f */
[----:B------:R-:W-:-:S02]  /*73700*/  ISETP.GE.AND P4, PT, R11, 0x181, PT ;  /* 0x000001810b00780c */ /* 0x000fc40003f86270 */
[----:B------:R-:W-:Y:S02]  /*73710*/  LOP3.LUT P5, RZ, R4, 0x100000, RZ, 0xc0, !PT ;  /* 0x0010000004ff7812 */ /* 0x000fe400078ac0ff */
[----:B------:R-:W-:Y:S02]  /*73720*/  ISETP.LT.OR P6, PT, R28, 0x1, !P4 ;  /* 0x000000011c00780c */ /* 0x000fe400067c1670 */
[----:B------:R-:W-:-:S09]  /*73730*/  F2FP.SATFINITE.E4M3.F32.PACK_AB_MERGE_C R14, RZ, R14, RZ ;  /* 0x0000000eff0e723e */ /* 0x000fd200048070ff */
[----:B------:R0:W-:Y:S02]  /*73740*/  @!P5 STG.E.U8 desc[UR30][R104.64+0xb9], R14 ;  /* 0x0000b90e6800d986 */ /* 0x0001e4000c10111e */
[----:B0-----:R-:W0:Y:S01]  /*73750*/  @!P6 LDC.64 R14, c[0x0][0x5c0] ;  /* 0x00017000ff0eeb82 */ /* 0x001e220000000a00 */
[----:B------:R-:W-:Y:S02]  /*73760*/  @!P6 IMAD.MOV.U32 R16, RZ, RZ, R24 ;  /* 0x000000ffff10e224 */ /* 0x000fe400078e0018 */
[----:B------:R-:W-:Y:S02]  /*73770*/  @!P6 IMAD.MOV.U32 R17, RZ, RZ, R29 ;  /* 0x000000ffff11e224 */ /* 0x000fe400078e001d */
[----:B------:R-:W-:-:S04]  /*73780*/  @!P6 IMAD.WIDE.U32 R16, R12, 0x180, R16 ;  /* 0x000001800c10e825 */ /* 0x000fc800078e0010 */
[----:B------:R-:W-:Y:S01]  /*73790*/  @!P6 IMAD R19, R13, 0x180, RZ ;  /* 0x000001800d13e824 */ /* 0x000fe200078e02ff */
[----:B0-----:R-:W-:-:S04]  /*737a0*/  @!P6 IADD3 R18, P5, R16, R14, RZ ;  /* 0x0000000e1012e210 */ /* 0x001fc80007fbe0ff */
[----:B------:R-:W-:Y:S02]  /*737b0*/  @!P6 IADD3.X R19, R15, R17, R19, P5, !PT ;  /* 0x000000110f13e210 */ /* 0x000fe40002ffe413 */
[----:B------:R-:W-:Y:S01]  /*737c0*/  ISETP.LT.OR P5, PT, R28, 0x2, !P4 ;  /* 0x000000021c00780c */ /* 0x000fe200067a1670 */
[----:B------:R-:W-:-:S12]  /*737d0*/  FMUL R14, R223, UR27 ;  /* 0x0000001bdf0e7c20 */ /* 0x000fd80008400000 */
[----:B------:R-:W0:Y:S01]  /*737e0*/  @!P5 LDC.64 R16, c[0x0][0x5c0] ;  /* 0x00017000ff10db82 */ /* 0x000e220000000a00 */
[----:B------:R-:W-:Y:S01]  /*737f0*/  F2FP.SATFINITE.E4M3.F32.PACK_AB_MERGE_C R14, RZ, R14, RZ ;  /* 0x0000000eff0e723e */ /* 0x000fe200048070ff */
[----:B------:R-:W-:-:S04]  /*73800*/  @!P5 IMAD.MOV.U32 R15, RZ, RZ, R29 ;  /* 0x000000ffff0fd224 */ /* 0x000fc800078e001d */
[----:B------:R1:W-:Y:S02]  /*73810*/  @!P1 STG.E.U8 desc[UR30][R20.64+0xb8], R14 ;  /* 0x0000b80e14009986 */ /* 0x0003e4000c10111e */
[----:B-1----:R-:W-:-:S04]  /*73820*/  @!P5 IMAD.MOV.U32 R14, RZ, RZ, R24 ;  /* 0x000000ffff0ed224 */ /* 0x002fc800078e0018 */
[----:B------:R-:W-:-:S03]  /*73830*/  @!P5 IMAD.WIDE.U32 R14, R12, 0x180, R14 ;  /* 0x000001800c0ed825 */ /* 0x000fc600078e000e */
[----:B0-----:R-:W-:Y:S01]  /*73840*/  @!P5 IADD3 R14, P1, R14, R16, RZ ;  /* 0x000000100e0ed210 */ /* 0x001fe20007f3e0ff */
[----:B------:R-:W-:-:S05]  /*73850*/  FMUL R16, R222, UR27 ;  /* 0x0000001bde107c20 */ /* 0x000fca0008400000 */
[----:B------:R-:W-:-:S05]  /*73860*/  F2FP.SATFINITE.E4M3.F32.PACK_AB_MERGE_C R16, RZ, R16, RZ ;  /* 0x00000010ff10723e */ /* 0x000fca00048070ff */
[----:B------:R3:W-:Y:S01]  /*73870*/  @!P0 STG.E.U8 desc[UR30][R22.64+0xb9], R16 ;  /* 0x0000b91016008986 */ /* 0x0007e2000c10111e */
[----:B------:R-:W-:Y:S02]  /*73880*/  @!P5 IMAD R20, R13, 0x180, RZ ;  /* 0x000001800d14d824 */ /* 0x000fe400078e02ff */
[----:B---3--:R-:W-:-:S05]  /*73890*/  FMUL R16, R221, UR27 ;  /* 0x0000001bdd107c20 */ /* 0x008fca0008400000 */
[----:B------:R-:W-:-:S05]  /*738a0*/  F2FP.SATFINITE.E4M3.F32.PACK_AB_MERGE_C R16, RZ, R16, RZ ;  /* 0x00000010ff10723e */ /* 0x000fca00048070ff */
[----:B------:R4:W-:Y:S01]  /*738b0*/  @!P6 STG.E.U8 desc[UR30][R18.64], R16 ;  /* 0x000000101200e986 */ /* 0x0009e2000c10111e */
[----:B------:R-:W-:Y:S01]  /*738c0*/  @!P5 IADD3.X R15, R17, R15, R20, P1, !PT ;  /* 0x0000000f110fd210 */ /* 0x000fe20000ffe414 */
[----:B----4-:R-:W-:-:S05]  /*738d0*/  FMUL R16, R220, UR27 ;  /* 0x0000001bdc107c20 */ /* 0x010fca0008400000 */
[----:B------:R-:W-:-:S05]  /*738e0*/  F2FP.SATFINITE.E4M3.F32.PACK_AB_MERGE_C R16, RZ, R16, RZ ;  /* 0x00000010ff10723e */ /* 0x000fca00048070ff */
[----:B------:R0:W-:Y:S01]  /*738f0*/  @!P5 STG.E.U8 desc[UR30][R14.64+0x1], R16 ;  /* 0x000001100e00d986 */ /* 0x0001e2000c10111e */
[----:B------:R-:W-:-:S04]  /*73900*/  ISETP.GE.AND P5, PT, R11, 0x189, PT ;  /* 0x000001890b00780c */ /* 0x000fc80003fa6270 */
[----:B------:R-:W-:Y:S01]  /*73910*/  ISETP.LT.OR P6, PT, R28, 0x1, !P5 ;  /* 0x000000011c00780c */ /* 0x000fe20006fc1670 */
[----:B------:R-:W-:Y:S01]  /*73920*/  BSSY B1, `(.L_x_37) ;  /* 0x0000017000017945 */ /* 0x000fe20003800000 */
[C---:B------:R-:W-:Y:S02]  /*73930*/  LOP3.LUT P2, RZ, R2.reuse, 0x1000000, RZ, 0xc0, !PT ;  /* 0x0100000002ff7812 */ /* 0x040fe4000784c0ff */
[C---:B------:R-:W-:Y:S02]  /*73940*/  LOP3.LUT P1, RZ, R2.reuse, 0x800000, RZ, 0xc0, !PT ;  /* 0x0080000002ff7812 */ /* 0x040fe4000782c0ff */
[----:B------:R-:W-:Y:S01]  /*73950*/  LOP3.LUT P0, RZ, R2, 0x400000, RZ, 0xc0, !PT ;  /* 0x0040000002ff7812 */ /* 0x000fe2000780c0ff */
[----:B0-----:R-:W-:-:S05]  /*73960*/  FMUL R15, R219, UR27 ;  /* 0x0000001bdb0f7c20 */ /* 0x001fca0008400000 */
[----:B------:R-:W-:Y:S01]  /*73970*/  F2FP.SATFINITE.E4M3.F32.PACK_AB_MERGE_C R17, RZ, R15, RZ ;  /* 0x0000000fff11723e */ /* 0x000fe200048070ff */
[----:B--2---:R-:W-:-:S05]  /*73980*/  FMUL R14, R218, UR27 ;  /* 0x0000001bda0e7c20 */ /* 0x004fca0008400000 */
[----:B------:R-:W-:Y:S01]  /*73990*/  F2FP.SATFINITE.E4M3.F32.PACK_AB_MERGE_C R16, RZ, R14, RZ ;  /* 0x0000000eff10723e */ /* 0x000fe200048070ff */
[----:B------:R-:W-:Y:S06]  /*739a0*/  @P6 BRA `(.L_x_38) ;  /* 0x0000000000386947 */ /* 0x000fec0003800000 */
[----:B------:R-:W-:Y:S01]  /*739b0*/  IMAD.MOV.U32 R14, RZ, RZ, R24 ;  /* 0x000000ffff0e7224 */ /* 0x000fe200078e0018 */
[----:B------:R-:W-:Y:S01]  /*739c0*/  ULDC.64 UR14, c[0x0][0x5c0] ;  /* 0x00017000000e7ab9 */ /* 0x000fe20000000a00 */
[----:B------:R-:W-:Y:S01]  /*739d0*/  IMAD.MOV.U32 R15, RZ, RZ, R29 ;  /* 0x000000ffff0f7224 */ /* 0x000fe200078e001d */
[----:B------:R-:W-:Y:S01]  /*739e0*/  LOP3.LUT R2, R2, 0xffbfffff, RZ, 0xc0, !PT ;  /* 0xffbfffff02027812 */ /* 0x000fe200078ec0ff */
[----:B------:R-:W-:Y:S02]  /*739f0*/  IMAD.U32 R11, RZ, RZ, UR14 ;  /* 0x0000000eff0b7e24 */ /* 0x000fe4000f8e00ff */
[----:B------:R-:W-:Y:S01]  /*73a00*/  IMAD.WIDE.U32 R14, R12, 0x180, R14 ;  /* 0x000001800c0e7825 */ /* 0x000fe200078e000e */
[----:B------:R-:W-:-:S03]  /*73a10*/  @P0 LOP3.LUT R2, R2, 0x400000, RZ, 0xfc, !PT ;  /* 0x0040000002020812 */ /* 0x000fc600078efcff */
[----:B------:R-:W-:Y:S01]  /*73a20*/  IMAD R18, R13, 0x180, RZ ;  /* 0x000001800d127824 */ /* 0x000fe200078e02ff */
[----:B------:R-:W-:Y:S01]  /*73a30*/  IADD3 R14, P0, P6, R14, UR11, R11 ;  /* 0x0000000b0e0e7c10 */ /* 0x000fe2000fe1e00b */
[----:B------:R-:W-:Y:S02]  /*73a40*/  IMAD.U32 R11, RZ, RZ, UR15 ;  /* 0x0000000fff0b7e24 */ /* 0x000fe4000f8e00ff */
[----:B------:R-:W-:-:S05]  /*73a50*/  IMAD.IADD R15, R15, 0x1, R18 ;  /* 0x000000010f0f7824 */ /* 0x000fca00078e0212 */
[----:B------:R-:W-:Y:S02]  /*73a60*/  IADD3.X R15, R15, UR10, R11, P0, P6 ;  /* 0x0000000a0f0f7c10 */ /* 0x000fe400087ec40b */
[----:B------:R-:W-:-:S03]  /*73a70*/  LOP3.LUT P0, RZ, R2, 0x400000, RZ, 0xc0, !PT ;  /* 0x0040000002ff7812 */ /* 0x000fc6000780c0ff */
[----:B------:R0:W-:Y:S10]  /*73a80*/  STG.E.U8 desc[UR30][R14.64], R17 ;  /* 0x000000110e007986 */ /* 0x0001f4000c10111e */
.L_x_38:
[----:B------:R-:W-:Y:S05]  /*73a90*/  BSYNC B1 ;  /* 0x0000000000017941 */ /* 0x000fea0003800000 */
.L_x_37:
[----:B------:R-:W-:Y:S01]  /*73aa0*/  ISETP.LT.OR P6, PT, R28, 0x2, !P5 ;  /* 0x000000021c00780c */ /* 0x000fe20006fc1670 */
[----:B------:R-:W-:-:S12]  /*73ab0*/  BSSY B1, `(.L_x_39) ;  /* 0x0000010000017945 */ /* 0x000fd80003800000 */
[----:B------:R-:W-:Y:S05]  /*73ac0*/  @P6 BRA `(.L_x_40) ;  /* 0x0000000000386947 */ /* 0x000fea0003800000 */
[----:B0-----:R-:W-:Y:S01]  /*73ad0*/  IMAD.MOV.U32 R14, RZ, RZ, R24 ;  /* 0x000000ffff0e7224 */ /* 0x001fe200078e0018 */
        /* <DEDUP_REMOVED lines=13> */
.L_x_40:
[----:B------:R-:W-:Y:S05]  /*73bb0*/  BSYNC B1 ;  /* 0x0000000000017941 */ /* 0x000fea0003800000 */
.L_x_39:
[----:B------:R-:W2:Y:S04]  /*73bc0*/  LDL.LU R23, [R1+0xd10] ;  /* 0x000d100001177983 */ /* 0x000ea80000300800 */
[----:B------:R-:W3:Y:S04]  /*73bd0*/  LDL.LU R22, [R1+0xd14] ;  /* 0x000d140001167983 */ /* 0x000ee80000300800 */
[----:B------:R-:W4:Y:S04]  /*73be0*/  LDL.LU R21, [R1+0xd18] ;  /* 0x000d180001157983 */ /* 0x000f280000300800 */
[----:B------:R-:W5:Y:S01]  /*73bf0*/  LDL.LU R20, [R1+0xd1c] ;  /* 0x000d1c0001147983 */ /* 0x000f620000300800 */
[----:B------:R-:W-:Y:S01]  /*73c00*/  LOP3.LUT R2, R2, 0xff7fffff, RZ, 0xc0, !PT ;  /* 0xff7fffff02027812 */ /* 0x000fe200078ec0ff */
[----:B------:R-:W-:Y:S03]  /*73c10*/  BSSY B1, `(.L_x_41) ;  /* 0x0000030000017945 */ /* 0x000fe60003800000 */
[----:B------:R-:W-:-:S04]  /*73c20*/  @P1 LOP3.LUT R2, R2, 0x800000, RZ, 0xfc, !PT ;  /* 0x0080000002021812 */ /* 0x000fc800078efcff */
[----:B------:R-:W-:-:S04]  /*73c30*/  LOP3.LUT R2, R2, 0xffbfffff, RZ, 0xc0, !PT ;  /* 0xffbfffff02027812 */ /* 0x000fc800078ec0ff */
[----:B------:R-:W-:Y:S02]  /*73c40*/  @P0 LOP3.LUT R2, R2, 0x400000, RZ, 0xfc, !PT ;  /* 0x0040000002020812 */ /* 0x000fe400078efcff */
[----:B------:R-:W-:-:S13]  /*73c50*/  ISETP.LT.OR P0, PT, R28, 0x9, !P4 ;  /* 0x000000091c00780c */ /* 0x000fda0006701670 */
[----:B01----:R-:W0:Y:S01]  /*73c60*/  @!P0 LDC.64 R14, c[0x0][0x5c0] ;  /* 0x00017000ff0e8b82 */ /* 0x003e220000000a00 */
[----:B------:R-:W-:Y:S02]  /*73c70*/  @!P0 IMAD.MOV.U32 R16, RZ, RZ, R24 ;  /* 0x000000ffff108224 */ /* 0x000fe400078e0018 */
[----:B------:R-:W-:Y:S02]  /*73c80*/  @!P0 IMAD.MOV.U32 R17, RZ, RZ, R29 ;  /* 0x000000ffff118224 */ /* 0x000fe400078e001d */
[----:B------:R-:W-:Y:S02]  /*73c90*/  @!P0 IMAD R11, R13, 0x180, RZ ;  /* 0x000001800d0b8824 */ /* 0x000fe400078e02ff */
[----:B------:R-:W-:-:S03]  /*73ca0*/  @!P0 IMAD.WIDE.U32 R16, R12, 0x180, R16 ;  /* 0x000001800c108825 */ /* 0x000fc600078e0010 */
[----:B0-----:R-:W-:-:S04]  /*73cb0*/  @!P0 IADD3 R18, P6, R16, R14, RZ ;  /* 0x0000000e10128210 */ /* 0x001fc80007fde0ff */
[----:B------:R-:W-:Y:S02]  /*73cc0*/  @!P0 IADD3.X R19, R15, R17, R11, P6, !PT ;  /* 0x000000110f138210 */ /* 0x000fe400037fe40b */
[----:B------:R-:W-:-:S13]  /*73cd0*/  ISETP.LT.OR P6, PT, R28, 0xa, !P4 ;  /* 0x0000000a1c00780c */ /* 0x000fda00067c1670 */
[----:B------:R-:W0:Y:S01]  /*73ce0*/  @!P6 LDC.64 R16, c[0x0][0x5c0] ;  /* 0x00017000ff10eb82 */ /* 0x000e220000000a00 */
[----:B------:R-:W-:Y:S02]  /*73cf0*/  @!P6 IMAD.MOV.U32 R14, RZ, RZ, R24 ;  /* 0x000000ffff0ee224 */ /* 0x000fe400078e0018 */
[----:B------:R-:W-:Y:S02]  /*73d00*/  @!P6 IMAD.MOV.U32 R15, RZ, RZ, R29 ;  /* 0x000000ffff0fe224 */ /* 0x000fe400078e001d */
[----:B------:R-:W-:Y:S02]  /*73d10*/  @!P6 IMAD R11, R13, 0x180, RZ ;  /* 0x000001800d0be824 */ /* 0x000fe400078e02ff */
[----:B------:R-:W-:-:S03]  /*73d20*/  @!P6 IMAD.WIDE.U32 R14, R12, 0x180, R14 ;  /* 0x000001800c0ee825 */ /* 0x000fc600078e000e */
[----:B0-----:R-:W-:-:S04]  /*73d30*/  @!P6 IADD3 R14, P1, R14, R16, RZ ;  /* 0x000000100e0ee210 */ /* 0x001fc80007f3e0ff */
[----:B------:R-:W-:Y:S02]  /*73d40*/  @!P6 IADD3.X R15, R17, R15, R11, P1, !PT ;  /* 0x0000000f110fe210 */ /* 0x000fe40000ffe40b */
[----:B------:R-:W-:Y:S01]  /*73d50*/  LOP3.LUT P1, RZ, R2, 0x800000, RZ, 0xc0, !PT ;  /* 0x0080000002ff7812 */ /* 0x000fe2000782c0ff */
[----:B--2---:R-:W-:-:S05]  /*73d60*/  FMUL R11, R23, UR27 ;  /* 0x0000001b170b7c20 */ /* 0x004fca0008400000 */
[----:B------:R-:W-:-:S05]  /*73d70*/  F2FP.SATFINITE.E4M3.F32.PACK_AB_MERGE_C R11, RZ, R11, RZ ;  /* 0x0000000bff0b723e */ /* 0x000fca00048070ff */
[----:B------:R3:W-:Y:S01]  /*73d80*/  @!P0 STG.E.U8 desc[UR30][R18.64+0x8], R11 ;  /* 0x0000080b12008986 */ /* 0x0007e2000c10111e */
[----:B------:R-:W-:Y:S01]  /*73d90*/  LOP3.LUT P0, RZ, R2, 0x400000, RZ, 0xc0, !PT ;  /* 0x0040000002ff7812 */ /* 0x000fe2000780c0ff */
[----:B---3--:R-:W-:-:S05]  /*73da0*/  FMUL R11, R22, UR27 ;  /* 0x0000001b160b7c20 */ /* 0x008fca0008400000 */
[----:B------:R-:W-:-:S05]  /*73db0*/  F2FP.SATFINITE.E4M3.F32.PACK_AB_MERGE_C R11, RZ, R11, RZ ;  /* 0x0000000bff0b723e */ /* 0x000fca00048070ff */
[----:B------:R4:W-:Y:S01]  /*73dc0*/  @!P6 STG.E.U8 desc[UR30][R14.64+0x9], R11 ;  /* 0x0000090b0e00e986 */ /* 0x0009e2000c10111e */
[----:B------:R-:W-:Y:S01]  /*73dd0*/  ISETP.LT.OR P6, PT, R28, 0x9, !P5 ;  /* 0x000000091c00780c */ /* 0x000fe20006fc1670 */
[----:B----4-:R-:W-:Y:S01]  /*73de0*/  FMUL R14, R21, UR27 ;  /* 0x0000001b150e7c20 */ /* 0x010fe20008400000 */
[----:B-----5:R-:W-:-:S04]  /*73df0*/  FMUL R11, R20, UR27 ;  /* 0x0000001b140b7c20 */ /* 0x020fc80008400000 */
[----:B------:R-:W-:Y:S02]  /*73e00*/  F2FP.SATFINITE.E4M3.F32.PACK_AB_MERGE_C R17, RZ, R14, RZ ;  /* 0x0000000eff11723e */ /* 0x000fe400048070ff */
[----:B------:R-:W-:-:S05]  /*73e10*/  F2FP.SATFINITE.E4M3.F32.PACK_AB_MERGE_C R16, RZ, R11, RZ ;  /* 0x0000000bff10723e */ /* 0x000fca00048070ff */
[----:B------:R-:W-:Y:S05]  /*73e20*/  @P6 BRA `(.L_x_42) ;  /* 0x0000000000386947 */ /* 0x000fea0003800000 */
        /* <DEDUP_REMOVED lines=14> */
.L_x_42:
[----:B------:R-:W-:Y:S05]  /*73f10*/  BSYNC B1 ;  /* 0x0000000000017941 */ /* 0x000fea0003800000 */
.L_x_41:
        /* <DEDUP_REMOVED lines=17> */
.L_x_44:
[----:B------:R-:W-:Y:S05]  /*74030*/  BSYNC B1 ;  /* 0x0000000000017941 */ /* 0x000fea0003800000 */
.L_x_43:
        /* <DEDUP_REMOVED lines=53> */
.L_x_46:
[----:B------:R-:W-:Y:S05]  /*74390*/  BSYNC B1 ;  /* 0x0000000000017941 */ /* 0x000fea0003800000 */
.L_x_45:
        /* <DEDUP_REMOVED lines=17> */
.L_x_48:
[----:B------:R-:W-:Y:S05]  /*744b0*/  BSYNC B1 ;  /* 0x0000000000017941 */ /* 0x000fea0003800000 */
.L_x_47:
        /* <DEDUP_REMOVED lines=53> */
.L_x_50:
[----:B------:R-:W-:Y:S05]  /*74810*/  BSYNC B1 ;  /* 0x0000000000017941 */ /* 0x000fea0003800000 */
.L_x_49:
        /* <DEDUP_REMOVED lines=17> */
.L_x_52:
[----:B------:R-:W-:Y:S05]  /*74930*/  BSYNC B1 ;  /* 0x0000000000017941 */ /* 0x000fea0003800000 */
.L_x_51:
        /* <DEDUP_REMOVED lines=53> */
.L_x_54:
[----:B------:R-:W-:Y:S05]  /*74c90*/  BSYNC B1 ;  /* 0x0000000000017941 */ /* 0x000fea0003800000 */
.L_x_53:
        /* <DEDUP_REMOVED lines=17> */
.L_x_56:
[----:B------:R-:W-:Y:S05]  /*74db0*/  BSYNC B1 ;  /* 0x0000000000017941 */ /* 0x000fea0003800000 */
.L_x_55:
        /* <DEDUP_REMOVED lines=53> */
.L_x_58:
[----:B------:R-:W-:Y:S05]  /*75110*/  BSYNC B1 ;  /* 0x0000000000017941 */ /* 0x000fea0003800000 */
.L_x_57:
        /* <DEDUP_REMOVED lines=17> */
.L_x_60:
[----:B------:R-:W-:Y:S05]  /*75230*/  BSYNC B1 ;  /* 0x0000000000017941 */ /* 0x000fea0003800000 */
.L_x_59:
        /* <DEDUP_REMOVED lines=53> */
.L_x_62:
[----:B------:R-:W-:Y:S05]  /*75590*/  BSYNC B1 ;  /* 0x0000000000017941 */ /* 0x000fea0003800000 */
.L_x_61:
        /* <DEDUP_REMOVED lines=17> */
.L_x_64:
[----:B------:R-:W-:Y:S05]  /*756b0*/  BSYNC B1 ;  /* 0x0000000000017941 */ /* 0x000fea0003800000 */
.L_x_63:
        /* <DEDUP_REMOVED lines=53> */
.L_x_66:
[----:B------:R-:W-:Y:S05]  /*75a10*/  BSYNC B1 ;  /* 0x0000000000017941 */ /* 0x000fea0003800000 */
.L_x_65:
        /* <DEDUP_REMOVED lines=17> */
.L_x_68:
[----:B------:R-:W-:Y:S05]  /*75b30*/  BSYNC B1 ;  /* 0x0000000000017941 */ /* 0x000fea0003800000 */
.L_x_67:
        /* <DEDUP_REMOVED lines=53> */
.L_x_70:
[----:B------:R-:W-:Y:S05]  /*75e90*/  BSYNC B1 ;  /* 0x0000000000017941 */ /* 0x000fea0003800000 */
.L_x_69:
        /* <DEDUP_REMOVED lines=17> */
.L_x_72:
[----:B------:R-:W-:Y:S05]  /*75fb0*/  BSYNC B1 ;  /* 0x0000000000017941 */ /* 0x000fea0003800000 */
.L_x_71:
        /* <DEDUP_REMOVED lines=53> */
.L_x_74:
[----:B------:R-:W-:Y:S05]  /*76310*/  BSYNC B1 ;  /* 0x0000000000017941 */ /* 0x000fea0003800000 */
.L_x_73:
        /* <DEDUP_REMOVED lines=17> */
.L_x_76:
[----:B------:R-:W-:Y:S05]  /*76430*/  BSYNC B1 ;  /* 0x0000000000017941 */ /* 0x000fea0003800000 */
.L_x_75:
        /* <DEDUP_REMOVED lines=53> */
.L_x_78:
[----:B------:R-:W-:Y:S05]  /*76790*/  BSYNC B1 ;  /* 0x0000000000017941 */ /* 0x000fea0003800000 */
.L_x_77:
        /* <DEDUP_REMOVED lines=17> */
.L_x_80:
[----:B------:R-:W-:Y:S05]  /*768b0*/  BSYNC B1 ;  /* 0x0000000000017941 */ /* 0x000fea0003800000 */
.L_x_79:
        /* <DEDUP_REMOVED lines=53> */
.L_x_82:
[----:B------:R-:W-:Y:S05]  /*76c10*/  BSYNC B1 ;  /* 0x0000000000017941 */ /* 0x000fea0003800000 */
.L_x_81:
        /* <DEDUP_REMOVED lines=17> */
.L_x_84:
[----:B------:R-:W-:Y:S05]  /*76d30*/  BSYNC B1 ;  /* 0x0000000000017941 */ /* 0x000fea0003800000 */
.L_x_83:
        /* <DEDUP_REMOVED lines=53> */
.L_x_86:
[----:B------:R-:W-:Y:S05]  /*77090*/  BSYNC B1 ;  /* 0x0000000000017941 */ /* 0x000fea0003800000 */
.L_x_85:
        /* <DEDUP_REMOVED lines=17> */
.L_x_88:
[----:B------:R-:W-:Y:S05]  /*771b0*/  BSYNC B1 ;  /* 0x0000000000017941 */ /* 0x000fea0003800000 */
.L_x_87:
        /* <DEDUP_REMOVED lines=53> */
.L_x_90:
[----:B------:R-:W-:Y:S05]  /*77510*/  BSYNC B1 ;  /* 0x0000000000017941 */ /* 0x000fea0003800000 */
.L_x_89:
        /* <DEDUP_REMOVED lines=17> */
.L_x_92:
[----:B------:R-:W-:Y:S05]  /*77630*/  BSYNC B1 ;  /* 0x0000000000017941 */ /* 0x000fea0003800000 */
.L_x_91:
        /* <DEDUP_REMOVED lines=53> */
.L_x_94:
[----:B------:R-:W-:Y:S05]  /*77990*/  BSYNC B1 ;  /* 0x0000000000017941 */ /* 0x000fea0003800000 */
.L_x_93:
        /* <DEDUP_REMOVED lines=17> */
.L_x_96:
[----:B------:R-:W-:Y:S05]  /*77ab0*/  BSYNC B1 ;  /* 0x0000000000017941 */ /* 0x000fea0003800000 */
.L_x_95:
        /* <DEDUP_REMOVED lines=53> */
.L_x_98:
[----:B------:R-:W-:Y:S05]  /*77e10*/  BSYNC B1 ;  /* 0x0000000000017941 */ /* 0x000fea0003800000 */
.L_x_97:
        /* <DEDUP_REMOVED lines=17> */
.L_x_100:
[----:B------:R-:W-:Y:S05]  /*77f30*/  BSYNC B1 ;  /* 0x0000000000017941 */ /* 0x000fea0003800000 */
.L_x_99:
        /* <DEDUP_REMOVED lines=53> */
.L_x_102:
[----:B------:R-:W-:Y:S05]  /*78290*/  BSYNC B1 ;  /* 0x0000000000017941 */ /* 0x000fea0003800000 */
.L_x_101:
        /* <DEDUP_REMOVED lines=17> */
.L_x_104:
[----:B------:R-:W-:Y:S05]  /*783b0*/  BSYNC B1 ;  /* 0x0000000000017941 */ /* 0x000fea0003800000 */
.L_x_103:
        /* <DEDUP_REMOVED lines=53> */
.L_x_106:
[----:B------:R-:W-:Y:S05]  /*78710*/  BSYNC B1 ;  /* 0x0000000000017941 */ /* 0x000fea0003800000 */
.L_x_105:
        /* <DEDUP_REMOVED lines=17> */
.L_x_108:
[----:B------:R-:W-:Y:S05]  /*78830*/  BSYNC B1 ;  /* 0x0000000000017941 */ /* 0x000fea0003800000 */
.L_x_107:
        /* <DEDUP_REMOVED lines=53> */
.L_x_110:
[----:B------:R-:W-:Y:S05]  /*78b90*/  BSYNC B1 ;  /* 0x0000000000017941 */ /* 0x000fea0003800000 */
.L_x_109:
        /* <DEDUP_REMOVED lines=17> */
.L_x_112:
[----:B------:R-:W-:Y:S05]  /*78cb0*/  BSYNC B1 ;  /* 0x0000000000017941 */ /* 0x000fea0003800000 */
.L_x_111:
        /* <DEDUP_REMOVED lines=53> */
.L_x_114:
[----:B------:R-:W-:Y:S05]  /*79010*/  BSYNC B1 ;  /* 0x0000000000017941 */ /* 0x000fea0003800000 */
.L_x_113:
        /* <DEDUP_REMOVED lines=17> */
.L_x_116:
[----:B------:R-:W-:Y:S05]  /*79130*/  BSYNC B1 ;  /* 0x0000000000017941 */ /* 0x000fea0003800000 */
.L_x_115:
        /* <DEDUP_REMOVED lines=53> */
.L_x_118:
[----:B------:R-:W-:Y:S05]  /*79490*/  BSYNC B1 ;  /* 0x0000000000017941 */ /* 0x000fea0003800000 */
.L_x_117:
        /* <DEDUP_REMOVED lines=17> */
.L_x_120:
[----:B------:R-:W-:Y:S05]  /*795b0*/  BSYNC B1 ;  /* 0x0000000000017941 */ /* 0x000fea0003800000 */
.L_x_119:
        /* <DEDUP_REMOVED lines=53> */
.L_x_122:
[----:B------:R-:W-:Y:S05]  /*79910*/  BSYNC B1 ;  /* 0x0000000000017941 */ /* 0x000fea0003800000 */
.L_x_121:
        /* <DEDUP_REMOVED lines=17> */
.L_x_124:
[----:B------:R-:W-:Y:S05]  /*79a30*/  BSYNC B1 ;  /* 0x0000000000017941 */ /* 0x000fea0003800000 */
.L_x_123:
        /* <DEDUP_REMOVED lines=53> */
.L_x_126:
[----:B------:R-:W-:Y:S05]  /*79d90*/  BSYNC B1 ;  /* 0x0000000000017941 */ /* 0x000fea0003800000 */
.L_x_125:
        /* <DEDUP_REMOVED lines=17> */
.L_x_128:
[----:B------:R-:W-:Y:S05]  /*79eb0*/  BSYNC B1 ;  /* 0x0000000000017941 */ /* 0x000fea0003800000 */
.L_x_127:
        /* <DEDUP_REMOVED lines=53> */
.L_x_130:
[----:B------:R-:W-:Y:S05]  /*7a210*/  BSYNC B1 ;  /* 0x0000000000017941 */ /* 0x000fea0003800000 */
.L_x_129:
        /* <DEDUP_REMOVED lines=17> */
.L_x_132:
[----:B------:R-:W-:Y:S05]  /*7a330*/  BSYNC B1 ;  /* 0x0000000000017941 */ /* 0x000fea0003800000 */
.L_x_131:
[----:B------:R-:W-:Y:S01]  /*7a340*/  LOP3.LUT R9, R9, 0xff7fffff, RZ, 0xc0, !PT ;  /* 0xff7fffff09097812 */ /* 0x000fe200078ec0ff */
[----:B------:R2:W-:Y:S01]  /*7a350*/  STL [R1+0x14a0], R10 ;  /* 0x0014a00a01007387 */ /* 0x0005e20000100800 */
[----:B------:R-:W-:Y:S02]  /*7a360*/  LOP3.LUT R2, R2, 0xfffdffff, RZ, 0xc0, !PT ;  /* 0xfffdffff02027812 */ /* 0x000fe400078ec0ff */
[----:B------:R-:W-:Y:S01]  /*7a370*/  @P4 LOP3.LUT R9, R9, 0x800000, RZ, 0xfc, !PT ;  /* 0x0080000009094812 */ /* 0x000fe200078efcff */
[----:B------:R-:W-:Y:S01]  /*7a380*/  STL.64 [R1+0x1498], R12 ;  /* 0x0014980c01007387 */ /* 0x000fe20000100a00 */
[----:B------:R-:W-:Y:S02]  /*7a390*/  ISETP.LT.OR P4, PT, R28, 0xc1, !P0 ;  /* 0x000000c11c00780c */ /* 0x000fe40004781670 */
[----:B------:R-:W-:Y:S02]  /*7a3a0*/  @P1 LOP3.LUT R2, R2, 0x20000, RZ, 0xfc, !PT ;  /* 0x0002000002021812 */ /* 0x000fe400078efcff */
[----:B------:R-:W-:-:S02]  /*7a3b0*/  LOP3.LUT R0, R0, 0xfffffffd, RZ, 0xc0, !PT ;  /* 0xfffffffd00007812 */ /* 0x000fc400078ec0ff */
[----:B------:R-:W-:Y:S02]  /*7a3c0*/  LOP3.LUT R7, R7, 0xff7fffff, RZ, 0xc0, !PT ;  /* 0xff7fffff07077812 */ /* 0x000fe400078ec0ff */
[----:B------:R-:W-:Y:S02]  /*7a3d0*/  LOP3.LUT R6, R6, 0xffffffdf, RZ, 0xc0, !PT ;  /* 0xffffffdf06067812 */ /* 0x000fe400078ec0ff */
[----:B------:R-:W-:Y:S02]  /*7a3e0*/  LOP3.LUT R9, R9, 0xffbfffff, RZ, 0xc0, !PT ;  /* 0xffbfffff09097812 */ /* 0x000fe400078ec0ff */
[----:B------:R-:W-:Y:S01]  /*7a3f0*/  LOP3.LUT R2, R2, 0xfffeffff, RZ, 0xc0, !PT ;  /* 0xfffeffff02027812 */ /* 0x000fe200078ec0ff */
[----:B01----:R-:W0:Y:S01]  /*7a400*/  @!P4 LDC.64 R14, c[0x0][0x5c0] ;  /* 0x00017000ff0ecb82 */ /* 0x003e220000000a00 */
[----:B------:R-:W-:Y:S02]  /*7a410*/  @P4 LOP3.LUT R0, R0, 0x2, RZ, 0xfc, !PT ;  /* 0x0000000200004812 */ /* 0x000fe400078efcff */
[----:B------:R-:W-:-:S02]  /*7a420*/  @P5 LOP3.LUT R9, R9, 0x400000, RZ, 0xfc, !PT ;  /* 0x0040000009095812 */ /* 0x000fc400078efcff */
[----:B------:R-:W-:Y:S02]  /*7a430*/  LOP3.LUT R0, R0, 0xfffffff7, RZ, 0xc0, !PT ;  /* 0xfffffff700007812 */ /* 0x000fe400078ec0ff */
[----:B------:R-:W-:Y:S02]  /*7a440*/  ISETP.LT.OR P5, PT, R28, 0x111, !P0 ;  /* 0x000001111c00780c */ /* 0x000fe400047a1670 */
[----:B------:R-:W-:Y:S02]  /*7a450*/  LOP3.LUT R5, R5, 0xfffffffd, RZ, 0xc0, !PT ;  /* 0xfffffffd05057812 */ /* 0x000fe400078ec0ff */
[----:B------:R-:W-:Y:S02]  /*7a460*/  LOP3.LUT R8, R8, 0x7fffffff, RZ, 0xc0, !PT ;  /* 0x7fffffff08087812 */ /* 0x000fe400078ec0ff */
[----:B------:R-:W-:-:S07]  /*7a470*/  LOP3.LUT R3, R3, 0x7fffffff, RZ, 0xc0, !PT ;  /* 0x7fffffff03037812 */ /* 0x000fce00078ec0ff */
[----:B------:R-:W-:Y:S02]  /*7a480*/  @P5 LOP3.LUT R5, R5, 0x2, RZ, 0xfc, !PT ;  /* 0x0000000205055812 */ /* 0x000fe400078efcff */
[----:B0-----:R-:W-:Y:S02]  /*7a490*/  @!P4 IADD3 R18, P1, P6, R24, UR11, R14 ;  /* 0x0000000b1812cc10 */ /* 0x001fe4000fe3e00e */
[----:B------:R-:W-:Y:S02]  /*7a4a0*/  LOP3.LUT R5, R5, 0xfffffffb, RZ, 0xc0, !PT ;  /* 0xfffffffb05057812 */ /* 0x000fe400078ec0ff */
[----:B------:R-:W-:Y:S02]  /*7a4b0*/  @!P4 IADD3.X R19, R29, UR10, R15, P1, P6 ;  /* 0x0000000a1d13cc10 */ /* 0x000fe40008fec40f */
[----:B------:R-:W-:-:S13]  /*7a4c0*/  ISETP.LT.OR P4, PT, R28, 0xc2, !P0 ;  /* 0x000000c21c00780c */ /* 0x000fda0004781670 */
[----:B------:R-:W0:Y:S01]  /*7a4d0*/  @!P4 LDC.64 R14, c[0x0][0x5c0] ;  /* 0x00017000ff0ecb82 */ /* 0x000e220000000a00 */
[----:B------:R-:W-:-:S04]  /*7a4e0*/  @P4 LOP3.LUT R0, R0, 0x8, RZ, 0xfc, !PT ;  /* 0x0000000800004812 */ /* 0x000fc800078efcff */
[----:B------:R-:W-:Y:S02]  /*7a4f0*/  LOP3.LUT R0, R0, 0xffffffef, RZ, 0xc0, !PT ;  /* 0xffffffef00007812 */ /* 0x000fe400078ec0ff */
        /* <DEDUP_REMOVED lines=70> */
[----:B------:R-:W-:Y:S02]  /*7a960*/  @P4 LOP3.LUT R0, R0, 0x8000, RZ, 0xfc, !PT ;  /* 0x0000800000004812 */ /* 0x000fe400078efcff */
        /* <DEDUP_REMOVED lines=152> */
[----:B------:R-:W-:-:S04]  /*7b2f0*/  LOP3.LUT R5, R5, 0xffbfffff, RZ, 0xc0, !PT ;  /* 0xffbfffff05057812 */ /* 0x000fc800078ec0ff */
[----:B------:R-:W-:-:S04]  /*7b300*/  @P5 LOP3.LUT R5, R5, 0x400000, RZ, 0xfc, !PT ;  /* 0x0040000005055812 */ /* 0x000fc800078efcff */
[----:B------:R-:W-:Y:S02]  /*7b310*/  LOP3.LUT R5, R5, 0xfffffdff, RZ, 0xc0, !PT ;  /* 0xfffffdff05057812 */ /* 0x000fe400078ec0ff */
[----:B0-----:R-:W-:-:S04]  /*7b320*/  @!P4 IADD3 R96, P1, P6, R24, UR11, R14 ;  /* 0x0000000b1860cc10 */ /* 0x001fc8000fe3e00e */
[----:B------:R-:W-:Y:S02]  /*7b330*/  @!P4 IADD3.X R97, R29, UR10, R15, P1, P6 ;  /* 0x0000000a1d61cc10 */ /* 0x000fe40008fec40f */
[----:B------:R-:W0:Y:S01]  /*7b340*/  @!P5 LDC.64 R14, c[0x0][0x5c0] ;  /* 0x00017000ff0edb82 */ /* 0x000e220000000a00 */
[----:B------:R-:W-:Y:S02]  /*7b350*/  LOP3.LUT P4, RZ, R0, 0x80000, RZ, 0xc0, !PT ;  /* 0x0008000000ff7812 */ /* 0x000fe4000788c0ff */
        /* <DEDUP_REMOVED lines=38> */
[----:B------:R-:W-:Y:S02]  /*7b5c0*/  ISETP.LT.OR P1, PT, R28, 0x17a, !P0 ;  /* 0x0000017a1c00780c */ /* 0x000fe40004721670 */
[----:B------:R-:W-:-:S11]  /*7b5d0*/  LOP3.LUT P5, RZ, R0, 0x8000000, RZ, 0xc0, !PT ;  /* 0x0800000000ff7812 */ /* 0x000fd600078ac0ff */
        /* <DEDUP_REMOVED lines=22> */
[----:B------:R-:W-:Y:S01]  /*7b740*/  @!P1 IADD3.X R123, R29, UR8, R15, P0, P6 ;  /* 0x000000081d7b9c10 */ /* 0x000fe200087ec40f */
[----:B------:R-:W-:Y:S01]  /*7b750*/  STL [R1+0x1674], R122 ;  /* 0x0016747a01007387 */ /* 0x000fe20000100800 */
[----:B------:R-:W-:-:S03]  /*7b760*/  ISETP.LT.OR P1, PT, R28, 0xca, !P4 ;  /* 0x000000ca1c00780c */ /* 0x000fc60006721670 */
[----:B------:R-:W-:Y:S10]  /*7b770*/  STL [R1+0x1670], R123 ;  /* 0x0016707b01007387 */ /* 0x000ff40000100800 */
[----:B------:R-:W0:Y:S01]  /*7b780*/  @!P1 LDC.64 R14, c[0x0][0x5c0] ;  /* 0x00017000ff0e9b82 */ /* 0x000e220000000a00 */
[----:B------:R-:W-:-:S02]  /*7b790*/  @P1 LOP3.LUT R5, R5, 0x1, RZ, 0xfc, !PT ;  /* 0x0000000105051812 */ /* 0x000fc400078efcff */
[----:B0-----:R-:W-:-:S04]  /*7b7a0*/  @!P1 IADD3 R120, P0, P6, R24, UR9, R14 ;  /* 0x0000000918789c10 */ /* 0x001fc8000fe1e00e */
[----:B------:R-:W-:Y:S01]  /*7b7b0*/  @!P1 IADD3.X R121, R29, UR8, R15, P0, P6 ;  /* 0x000000081d799c10 */ /* 0x000fe200087ec40f */
[----:B------:R-:W-:Y:S01]  /*7b7c0*/  STL [R1+0x1678], R120 ;  /* 0x0016787801007387 */ /* 0x000fe20000100800 */
[----:B------:R-:W-:-:S03]  /*7b7d0*/  ISETP.LT.OR P1, PT, R28, 0xd1, !P4 ;  /* 0x000000d11c00780c */ /* 0x000fc60006721670 */
[----:B------:R-:W-:Y:S10]  /*7b7e0*/  STL [R1+0x166c], R121 ;  /* 0x00166c7901007387 */ /* 0x000ff40000100800 */
        /* <DEDUP_REMOVED lines=333> */
[C---:B------:R-:W-:Y:S02]  /*7ccc0*/  ISETP.LT.OR P1, PT, R28.reuse, 0x179, !P4 ;  /* 0x000001791c00780c */ /* 0x040fe40006721670 */
[----:B------:R-:W-:Y:S01]  /*7ccd0*/  ISETP.LT.OR P4, PT, R28, 0x17a, !P4 ;  /* 0x0000017a1c00780c */ /* 0x000fe20006781670 */
[----:B------:R-:W-:Y:S10]  /*7cce0*/  STL [R1+0x151c], R205 ;  /* 0x00151ccd01007387 */ /* 0x000ff40000100800 */
[----:B------:R-:W0:Y:S01]  /*7ccf0*/  @!P1 LDC.64 R14, c[0x0][0x5c0] ;  /* 0x00017000ff0e9b82 */ /* 0x000e220000000a00 */
[----:B------:R-:W-:-:S04]  /*7cd00*/  @P1 LOP3.LUT R7, R7, 0x8000, RZ, 0xfc, !PT ;  /* 0x0000800007071812 */ /* 0x000fc800078efcff */
[----:B------:R-:W-:-:S04]  /*7cd10*/  LOP3.LUT R7, R7, 0xffffbfff, RZ, 0xc0, !PT ;  /* 0xffffbfff07077812 */ /* 0x000fc800078ec0ff */
[----:B------:R-:W-:-:S04]  /*7cd20*/  @P4 LOP3.LUT R7, R7, 0x4000, RZ, 0xfc, !PT ;  /* 0x0000400007074812 */ /* 0x000fc800078efcff */
[----:B------:R-:W-:Y:S02]  /*7cd30*/  LOP3.LUT R7, R7, 0xffffdfff, RZ, 0xc0, !PT ;  /* 0xffffdfff07077812 */ /* 0x000fe400078ec0ff */
[----:B0-----:R-:W-:-:S04]  /*7cd40*/  @!P1 IADD3 R210, P0, P6, R24, UR9, R14 ;  /* 0x0000000918d29c10 */ /* 0x001fc8000fe1e00e */
[----:B------:R-:W-:Y:S01]  /*7cd50*/  @!P1 IADD3.X R211, R29, UR8, R15, P0, P6 ;  /* 0x000000081dd39c10 */ /* 0x000fe200087ec40f */
[----:B------:R-:W-:Y:S01]  /*7cd60*/  STL [R1+0x1510], R210 ;  /* 0x001510d201007387 */ /* 0x000fe20000100800 */
[----:B------:R-:W0:Y:S01]  /*7cd70*/  @!P4 LDC.64 R14, c[0x0][0x5c0] ;  /* 0x00017000ff0ecb82 */ /* 0x000e220000000a00 */
[----:B------:R-:W-:Y:S02]  /*7cd80*/  LOP3.LUT R4, R4, 0x7fffffff, RZ, 0xc0, !PT ;  /* 0x7fffffff04047812 */ /* 0x000fe400078ec0ff */
[----:B------:R-:W-:Y:S01]  /*7cd90*/  STL [R1+0x150c], R211 ;  /* 0x00150cd301007387 */ /* 0x000fe20000100800 */
[----:B------:R-:W-:Y:S02]  /*7cda0*/  LOP3.LUT R0, R0, 0xfffffffb, RZ, 0xc0, !PT ;  /* 0xfffffffb00007812 */ /* 0x000fe400078ec0ff */
[----:B------:R-:W-:Y:S02]  /*7cdb0*/  LOP3.LUT P1, RZ, R2, 0x20000, RZ, 0xc0, !PT ;  /* 0x0002000002ff7812 */ /* 0x000fe4000782c0ff */
        /* <DEDUP_REMOVED lines=101> */
[----:B------:R-:W2:Y:S01]  /*7d410*/  @!P4 LDC.64 R14, c[0x0][0x5c0] ;  /* 0x00017000ff0ecb82 */ /* 0x000ea20000000a00 */
[----:B------:R-:W-:-:S04]  /*7d420*/  @P4 LOP3.LUT R7, R7, 0x2, RZ, 0xfc, !PT ;  /* 0x0000000207074812 */ /* 0x000fc800078efcff */
[----:B------:R-:W-:Y:S02]  /*7d430*/  LOP3.LUT R7, R7, 0xfffffffe, RZ, 0xc0, !PT ;  /* 0xfffffffe07077812 */ /* 0x000fe400078ec0ff */
[----:B--2---:R-:W-:-:S04]  /*7d440*/  @!P4 IADD3 R10, P0, P6, R24, UR13, R14 ;  /* 0x0000000d180acc10 */ /* 0x004fc8000fe1e00e */
[----:B------:R-:W-:-:S05]  /*7d450*/  @!P4 IADD3.X R11, R29, UR12, R15, P0, P6 ;  /* 0x0000000c1d0bcc10 */ /* 0x000fca00087ec40f */
[----:B------:R0:W-:Y:S01]  /*7d460*/  @!P4 STL.64 [R1], R10 ;  /* 0x0000000a0100c387 */ /* 0x0001e20000100a00 */
[----:B------:R-:W-:-:S13]  /*7d470*/  ISETP.LT.OR P4, PT, R28, 0xf2, !P5 ;  /* 0x000000f21c00780c */ /* 0x000fda0006f81670 */
[----:B------:R-:W1:Y:S01]  /*7d480*/  @!P4 LDC.64 R14, c[0x0][0x5c0] ;  /* 0x00017000ff0ecb82 */ /* 0x000e620000000a00 */
[----:B------:R-:W-:Y:S02]  /*7d490*/  @P4 LOP3.LUT R7, R7, 0x1, RZ, 0xfc, !PT ;  /* 0x0000000107074812 */ /* 0x000fe400078efcff */
[----:B-1----:R-:W-:-:S04]  /*7d4a0*/  @!P4 IADD3 R236, P0, P6, R24, UR13, R14 ;  /* 0x0000000d18eccc10 */ /* 0x002fc8000fe1e00e */
[----:B------:R-:W-:Y:S02]  /*7d4b0*/  @!P4 IADD3.X R237, R29, UR12, R15, P0, P6 ;  /* 0x0000000c1dedcc10 */ /* 0x000fe400087ec40f */
[----:B------:R-:W-:-:S13]  /*7d4c0*/  ISETP.LT.OR P4, PT, R28, 0xf9, !P5 ;  /* 0x000000f91c00780c */ /* 0x000fda0006f81670 */
[----:B------:R-:W0:Y:S01]  /*7d4d0*/  @!P4 LDC.64 R14, c[0x0][0x5c0] ;  /* 0x00017000ff0ecb82 */ /* 0x000e220000000a00 */
[----:B------:R-:W-:-:S04]  /*7d4e0*/  @P4 LOP3.LUT R8, R8, 0x80000000, RZ, 0xfc, !PT ;  /* 0x8000000008084812 */ /* 0x000fc800078efcff */
[----:B------:R-:W-:Y:S02]  /*7d4f0*/  LOP3.LUT R8, R8, 0xbfffffff, RZ, 0xc0, !PT ;  /* 0xbfffffff08087812 */ /* 0x000fe400078ec0ff */
[----:B0-----:R-:W-:-:S04]  /*7d500*/  @!P4 IADD3 R10, P0, P6, R24, UR13, R14 ;  /* 0x0000000d180acc10 */ /* 0x001fc8000fe1e00e */
[----:B------:R-:W-:-:S05]  /*7d510*/  @!P4 IADD3.X R11, R29, UR12, R15, P0, P6 ;  /* 0x0000000c1d0bcc10 */ /* 0x000fca00087ec40f */
[----:B------:R0:W-:Y:S01]  /*7d520*/  @!P4 STL.64 [R1+0x10], R10 ;  /* 0x0000100a0100c387 */ /* 0x0001e20000100a00 */
        /* <DEDUP_REMOVED lines=212> */
[----:B------:R-:W-:Y:S02]  /*7e270*/  @P4 LOP3.LUT R8, R8, 0x1, RZ, 0xfc, !PT ;  /* 0x0000000108084812 */ /* 0x000fe400078efcff */
[----:B0-----:R-:W-:-:S04]  /*7e280*/  @!P4 IADD3 R10, P0, P6, R24, UR13, R14 ;  /* 0x0000000d180acc10 */ /* 0x001fc8000fe1e00e */
[----:B------:R-:W-:-:S05]  /*7e290*/  @!P4 IADD3.X R11, R29, UR12, R15, P0, P6 ;  /* 0x0000000c1d0bcc10 */ /* 0x000fca00087ec40f */
[----:B------:R0:W-:Y:S01]  /*7e2a0*/  @!P4 STL.64 [R1+0x100], R10 ;  /* 0x0001000a0100c387 */ /* 0x0001e20000100a00 */
[----:B------:R-:W-:-:S03]  /*7e2b0*/  ISETP.LT.OR P4, PT, R28, 0x179, !P5 ;  /* 0x000001791c00780c */ /* 0x000fc60006f81670 */
[----:B------:R-:W2:Y:S01]  /*7e2c0*/  LDL.LU R221, [R1+0xe80] ;  /* 0x000e800001dd7983 */ /* 0x000ea20000300800 */
[----:B------:R-:W-:-:S03]  /*7e2d0*/  ISETP.LT.OR P5, PT, R28, 0x17a, !P5 ;  /* 0x0000017a1c00780c */ /* 0x000fc60006fa1670 */
[----:B------:R-:W3:Y:S06]  /*7e2e0*/  LDL.LU R223, [R1+0xe84] ;  /* 0x000e840001df7983 */ /* 0x000eec0000300800 */
[----:B------:R-:W0:Y:S01]  /*7e2f0*/  @!P4 LDC.64 R14, c[0x0][0x5c0] ;  /* 0x00017000ff0ecb82 */ /* 0x000e220000000a00 */
[----:B------:R-:W-:Y:S02]  /*7e300*/  @P4 LOP3.LUT R3, R3, 0x80000000, RZ, 0xfc, !PT ;  /* 0x8000000003034812 */ /* 0x000fe400078efcff */
[----:B0-----:R-:W-:-:S04]  /*7e310*/  @!P4 IADD3 R10, P0, P6, R24, UR13, R14 ;  /* 0x0000000d180acc10 */ /* 0x001fc8000fe1e00e */
[----:B------:R-:W-:Y:S02]  /*7e320*/  @!P4 IADD3.X R11, R29, UR12, R15, P0, P6 ;  /* 0x0000000c1d0bcc10 */ /* 0x000fe400087ec40f */
[----:B------:R-:W0:Y:S03]  /*7e330*/  @!P5 LDC.64 R14, c[0x0][0x5c0] ;  /* 0x00017000ff0edb82 */ /* 0x000e260000000a00 */
[----:B------:R1:W-:Y:S01]  /*7e340*/  @!P4 STL.64 [R1+0x110], R10 ;  /* 0x0001100a0100c387 */ /* 0x0003e20000100a00 */
[----:B------:R-:W-:Y:S02]  /*7e350*/  ISETP.LT.OR P4, PT, R28, 0xc1, !P2 ;  /* 0x000000c11c00780c */ /* 0x000fe40005781670 */
[----:B------:R-:W-:Y:S01]  /*7e360*/  LOP3.LUT R3, R3, 0xdfffffff, RZ, 0xc0, !PT ;  /* 0xdfffffff03037812 */ /* 0x000fe200078ec0ff */
[----:B-1----:R-:W-:Y:S01]  /*7e370*/  IMAD.U32 R11, RZ, RZ, UR11 ;  /* 0x0000000bff0b7e24 */ /* 0x002fe2000f8e00ff */
[----:B------:R-:W4:Y:S01]  /*7e380*/  LDL.LU R10, [R1+0xe88] ;  /* 0x000e8800010a7983 */ /* 0x000f220000300800 */
[----:B0-----:R-:W-:Y:S01]  /*7e390*/  @!P5 IADD3 R12, P0, P6, R24, UR13, R14 ;  /* 0x0000000d180cdc10 */ /* 0x001fe2000fe1e00e */
[----:B------:R-:W-:-:S03]  /*7e3a0*/  IMAD.U32 R14, RZ, RZ, UR10 ;  /* 0x0000000aff0e7e24 */ /* 0x000fc6000f8e00ff */
[----:B------:R-:W-:-:S04]  /*7e3b0*/  @!P5 IADD3.X R13, R29, UR12, R15, P0, P6 ;  /* 0x0000000c1d0ddc10 */ /* 0x000fc800087ec40f */
[----:B------:R-:W-:Y:S02]  /*7e3c0*/  @!P4 IADD3 R120, P0, P6, R11, UR9, R24 ;  /* 0x000000090b78cc10 */ /* 0x000fe4000fe1e018 */
[----:B------:R-:W-:Y:S02]  /*7e3d0*/  @P4 LOP3.LUT R3, R3, 0x20000000, RZ, 0xfc, !PT ;  /* 0x2000000003034812 */ /* 0x000fe400078efcff */
[----:B------:R-:W-:Y:S02]  /*7e3e0*/  @!P4 IADD3.X R122, R14, UR8, R29, P0, P6 ;  /* 0x000000080e7acc10 */ /* 0x000fe400087ec41d */
[----:B------:R-:W-:Y:S02]  /*7e3f0*/  ISETP.LT.OR P4, PT, R28, 0xc2, !P2 ;  /* 0x000000c21c00780c */ /* 0x000fe40005781670 */
[----:B------:R-:W-:-:S11]  /*7e400*/  LOP3.LUT R3, R3, 0xefffffff, RZ, 0xc0, !PT ;  /* 0xefffffff03037812 */ /* 0x000fd600078ec0ff */
        /* <DEDUP_REMOVED lines=78> */
[----:B------:R-:W-:Y:S01]  /*7e8f0*/  ISETP.LT.OR P4, PT, R28, 0x102, !P2 ;  /* 0x000001021c00780c */ /* 0x000fe20005781670 */
[----:B------:R-:W-:Y:S01]  /*7e900*/  IMAD.U32 R14, RZ, RZ, UR11 ;  /* 0x0000000bff0e7e24 */ /* 0x000fe2000f8e00ff */
[----:B------:R-:W-:Y:S01]  /*7e910*/  LOP3.LUT R3, R3, 0xffffefff, RZ, 0xc0, !PT ;  /* 0xffffefff03037812 */ /* 0x000fe200078ec0ff */
[----:B------:R-:W-:-:S10]  /*7e920*/  IMAD.U32 R11, RZ, RZ, UR10 ;  /* 0x0000000aff0b7e24 */ /* 0x000fd4000f8e00ff */
        /* <DEDUP_REMOVED lines=63> */
[----:B------:R-:W-:-:S13]  /*7ed20*/  ISETP.LT.OR P4, PT, R28, 0x139, !P2 ;  /* 0x000001391c00780c */ /* 0x000fda0005781670 */
        /* <DEDUP_REMOVED lines=98> */
[----:B------:R-:W-:-:S04]  /*7f350*/  @!P4 IADD3 R220, P0, P2, R14, UR13, R24 ;  /* 0x0000000d0edccc10 */ /* 0x000fc8000fa1e018 */
[----:B------:R-:W-:Y:S02]  /*7f360*/  @!P4 IADD3.X R222, R11, UR12, R29, P0, P2 ;  /* 0x0000000c0bdecc10 */ /* 0x000fe400087e441d */
[----:B------:R-:W-:-:S13]  /*7f370*/  ISETP.LT.OR P0, PT, R28, 0xc1, !P1 ;  /* 0x000000c11c00780c */ /* 0x000fda0004f01670 */
[----:B------:R-:W0:Y:S01]  /*7f380*/  @!P0 LDC.64 R14, c[0x0][0x5c0] ;  /* 0x00017000ff0e8b82 */ /* 0x000e220000000a00 */
[----:B--2---:R-:W-:Y:S01]  /*7f390*/  FMUL R11, R221, UR27 ;  /* 0x0000001bdd0b7c20 */ /* 0x004fe20008400000 */
[----:B------:R-:W-:Y:S04]  /*7f3a0*/  STL [R1+0x14a8], R12 ;  /* 0x0014a80c01007387 */ /* 0x000fe80000100800 */
[----:B------:R-:W-:Y:S01]  /*7f3b0*/  F2FP.SATFINITE.E4M3.F32.PACK_AB_MERGE_C R11, RZ, R11, RZ ;  /* 0x0000000bff0b723e */ /* 0x000fe200048070ff */
[----:B------:R-:W-:Y:S04]  /*7f3c0*/  STL [R1+0x14a4], R13 ;  /* 0x0014a40d01007387 */ /* 0x000fe80000100800 */
[----:B------:R-:W2:Y:S01]  /*7f3d0*/  LDL.LU R230, [R1+0xe8c] ;  /* 0x000e8c0001e67983 */ /* 0x000ea20000300800 */
[----:B------:R-:W-:-:S02]  /*7f3e0*/  ISETP.LT.OR P6, PT, R28, 0xca, !P3 ;  /* 0x000000ca1c00780c */ /* 0x000fc40005fc1670 */
[----:B------:R-:W-:Y:S01]  /*7f3f0*/  LOP3.LUT R4, R4, 0xffffefff, RZ, 0xc0, !PT ;  /* 0xffffefff04047812 */ /* 0x000fe200078ec0ff */
[----:B------:R-:W2:Y:S01]  /*7f400*/  LDL.LU R231, [R1+0xe90] ;  /* 0x000e900001e77983 */ /* 0x000ea20000300800 */
[----:B0-----:R-:W-:-:S05]  /*7f410*/  @!P0 IADD3 R14, P2, R24, R14, RZ ;  /* 0x0000000e180e8210 */ /* 0x001fca0007f5e0ff */
[----:B------:R-:W-:-:S05]  /*7f420*/  @!P0 IMAD.X R15, R29, 0x1, R15, P2 ;  /* 0x000000011d0f8824 */ /* 0x000fca00010e060f */
[----:B------:R0:W-:Y:S01]  /*7f430*/  @!P0 STG.E.U8 desc[UR30][R14.64+0xc0], R11 ;  /* 0x0000c00b0e008986 */ /* 0x0001e2000c10111e */
[----:B------:R-:W-:-:S13]  /*7f440*/  ISETP.LT.OR P0, PT, R28, 0xc2, !P1 ;  /* 0x000000c21c00780c */ /* 0x000fda0004f01670 */
[----:B0-----:R-:W0:Y:S01]  /*7f450*/  @!P0 LDC.64 R14, c[0x0][0x5c0] ;  /* 0x00017000ff0e8b82 */ /* 0x001e220000000a00 */
[----:B---3--:R-:W-:-:S05]  /*7f460*/  FMUL R11, R223, UR27 ;  /* 0x0000001bdf0b7c20 */ /* 0x008fca0008400000 */
[----:B------:R-:W-:Y:S02]  /*7f470*/  F2FP.SATFINITE.E4M3.F32.PACK_AB_MERGE_C R11, RZ, R11, RZ ;  /* 0x0000000bff0b723e */ /* 0x000fe400048070ff */
[----:B------:R-:W-:Y:S02]  /*7f480*/  @P4 LOP3.LUT R4, R4, 0x1000, RZ, 0xfc, !PT ;  /* 0x0000100004044812 */ /* 0x000fe400078efcff */
[----:B0-----:R-:W-:-:S05]  /*7f490*/  @!P0 IADD3 R14, P2, R24, R14, RZ ;  /* 0x0000000e180e8210 */ /* 0x001fca0007f5e0ff */
[----:B------:R-:W-:-:S05]  /*7f4a0*/  @!P0 IMAD.X R15, R29, 0x1, R15, P2 ;  /* 0x000000011d0f8824 */ /* 0x000fca00010e060f */
[----:B------:R0:W-:Y:S01]  /*7f4b0*/  @!P0 STG.E.U8 desc[UR30][R14.64+0xc1], R11 ;  /* 0x0000c10b0e008986 */ /* 0x0001e2000c10111e */
[----:B------:R-:W-:Y:S01]  /*7f4c0*/  LOP3.LUT R4, R4, 0xfffff7ff, RZ, 0xc0, !PT ;  /* 0xfffff7ff04047812 */ /* 0x000fe200078ec0ff */
[----:B0-----:R-:W-:Y:S02]  /*7f4d0*/  IMAD.U32 R14, RZ, RZ, UR11 ;  /* 0x0000000bff0e7e24 */ /* 0x001fe4000f8e00ff */
[----:B------:R-:W-:-:S03]  /*7f4e0*/  IMAD.U32 R11, RZ, RZ, UR10 ;  /* 0x0000000aff0b7e24 */ /* 0x000fc6000f8e00ff */
[----:B------:R-:W-:Y:S02]  /*7f4f0*/  @!P6 IADD3 R223, P0, P2, R14, UR13, R24 ;  /* 0x0000000d0edfec10 */ /* 0x000fe4000fa1e018 */
[----:B------:R-:W-:Y:S02]  /*7f500*/  @P6 LOP3.LUT R4, R4, 0x800, RZ, 0xfc, !PT ;  /* 0x0000080004046812 */ /* 0x000fe400078efcff */
[----:B------:R-:W-:Y:S02]  /*7f510*/  @!P6 IADD3.X R221, R11, UR12, R29, P0, P2 ;  /* 0x0000000c0bddec10 */ /* 0x000fe400087e441d */
[----:B------:R-:W-:-:S13]  /*7f520*/  ISETP.LT.OR P6, PT, R28, 0xd1, !P3 ;  /* 0x000000d11c00780c */ /* 0x000fda0005fc1670 */
[----:B------:R-:W-:-:S04]  /*7f530*/  @!P6 IADD3 R224, P0, P2, R14, UR13, R24 ;  /* 0x0000000d0ee0ec10 */ /* 0x000fc8000fa1e018 */
[----:B------:R-:W-:Y:S01]  /*7f540*/  @!P6 IADD3.X R225, R11, UR12, R29, P0, P2 ;  /* 0x0000000c0be1ec10 */ /* 0x000fe200087e441d */
[----:B----4-:R-:W-:Y:S02]  /*7f550*/  FMUL R11, R10, UR27 ;  /* 0x0000001b0a0b7c20 */ /* 0x010fe40008400000 */
[----:B------:R-:W3:Y:S01]  /*7f560*/  LDL.LU R10, [R1+0xe94] ;  /* 0x000e9400010a7983 */ /* 0x000ee20000300800 */
[----:B------:R-:W-:Y:S02]  /*7f570*/  LOP3.LUT R9, R9, 0xfeffffff, RZ, 0xc0, !PT ;  /* 0xfeffffff09097812 */ /* 0x000fe400078ec0ff */
[----:B------:R-:W-:Y:S01]  /*7f580*/  F2FP.SATFINITE.E4M3.F32.PACK_AB_MERGE_C R11, RZ, R11, RZ ;  /* 0x0000000bff0b723e */ /* 0x000fe200048070ff */
[----:B------:R-:W4:Y:S01]  /*7f590*/  LDL.LU R234, [R1+0xe98] ;  /* 0x000e980001ea7983 */ /* 0x000f220000300800 */
[----:B------:R-:W-:Y:S02]  /*7f5a0*/  @P5 LOP3.LUT R9, R9, 0x1000000, RZ, 0xfc, !PT ;  /* 0x0100000009095812 */ /* 0x000fe400078efcff */
[----:B------:R-:W-:Y:S01]  /*7f5b0*/  LOP3.LUT P5, RZ, R0, 0x2, RZ, 0xc0, !PT ;  /* 0x0000000200ff7812 */ /* 0x000fe200078ac0ff */
[----:B------:R-:W4:-:S12]  /*7f5c0*/  LDL.LU R12, [R1+0xe9c] ;  /* 0x000e9c00010c7983 */ /* 0x000f180000300800 */
[----:B------:R0:W-:Y:S01]  /*7f5d0*/  @!P5 STG.E.U8 desc[UR30][R18.64+0xc0], R11 ;  /* 0x0000c00b1200d986 */ /* 0x0001e2000c10111e */
[----:B------:R-:W-:Y:S02]  /*7f5e0*/  ISETP.LT.OR P5, PT, R28, 0xd2, !P3 ;  /* 0x000000d21c00780c */ /* 0x000fe40005fa1670 */
[----:B------:R-:W-:Y:S01]  /*7f5f0*/  LOP3.LUT P4, RZ, R0, 0x8, RZ, 0xc0, !PT ;  /* 0x0000000800ff7812 */ /* 0x000fe2000788c0ff */
[----:B0-----:R-:W-:-:S10]  /*7f600*/  IMAD.U32 R11, RZ, RZ, UR10 ;  /* 0x0000000aff0b7e24 */ /* 0x001fd4000f8e00ff */
[----:B------:R-:W-:-:S04]  /*7f610*/  @!P5 IADD3 R226, P0, P2, R14, UR13, R24 ;  /* 0x0000000d0ee2dc10 */ /* 0x000fc8000fa1e018 */
[----:B------:R-:W-:Y:S01]  /*7f620*/  @!P5 IADD3.X R227, R11, UR12, R29, P0, P2 ;  /* 0x0000000c0be3dc10 */ /* 0x000fe200087e441d */
[----:B--2---:R-:W-:-:S05]  /*7f630*/  FMUL R11, R230, UR27 ;  /* 0x0000001be60b7c20 */ /* 0x004fca0008400000 */
[----:B------:R-:W-:-:S05]  /*7f640*/  F2FP.SATFINITE.E4M3.F32.PACK_AB_MERGE_C R11, RZ, R11, RZ ;  /* 0x0000000bff0b723e */ /* 0x000fca00048070ff */
[----:B------:R0:W-:Y:S01]  /*7f650*/  @!P4 STG.E.U8 desc[UR30][R16.64+0xc1], R11 ;  /* 0x0000c10b1000c986 */ /* 0x0001e2000c10111e */
[----:B------:R-:W-:Y:S01]  /*7f660*/  ISETP.LT.OR P4, PT, R28, 0xd9, !P3 ;  /* 0x000000d91c00780c */ /* 0x000fe20005f81670 */
[----:B0-----:R-:W-:-:S12]  /*7f670*/  IMAD.U32 R11, RZ, RZ, UR10 ;  /* 0x0000000aff0b7e24 */ /* 0x001fd8000f8e00ff */
[----:B------:R-:W-:-:S04]  /*7f680*/  @!P4 IADD3 R228, P0, P2, R14, UR13, R24 ;  /* 0x0000000d0ee4cc10 */ /* 0x000fc8000fa1e018 */
[----:B------:R-:W-:Y:S02]  /*7f690*/  @!P4 IADD3.X R230, R11, UR12, R29, P0, P2 ;  /* 0x0000000c0be6cc10 */ /* 0x000fe400087e441d */
[----:B------:R-:W-:-:S13]  /*7f6a0*/  ISETP.LT.OR P0, PT, R28, 0xc9, !P1 ;  /* 0x000000c91c00780c */ /* 0x000fda0004f01670 */
[----:B------:R-:W0:Y:S01]  /*7f6b0*/  @!P0 LDC.64 R14, c[0x0][0x5c0] ;  /* 0x00017000ff0e8b82 */ /* 0x000e220000000a00 */
[----:B------:R-:W-:-:S05]  /*7f6c0*/  FMUL R11, R231, UR27 ;  /* 0x0000001be70b7c20 */ /* 0x000fca0008400000 */
[----:B------:R-:W-:Y:S02]  /*7f6d0*/  F2FP.SATFINITE.E4M3.F32.PACK_AB_MERGE_C R11, RZ, R11, RZ ;  /* 0x0000000bff0b723e */ /* 0x000fe400048070ff */
[----:B0-----:R-:W-:-:S05]  /*7f6e0*/  @!P0 IADD3 R14, P2, R24, R14, RZ ;  /* 0x0000000e180e8210 */ /* 0x001fca0007f5e0ff */
[----:B------:R-:W-:-:S05]  /*7f6f0*/  @!P0 IMAD.X R15, R29, 0x1, R15, P2 ;  /* 0x000000011d0f8824 */ /* 0x000fca00010e060f */
[----:B------:R3:W-:Y:S02]  /*7f700*/  @!P0 STG.E.U8 desc[UR30][R14.64+0xc8], R11 ;  /* 0x0000c80b0e008986 */ /* 0x0007e4000c10111e */
[----:B---3--:R-:W-:Y:S02]  /*7f710*/  FMUL R11, R10, UR27 ;  /* 0x0000001b0a0b7c20 */ /* 0x008fe40008400000 */
[----:B------:R-:W2:Y:S04]  /*7f720*/  LDL.LU R10, [R1+0xea0] ;  /* 0x000ea000010a7983 */ /* 0x000ea80000300800 */
[----:B------:R-:W3:Y:S01]  /*7f730*/  LDL.LU R13, [R1+0xea4] ;  /* 0x000ea400010d7983 */ /* 0x000ee20000300800 */
[----:B------:R-:W-:-:S13]  /*7f740*/  ISETP.LT.OR P0, PT, R28, 0xca, !P1 ;  /* 0x000000ca1c00780c */ /* 0x000fda0004f01670 */
[----:B------:R-:W0:Y:S01]  /*7f750*/  @!P0 LDC.64 R14, c[0x0][0x5c0] ;  /* 0x00017000ff0e8b82 */ /* 0x000e220000000a00 */
[----:B------:R-:W-:-:S04]  /*7f760*/  LOP3.LUT R4, R4, 0xfffffbff, RZ, 0xc0, !PT ;  /* 0xfffffbff04047812 */ /* 0x000fc800078ec0ff */
[----:B------:R-:W-:-:S04]  /*7f770*/  @P6 LOP3.LUT R4, R4, 0x400, RZ, 0xfc, !PT ;  /* 0x0000040004046812 */ /* 0x000fc800078efcff */
[----:B------:R-:W-:Y:S02]  /*7f780*/  LOP3.LUT R4, R4, 0xfffffdff, RZ, 0xc0, !PT ;  /* 0xfffffdff04047812 */ /* 0x000fe400078ec0ff */
[----:B------:R-:W-:Y:S02]  /*7f790*/  ISETP.LT.OR P6, PT, R28, 0xda, !P3 ;  /* 0x000000da1c00780c */ /* 0x000fe40005fc1670 */
[----:B------:R-:W-:Y:S02]  /*7f7a0*/  @P5 LOP3.LUT R4, R4, 0x200, RZ, 0xfc, !PT ;  /* 0x0000020004045812 */ /* 0x000fe400078efcff */
[----:B------:R-:W-:Y:S02]  /*7f7b0*/  F2FP.SATFINITE.E4M3.F32.PACK_AB_MERGE_C R11, RZ, R11, RZ ;  /* 0x0000000bff0b723e */ /* 0x000fe400048070ff */
[----:B0-----:R-:W-:Y:S02]  /*7f7c0*/  @!P0 IADD3 R14, P2, R24, R14, RZ ;  /* 0x0000000e180e8210 */ /* 0x001fe40007f5e0ff */
[----:B------:R-:W-:-:S03]  /*7f7d0*/  LOP3.LUT R4, R4, 0xfffffeff, RZ, 0xc0, !PT ;  /* 0xfffffeff04047812 */ /* 0x000fc600078ec0ff */
[----:B------:R-:W-:Y:S01]  /*7f7e0*/  @!P0 IMAD.X R15, R29, 0x1, R15, P2 ;  /* 0x000000011d0f8824 */ /* 0x000fe200010e060f */
[----:B------:R-:W-:-:S04]  /*7f7f0*/  @P4 LOP3.LUT R4, R4, 0x100, RZ, 0xfc, !PT ;  /* 0x0000010004044812 */ /* 0x000fc800078efcff */
[----:B------:R0:W-:Y:S01]  /*7f800*/  @!P0 STG.E.U8 desc[UR30][R14.64+0xc9], R11 ;  /* 0x0000c90b0e008986 */ /* 0x0001e2000c10111e */
[----:B------:R-:W-:Y:S01]  /*7f810*/  LOP3.LUT R4, R4, 0xffffff7f, RZ, 0xc0, !PT ;  /* 0xffffff7f04047812 */ /* 0x000fe200078ec0ff */
[----:B0-----:R-:W-:Y:S02]  /*7f820*/  IMAD.U32 R14, RZ, RZ, UR11 ;  /* 0x0000000bff0e7e24 */ /* 0x001fe4000f8e00ff */
[----:B------:R-:W-:-:S03]  /*7f830*/  IMAD.U32 R11, RZ, RZ, UR10 ;  /* 0x0000000aff0b7e24 */ /* 0x000fc6000f8e00ff */
[----:B------:R-:W-:Y:S02]  /*7f840*/  @!P6 IADD3 R231, P0, P2, R14, UR13, R24 ;  /* 0x0000000d0ee7ec10 */ /* 0x000fe4000fa1e018 */
[----:B------:R-:W-:Y:S02]  /*7f850*/  @P6 LOP3.LUT R4, R4, 0x80, RZ, 0xfc, !PT ;  /* 0x0000008004046812 */ /* 0x000fe400078efcff */
[----:B------:R-:W-:Y:S02]  /*7f860*/  @!P6 IADD3.X R229, R11, UR12, R29, P0, P2 ;  /* 0x0000000c0be5ec10 */ /* 0x000fe400087e441d */
[----:B------:R-:W-:Y:S02]  /*7f870*/  ISETP.LT.OR P6, PT, R28, 0xe1, !P3 ;  /* 0x000000e11c00780c */ /* 0x000fe40005fc1670 */
[----:B------:R-:W-:-:S11]  /*7f880*/  LOP3.LUT P5, RZ, R0, 0x10, RZ, 0xc0, !PT ;  /* 0x0000001000ff7812 */ /* 0x000fd600078ac0ff */
[----:B------:R-:W-:-:S04]  /*7f890*/  @!P6 IADD3 R232, P0, P2, R14, UR13, R24 ;  /* 0x0000000d0ee8ec10 */ /* 0x000fc8000fa1e018 */
[----:B------:R-:W-:Y:S01]  /*7f8a0*/  @!P6 IADD3.X R233, R11, UR12, R29, P0, P2 ;  /* 0x0000000c0be9ec10 */ /* 0x000fe200087e441d */
[----:B----4-:R-:W-:-:S05]  /*7f8b0*/  FMUL R11, R234, UR27 ;  /* 0x0000001bea0b7c20 */ /* 0x010fca0008400000 */
[----:B------:R-:W-:-:S05]  /*7f8c0*/  F2FP.SATFINITE.E4M3.F32.PACK_AB_MERGE_C R11, RZ, R11, RZ ;  /* 0x0000000bff0b723e */ /* 0x000fca00048070ff */
[----:B------:R0:W-:Y:S01]  /*7f8d0*/  @!P5 STG.E.U8 desc[UR30][R22.64+0xc8], R11 ;  /* 0x0000c80b1600d986 */ /* 0x0001e2000c10111e */
[----:B------:R-:W-:Y:S01]  /*7f8e0*/  ISETP.LT.OR P5, PT, R28, 0xe2, !P3 ;  /* 0x000000e21c00780c */ /* 0x000fe20005fa1670 */
[----:B0-----:R-:W-:-:S12]  /*7f8f0*/  IMAD.U32 R11, RZ, RZ, UR10 ;  /* 0x0000000aff0b7e24 */ /* 0x001fd8000f8e00ff */
[----:B------:R-:W-:-:S04]  /*7f900*/  @!P5 IADD3 R234, P0, P2, R14, UR13, R24 ;  /* 0x0000000d0eeadc10 */ /* 0x000fc8000fa1e018 */
[----:B------:R-:W-:Y:S01]  /*7f910*/  @!P5 IADD3.X R235, R11, UR12, R29, P0, P2 ;  /* 0x0000000c0bebdc10 */ /* 0x000fe200087e441d */
[----:B------:R-:W-:Y:S02]  /*7f920*/  FMUL R11, R12, UR27 ;  /* 0x0000001b0c0b7c20 */ /* 0x000fe40008400000 */
[----:B------:R-:W4:Y:S01]  /*7f930*/  LDL.LU R12, [R1+0xea8] ;  /* 0x000ea800010c7983 */ /* 0x000f220000300800 */
[----:B------:R-:W-:Y:S02]  /*7f940*/  LOP3.LUT P4, RZ, R0, 0x20, RZ, 0xc0, !PT ;  /* 0x0000002000ff7812 */ /* 0x000fe4000788c0ff */
[----:B------:R-:W-:-:S11]  /*7f950*/  F2FP.SATFINITE.E4M3.F32.PACK_AB_MERGE_C R11, RZ, R11, RZ ;  /* 0x0000000bff0b723e */ /* 0x000fd600048070ff */
[----:B------:R0:W-:Y:S01]  /*7f960*/  @!P4 STG.E.U8 desc[UR30][R20.64+0xc9], R11 ;  /* 0x0000c90b1400c986 */ /* 0x0001e2000c10111e */
[----:B------:R-:W-:Y:S01]  /*7f970*/  ISETP.LT.OR P4, PT, R28, 0xe9, !P3 ;  /* 0x000000e91c00780c */ /* 0x000fe20005f81670 */
[----:B0-----:R-:W-:-:S12]  /*7f980*/  IMAD.U32 R11, RZ, RZ, UR10 ;  /* 0x0000000aff0b7e24 */ /* 0x001fd8000f8e00ff */
[----:B------:R-:W-:-:S04]  /*7f990*/  @!P4 IADD3 R14, P0, P2, R14, UR13, R24 ;  /* 0x0000000d0e0ecc10 */ /* 0x000fc8000fa1e018 */
[----:B------:R-:W-:Y:S01]  /*7f9a0*/  @!P4 IADD3.X R11, R11, UR12, R29, P0, P2 ;  /* 0x0000000c0b0bcc10 */ /* 0x000fe200087e441d */
[----:B------:R0:W-:Y:S04]  /*7f9b0*/  @!P4 STL [R1+0x378], R14 ;  /* 0x0003780e0100c387 */ /* 0x0001e80000100800 */
[----:B------:R2:W-:Y:S01]  /*7f9c0*/  @!P4 STL [R1+0x394], R11 ;  /* 0x0003940b0100c387 */ /* 0x0005e20000100800 */
[----:B------:R-:W-:-:S13]  /*7f9d0*/  ISETP.LT.OR P0, PT, R28, 0xd1, !P1 ;  /* 0x000000d11c00780c */ /* 0x000fda0004f01670 */
[----:B0-----:R-:W0:Y:S01]  /*7f9e0*/  @!P0 LDC.64 R14, c[0x0][0x5c0] ;  /* 0x00017000ff0e8b82 */ /* 0x001e220000000a00 */
[----:B--2---:R-:W-:Y:S02]  /*7f9f0*/  FMUL R11, R10, UR27 ;  /* 0x0000001b0a0b7c20 */ /* 0x004fe40008400000 */
[----:B------:R-:W2:Y:S01]  /*7fa00*/  LDL.LU R10, [R1+0xeac] ;  /* 0x000eac00010a7983 */ /* 0x000ea20000300800 */
[----:B0-----:R-:W-:Y:S02]  /*7fa10*/  @!P0 IADD3 R14, P2, R24, R14, RZ ;  /* 0x0000000e180e8210 */ /* 0x001fe40007f5e0ff */
[----:B------:R-:W-:-:S03]  /*7fa20*/  F2FP.SATFINITE.E4M3.F32.PACK_AB_MERGE_C R11, RZ, R11, RZ ;  /* 0x0000000bff0b723e */ /* 0x000fc600048070ff */
[----:B------:R-:W-:-:S05]  /*7fa30*/  @!P0 IMAD.X R15, R29, 0x1, R15, P2 ;  /* 0x000000011d0f8824 */ /* 0x000fca00010e060f */
[----:B------:R3:W-:Y:S02]  /*7fa40*/  @!P0 STG.E.U8 desc[UR30][R14.64+0xd0], R11 ;  /* 0x0000d00b0e008986 */ /* 0x0007e4000c10111e */
[----:B---3--:R-:W-:Y:S02]  /*7fa50*/  FMUL R11, R13, UR27 ;  /* 0x0000001b0d0b7c20 */ /* 0x008fe40008400000 */
[----:B------:R-:W3:Y:S01]  /*7fa60*/  LDL.LU R13, [R1+0xeb0] ;  /* 0x000eb000010d7983 */ /* 0x000ee20000300800 */
[----:B------:R-:W-:-:S13]  /*7fa70*/  ISETP.LT.OR P0, PT, R28, 0xd2, !P1 ;  /* 0x000000d21c00780c */ /* 0x000fda0004f01670 */
[----:B------:R-:W0:Y:S01]  /*7fa80*/  @!P0 LDC.64 R14, c[0x0][0x5c0] ;  /* 0x00017000ff0e8b82 */ /* 0x000e220000000a00 */
[----:B------:R-:W-:-:S04]  /*7fa90*/  LOP3.LUT R4, R4, 0xffffffbf, RZ, 0xc0, !PT ;  /* 0xffffffbf04047812 */ /* 0x000fc800078ec0ff */
[----:B------:R-:W-:Y:S02]  /*7faa0*/  @P6 LOP3.LUT R4, R4, 0x40, RZ, 0xfc, !PT ;  /* 0x0000004004046812 */ /* 0x000fe400078efcff */
[----:B------:R-:W-:Y:S02]  /*7fab0*/  ISETP.LT.OR P6, PT, R28, 0xea, !P3 ;  /* 0x000000ea1c00780c */ /* 0x000fe40005fc1670 */
[----:B------:R-:W-:Y:S02]  /*7fac0*/  LOP3.LUT R4, R4, 0xffffffdf, RZ, 0xc0, !PT ;  /* 0xffffffdf04047812 */ /* 0x000fe400078ec0ff */
[----:B------:R-:W-:Y:S02]  /*7fad0*/  F2FP.SATFINITE.E4M3.F32.PACK_AB_MERGE_C R11, RZ, R11, RZ ;  /* 0x0000000bff0b723e */ /* 0x000fe400048070ff */
[----:B------:R-:W-:Y:S02]  /*7fae0*/  @P5 LOP3.LUT R4, R4, 0x20, RZ, 0xfc, !PT ;  /* 0x0000002004045812 */ /* 0x000fe400078efcff */
[----:B0-----:R-:W-:-:S05]  /*7faf0*/  @!P0 IADD3 R14, P2, R24, R14, RZ ;  /* 0x0000000e180e8210 */ /* 0x001fca0007f5e0ff */
[----:B------:R-:W-:Y:S01]  /*7fb00*/  @!P0 IMAD.X R15, R29, 0x1, R15, P2 ;  /* 0x000000011d0f8824 */ /* 0x000fe200010e060f */
[----:B------:R-:W-:-:S04]  /*7fb10*/  LOP3.LUT R4, R4, 0xffffffef, RZ, 0xc0, !PT ;  /* 0xffffffef04047812 */ /* 0x000fc800078ec0ff */
[----:B------:R0:W-:Y:S01]  /*7fb20*/  @!P0 STG.E.U8 desc[UR30][R14.64+0xd1], R11 ;  /* 0x0000d10b0e008986 */ /* 0x0001e2000c10111e */
[----:B------:R-:W-:Y:S01]  /*7fb30*/  @P4 LOP3.LUT R4, R4, 0x10, RZ, 0xfc, !PT ;  /* 0x0000001004044812 */ /* 0x000fe200078efcff */
[----:B0-----:R-:W-:Y:S02]  /*7fb40*/  IMAD.U32 R14, RZ, RZ, UR11 ;  /* 0x0000000bff0e7e24 */ /* 0x001fe4000f8e00ff */
[----:B------:R-:W-:-:S03]  /*7fb50*/  IMAD.U32 R11, RZ, RZ, UR10 ;  /* 0x0000000aff0b7e24 */ /* 0x000fc6000f8e00ff */
[----:B------:R-:W-:Y:S02]  /*7fb60*/  @!P6 IADD3 R14, P0, P2, R14, UR13, R24 ;  /* 0x0000000d0e0eec10 */ /* 0x000fe4000fa1e018 */
[----:B------:R-:W-:Y:S02]  /*7fb70*/  LOP3.LUT R4, R4, 0xfffffff7, RZ, 0xc0, !PT ;  /* 0xfffffff704047812 */ /* 0x000fe400078ec0ff */
[----:B------:R-:W-:Y:S01]  /*7fb80*/  @!P6 IADD3.X R11, R11, UR12, R29, P0, P2 ;  /* 0x0000000c0b0bec10 */ /* 0x000fe200087e441d */
[----:B------:R0:W-:Y:S01]  /*7fb90*/  @!P6 STL [R1+0x2d4], R14 ;  /* 0x0002d40e0100e387 */ /* 0x0001e20000100800 */
[----:B------:R-:W-:-:S03]  /*7fba0*/  @P6 LOP3.LUT R4, R4, 0x8, RZ, 0xfc, !PT ;  /* 0x0000000804046812 */ /* 0x000fc600078efcff */
[----:B------:R1:W-:Y:S01]  /*7fbb0*/  @!P6 STL [R1+0x2f0], R11 ;  /* 0x0002f00b0100e387 */ /* 0x0003e20000100800 */
[----:B------:R-:W-:Y:S01]  /*7fbc0*/  ISETP.LT.OR P6, PT, R28, 0xf1, !P3 ;  /* 0x000000f11c00780c */ /* 0x000fe20005fc1670 */
[----:B0-----:R-:W-:Y:S02]  /*7fbd0*/  IMAD.U32 R14, RZ, RZ, UR11 ;  /* 0x0000000bff0e7e24 */ /* 0x001fe4000f8e00ff */
[----:B-1----:R-:W-:-:S10]  /*7fbe0*/  IMAD.U32 R11, RZ, RZ, UR10 ;  /* 0x0000000aff0b7e24 */ /* 0x002fd4000f8e00ff */
[----:B------:R-:W-:-:S04]  /*7fbf0*/  @!P6 IADD3 R15, P0, P2, R14, UR13, R24 ;  /* 0x0000000d0e0fec10 */ /* 0x000fc8000fa1e018 */
[----:B------:R-:W-:Y:S01]  /*7fc00*/  @!P6 IADD3.X R14, R11, UR12, R29, P0, P2 ;  /* 0x0000000c0b0eec10 */ /* 0x000fe200087e441d */
[----:B------:R-:W-:Y:S01]  /*7fc10*/  @!P6 STL [R1+0x33c], R15 ;  /* 0x00033c0f0100e387 */ /* 0x000fe20000100800 */
[----:B----4-:R-:W-:-:S03]  /*7fc20*/  FMUL R11, R12, UR27 ;  /* 0x0000001b0c0b7c20 */ /* 0x010fc60008400000 */
[----:B------:R-:W4:Y:S01]  /*7fc30*/  LDL.LU R12, [R1+0xeb4] ;  /* 0x000eb400010c7983 */ /* 0x000f220000300800 */
[----:B------:R-:W-:Y:S02]  /*7fc40*/  LOP3.LUT P5, RZ, R0, 0x40, RZ, 0xc0, !PT ;  /* 0x0000004000ff7812 */ /* 0x000fe400078ac0ff */
[----:B------:R-:W-:Y:S01]  /*7fc50*/  F2FP.SATFINITE.E4M3.F32.PACK_AB_MERGE_C R11, RZ, R11, RZ ;  /* 0x0000000bff0b723e */ /* 0x000fe200048070ff */
[----:B------:R0:W-:Y:S10]  /*7fc60*/  @!P6 STL [R1+0x35c], R14 ;  /* 0x00035c0e0100e387 */ /* 0x0001f40000100800 */
[----:B------:R1:W-:Y:S01]  /*7fc70*/  @!P5 STG.E.U8 desc[UR30][R30.64+0xd0], R11 ;  /* 0x0000d00b1e00d986 */ /* 0x0003e2000c10111e */
[----:B------:R-:W-:Y:S01]  /*7fc80*/  ISETP.LT.OR P5, PT, R28, 0xf2, !P3 ;  /* 0x000000f21c00780c */ /* 0x000fe20005fa1670 */
[----:B0-----:R-:W-:-:S02]  /*7fc90*/  IMAD.U32 R14, RZ, RZ, UR11 ;  /* 0x0000000bff0e7e24 */ /* 0x001fc4000f8e00ff */
[----:B-1----:R-:W-:-:S10]  /*7fca0*/  IMAD.U32 R11, RZ, RZ, UR10 ;  /* 0x0000000aff0b7e24 */ /* 0x002fd4000f8e00ff */
[----:B------:R-:W-:-:S04]  /*7fcb0*/  @!P5 IADD3 R15, P0, P2, R14, UR13, R24 ;  /* 0x0000000d0e0fdc10 */ /* 0x000fc8000fa1e018 */
[----:B------:R-:W-:Y:S01]  /*7fcc0*/  @!P5 IADD3.X R14, R11, UR12, R29, P0, P2 ;  /* 0x0000000c0b0edc10 */ /* 0x000fe200087e441d */
[----:B------:R-:W-:Y:S04]  /*7fcd0*/  @!P5 STL [R1+0x314], R15 ;  /* 0x0003140f0100d387 */ /* 0x000fe80000100800 */
[----:B------:R0:W-:Y:S01]  /*7fce0*/  @!P5 STL [R1+0x338], R14 ;  /* 0x0003380e0100d387 */ /* 0x0001e20000100800 */
[----:B------:R-:W-:Y:S01]  /*7fcf0*/  LOP3.LUT P4, RZ, R0, 0x80, RZ, 0xc0, !PT ;  /* 0x0000008000ff7812 */ /* 0x000fe2000788c0ff */
[----:B0-----:R-:W-:Y:S02]  /*7fd00*/  IMAD.U32 R14, RZ, RZ, UR11 ;  /* 0x0000000bff0e7e24 */ /* 0x001fe4000f8e00ff */
[----:B--2---:R-:W-:Y:S02]  /*7fd10*/  FMUL R11, R10, UR27 ;  /* 0x0000001b0a0b7c20 */ /* 0x004fe40008400000 */
[----:B------:R-:W2:Y:S03]  /*7fd20*/  LDL.LU R10, [R1+0xeb8] ;  /* 0x000eb800010a7983 */ /* 0x000ea60000300800 */
[----:B------:R-:W-:-:S05]  /*7fd30*/  F2FP.SATFINITE.E4M3.F32.PACK_AB_MERGE_C R11, RZ, R11, RZ ;  /* 0x0000000bff0b723e */ /* 0x000fca00048070ff */
[----:B------:R0:W-:Y:S01]  /*7fd40*/  @!P4 STG.E.U8 desc[UR30][R26.64+0xd1], R11 ;  /* 0x0000d10b1a00c986 */ /* 0x0001e2000c10111e */
[----:B------:R-:W-:Y:S01]  /*7fd50*/  ISETP.LT.OR P4, PT, R28, 0xf9, !P3 ;  /* 0x000000f91c00780c */ /* 0x000fe20005f81670 */
[----:B0-----:R-:W-:-:S12]  /*7fd60*/  IMAD.U32 R11, RZ, RZ, UR10 ;  /* 0x0000000aff0b7e24 */ /* 0x001fd8000f8e00ff */
[----:B------:R-:W-:-:S04]  /*7fd70*/  @!P4 IADD3 R14, P0, P2, R14, UR13, R24 ;  /* 0x0000000d0e0ecc10 */ /* 0x000fc8000fa1e018 */
[----:B------:R-:W-:Y:S01]  /*7fd80*/  @!P4 IADD3.X R11, R11, UR12, R29, P0, P2 ;  /* 0x0000000c0b0bcc10 */ /* 0x000fe200087e441d */
[----:B------:R-:W-:Y:S04]  /*7fd90*/  @!P4 STL [R1+0x374], R14 ;  /* 0x0003740e0100c387 */ /* 0x000fe80000100800 */
[----:B------:R3:W-:Y:S02]  /*7fda0*/  @!P4 STL [R1+0x390], R11 ;  /* 0x0003900b0100c387 */ /* 0x0007e40000100800 */
[----:B---3--:R-:W-:Y:S02]  /*7fdb0*/  FMUL R11, R13, UR27 ;  /* 0x0000001b0d0b7c20 */ /* 0x008fe40008400000 */
[----:B------:R-:W3:Y:S01]  /*7fdc0*/  LDL.LU R13, [R1+0xebc] ;  /* 0x000ebc00010d7983 */ /* 0x000ee20000300800 */
[----:B------:R-:W-:-:S13]  /*7fdd0*/  ISETP.LT.OR P0, PT, R28, 0xd9, !P1 ;  /* 0x000000d91c00780c */ /* 0x000fda0004f01670 */
[----:B------:R-:W0:Y:S01]  /*7fde0*/  @!P0 LDC.64 R14, c[0x0][0x5c0] ;  /* 0x00017000ff0e8b82 */ /* 0x000e220000000a00 */
[----:B------:R-:W-:Y:S02]  /*7fdf0*/  F2FP.SATFINITE.E4M3.F32.PACK_AB_MERGE_C R11, RZ, R11, RZ ;  /* 0x0000000bff0b723e */ /* 0x000fe400048070ff */
[----:B0-----:R-:W-:-:S05]  /*7fe00*/  @!P0 IADD3 R14, P2, R24, R14, RZ ;  /* 0x0000000e180e8210 */ /* 0x001fca0007f5e0ff */
[----:B------:R-:W-:-:S05]  /*7fe10*/  @!P0 IMAD.X R15, R29, 0x1, R15, P2 ;  /* 0x000000011d0f8824 */ /* 0x000fca00010e060f */
[----:B------:R0:W-:Y:S01]  /*7fe20*/  @!P0 STG.E.U8 desc[UR30][R14.64+0xd8], R11 ;  /* 0x0000d80b0e008986 */ /* 0x0001e2000c10111e */
[----:B------:R-:W-:-:S13]  /*7fe30*/  ISETP.LT.OR P0, PT, R28, 0xda, !P1 ;  /* 0x000000da1c00780c */ /* 0x000fda0004f01670 */
[----:B0-----:R-:W0:Y:S01]  /*7fe40*/  @!P0 LDC.64 R14, c[0x0][0x5c0] ;  /* 0x00017000ff0e8b82 */ /* 0x001e220000000a00 */
[----:B------:R-:W-:-:S04]  /*7fe50*/  LOP3.LUT R4, R4, 0xfffffffb, RZ, 0xc0, !PT ;  /* 0xfffffffb04047812 */ /* 0x000fc800078ec0ff */
[----:B------:R-:W-:Y:S02]  /*7fe60*/  @P6 LOP3.LUT R4, R4, 0x4, RZ, 0xfc, !PT ;  /* 0x0000000404046812 */ /* 0x000fe400078efcff */
[----:B------:R-:W-:Y:S01]  /*7fe70*/  ISETP.LT.OR P6, PT, R28, 0xfa, !P3 ;  /* 0x000000fa1c00780c */ /* 0x000fe20005fc1670 */
[----:B----4-:R-:W-:Y:S02]  /*7fe80*/  FMUL R11, R12, UR27 ;  /* 0x0000001b0c0b7c20 */ /* 0x010fe40008400000 */
[----:B------:R-:W4:Y:S01]  /*7fe90*/  LDL.LU R12, [R1+0xec0] ;  /* 0x000ec000010c7983 */ /* 0x000f220000300800 */
[----:B0-----:R-:W-:Y:S02]  /*7fea0*/  @!P0 IADD3 R14, P2, R24, R14, RZ ;  /* 0x0000000e180e8210 */ /* 0x001fe40007f5e0ff */
[----:B------:R-:W-:-:S03]  /*7feb0*/  F2FP.SATFINITE.E4M3.F32.PACK_AB_MERGE_C R11, RZ, R11, RZ ;  /* 0x0000000bff0b723e */ /* 0x000fc600048070ff */
[----:B------:R-:W-:Y:S01]  /*7fec0*/  @!P0 IMAD.X R15, R29, 0x1, R15, P2 ;  /* 0x000000011d0f8824 */ /* 0x000fe200010e060f */
[----:B------:R-:W-:-:S04]  /*7fed0*/  LOP3.LUT R4, R4, 0xfffffffd, RZ, 0xc0, !PT ;  /* 0xfffffffd04047812 */ /* 0x000fc800078ec0ff */
[----:B------:R0:W-:Y:S01]  /*7fee0*/  @!P0 STG.E.U8 desc[UR30][R14.64+0xd9], R11 ;  /* 0x0000d90b0e008986 */ /* 0x0001e2000c10111e */
[----:B------:R-:W-:-:S04]  /*7fef0*/  @P5 LOP3.LUT R4, R4, 0x2, RZ, 0xfc, !PT ;  /* 0x0000000204045812 */ /* 0x000fc800078efcff */
[----:B------:R-:W-:Y:S01]  /*7ff00*/  LOP3.LUT R4, R4, 0xfffffffe, RZ, 0xc0, !PT ;  /* 0xfffffffe04047812 */ /* 0x000fe200078ec0ff */
[----:B0-----:R-:W-:Y:S02]  /*7ff10*/  IMAD.U32 R14, RZ, RZ, UR11 ;  /* 0x0000000bff0e7e24 */ /* 0x001fe4000f8e00ff */
[----:B------:R-:W-:-:S03]  /*7ff20*/  IMAD.U32 R11, RZ, RZ, UR10 ;  /* 0x0000000aff0b7e24 */ /* 0x000fc6000f8e00ff */
[----:B------:R-:W-:Y:S02]  /*7ff30*/  @!P6 IADD3 R14, P0, P2, R14, UR13, R24 ;  /* 0x0000000d0e0eec10 */ /* 0x000fe4000fa1e018 */
[----:B------:R-:W-:Y:S02]  /*7ff40*/  @P4 LOP3.LUT R4, R4, 0x1, RZ, 0xfc, !PT ;  /* 0x0000000104044812 */ /* 0x000fe400078efcff */
[C---:B------:R-:W-:Y:S02]  /*7ff50*/  LOP3.LUT P5, RZ, R0.reuse, 0x100, RZ, 0xc0, !PT ;  /* 0x0000010000ff7812 */ /* 0x040fe400078ac0ff */
[C---:B------:R-:W-:Y:S02]  /*7ff60*/  LOP3.LUT P4, RZ, R0.reuse, 0x200, RZ, 0xc0, !PT ;  /* 0x0000020000ff7812 */ /* 0x040fe4000788c0ff */
[----:B------:R-:W-:Y:S02]  /*7ff70*/  @!P6 IADD3.X R11, R11, UR12, R29, P0, P2 ;  /* 0x0000000c0b0bec10 */ /* 0x000fe400087e441d */
[----:B------:R-:W-:Y:S01]  /*7ff80*/  LOP3.LUT R0, R0, 0x7fffffff, RZ, 0xc0, !PT ;  /* 0x7fffffff00007812 */ /* 0x000fe200078ec0ff */
[----:B------:R0:W-:Y:S03]  /*7ff90*/  @!P6 STL [R1+0x2d0], R14 ;  /* 0x0002d00e0100e387 */ /* 0x0001e60000100800 */
[----:B------:R-:W-:Y:S01]  /*7ffa0*/  @P6 LOP3.LUT R0, R0, 0x80000000, RZ, 0xfc, !PT ;  /* 0x8000000000006812 */ /* 0x000fe200078efcff */
[----:B------:R1:W-:Y:S01]  /*7ffb0*/  @!P6 STL [R1+0x2ec], R11 ;  /* 0x0002ec0b0100e387 */ /* 0x0003e20000100800 */
[----:B------:R-:W-:Y:S01]  /*7ffc0*/  ISETP.LT.OR P6, PT, R28, 0x101, !P3 ;  /* 0x000001011c00780c */ /* 0x000fe20005fc1670 */
[----:B0-----:R-:W-:-:S02]  /*7ffd0*/  IMAD.U32 R14, RZ, RZ, UR11 ;  /* 0x0000000bff0e7e24 */ /* 0x001fc4000f8e00ff */
[----:B-1----:R-:W-:-:S10]  /*7ffe0*/  IMAD.U32 R11, RZ, RZ, UR10 ;  /* 0x0000000aff0b7e24 */ /* 0x002fd4000f8e00ff */
[----:B------:R-:W-:-:S04]  /*7fff0*/  @!P6 IADD3 R15, P0, P2, R14, UR13, R24 ;  /* 0x0000000d0e0fec10 */ /* 0x000fc8000fa1e018 */
[----:B------:R-:W-:Y:S01]  /*80000*/  @!P6 IADD3.X R14, R11, UR12, R29, P0, P2 ;  /* 0x0000000c0b0eec10 */ /* 0x000fe200087e441d */
[----:B------:R-:W-:Y:S01]  /*80010*/  @!P6 STL [R1+0x334], R15 ;  /* 0x0003340f0100e387 */ /* 0x000fe20000100800 */
[----:B--2---:R-:W-:-:S03]  /*80020*/  FMUL R11, R10, UR27 ;  /* 0x0000001b0a0b7c20 */ /* 0x004fc60008400000 */
[----:B------:R-:W2:Y:S02]  /*80030*/  LDL.LU R10, [R1+0xec4] ;  /* 0x000ec400010a7983 */ /* 0x000ea40000300800 */
[----:B------:R-:W-:-:S05]  /*80040*/  F2FP.SATFINITE.E4M3.F32.PACK_AB_MERGE_C R11, RZ, R11, RZ ;  /* 0x0000000bff0b723e */ /* 0x000fca00048070ff */
[----:B------:R-:W-:Y:S01]  /*80050*/  @!P5 STG.E.U8 desc[UR30][R34.64+0xd8], R11 ;  /* 0x0000d80b2200d986 */ /* 0x000fe2000c10111e */
[----:B------:R-:W-:-:S03]  /*80060*/  ISETP.LT.OR P5, PT, R28, 0x102, !P3 ;  /* 0x000001021c00780c */ /* 0x000fc60005fa1670 */
[----:B------:R0:W-:Y:S02]  /*80070*/  @!P6 STL [R1+0x358], R14 ;  /* 0x0003580e0100e387 */ /* 0x0001e40000100800 */
[----:B0-----:R-:W-:Y:S02]  /*80080*/  IMAD.U32 R14, RZ, RZ, UR11 ;  /* 0x0000000bff0e7e24 */ /* 0x001fe4000f8e00ff */
[----:B------:R-:W-:-:S06]  /*80090*/  IMAD.U32 R11, RZ, RZ, UR10 ;  /* 0x0000000aff0b7e24 */ /* 0x000fcc000f8e00ff */
[----:B------:R-:W-:-:S04]  /*800a0*/  @!P5 IADD3 R15, P0, P2, R14, UR13, R24 ;  /* 0x0000000d0e0fdc10 */ /* 0x000fc8000fa1e018 */
[----:B------:R-:W-:Y:S01]  /*800b0*/  @!P5 IADD3.X R14, R11, UR12, R29, P0, P2 ;  /* 0x0000000c0b0edc10 */ /* 0x000fe200087e441d */
[----:B------:R-:W-:Y:S04]  /*800c0*/  @!P5 STL [R1+0x310], R15 ;  /* 0x0003100f0100d387 */ /* 0x000fe80000100800 */
[----:B------:R0:W-:Y:S01]  /*800d0*/  @!P5 STL [R1+0x330], R14 ;  /* 0x0003300e0100d387 */ /* 0x0001e20000100800 */
[----:B---3--:R-:W-:-:S03]  /*800e0*/  FMUL R11, R13, UR27 ;  /* 0x0000001b0d0b7c20 */ /* 0x008fc60008400000 */
[----:B------:R-:W3:Y:S02]  /*800f0*/  LDL.LU R13, [R1+0xec8] ;  /* 0x000ec800010d7983 */ /* 0x000ee40000300800 */
[----:B------:R-:W-:-:S05]  /*80100*/  F2FP.SATFINITE.E4M3.F32.PACK_AB_MERGE_C R11, RZ, R11, RZ ;  /* 0x0000000bff0b723e */ /* 0x000fca00048070ff */
[----:B------:R1:W-:Y:S01]  /*80110*/  @!P4 STG.E.U8 desc[UR30][R32.64+0xd9], R11 ;  /* 0x0000d90b2000c986 */ /* 0x0003e2000c10111e */
[----:B------:R-:W-:Y:S01]  /*80120*/  ISETP.LT.OR P4, PT, R28, 0x109, !P3 ;  /* 0x000001091c00780c */ /* 0x000fe20005f81670 */
[----:B0-----:R-:W-:Y:S02]  /*80130*/  IMAD.U32 R14, RZ, RZ, UR11 ;  /* 0x0000000bff0e7e24 */ /* 0x001fe4000f8e00ff */
[----:B-1----:R-:W-:-:S10]  /*80140*/  IMAD.U32 R11, RZ, RZ, UR10 ;  /* 0x0000000aff0b7e24 */ /* 0x002fd4000f8e00ff */
[----:B------:R-:W-:-:S04]  /*80150*/  @!P4 IADD3 R14, P0, P2, R14, UR13, R24 ;  /* 0x0000000d0e0ecc10 */ /* 0x000fc8000fa1e018 */
[----:B------:R-:W-:Y:S01]  /*80160*/  @!P4 IADD3.X R11, R11, UR12, R29, P0, P2 ;  /* 0x0000000c0b0bcc10 */ /* 0x000fe200087e441d */
[----:B------:R0:W-:Y:S01]  /*80170*/  @!P4 STL [R1+0x370], R14 ;  /* 0x0003700e0100c387 */ /* 0x0001e20000100800 */
[----:B------:R-:W-:-:S03]  /*80180*/  ISETP.LT.OR P0, PT, R28, 0xe1, !P1 ;  /* 0x000000e11c00780c */ /* 0x000fc60004f01670 */
[----:B------:R4:W-:Y:S10]  /*80190*/  @!P4 STL [R1+0x38c], R11 ;  /* 0x00038c0b0100c387 */ /* 0x0009f40000100800 */
[----:B0-----:R-:W0:Y:S01]  /*801a0*/  @!P0 LDC.64 R14, c[0x0][0x5c0] ;  /* 0x00017000ff0e8b82 */ /* 0x001e220000000a00 */
[----:B----4-:R-:W-:-:S02]  /*801b0*/  FMUL R11, R12, UR27 ;  /* 0x0000001b0c0b7c20 */ /* 0x010fc40008400000 */
[----:B------:R-:W4:Y:S01]  /*801c0*/  LDL.LU R12, [R1+0xecc] ;  /* 0x000ecc00010c7983 */ /* 0x000f220000300800 */
[----:B0-----:R-:W-:Y:S02]  /*801d0*/  @!P0 IADD3 R14, P2, R24, R14, RZ ;  /* 0x0000000e180e8210 */ /* 0x001fe40007f5e0ff */
[----:B------:R-:W-:-:S03]  /*801e0*/  F2FP.SATFINITE.E4M3.F32.PACK_AB_MERGE_C R11, RZ, R11, RZ ;  /* 0x0000000bff0b723e */ /* 0x000fc600048070ff */
[----:B------:R-:W-:-:S05]  /*801f0*/  @!P0 IMAD.X R15, R29, 0x1, R15, P2 ;  /* 0x000000011d0f8824 */ /* 0x000fca00010e060f */
[----:B------:R0:W-:Y:S01]  /*80200*/  @!P0 STG.E.U8 desc[UR30][R14.64+0xe0], R11 ;  /* 0x0000e00b0e008986 */ /* 0x0001e2000c10111e */
[----:B------:R-:W-:-:S13]  /*80210*/  ISETP.LT.OR P0, PT, R28, 0xe2, !P1 ;  /* 0x000000e21c00780c */ /* 0x000fda0004f01670 */
[----:B0-----:R-:W0:Y:S01]  /*80220*/  @!P0 LDC.64 R14, c[0x0][0x5c0] ;  /* 0x00017000ff0e8b82 */ /* 0x001e220000000a00 */
[----:B------:R-:W-:-:S04]  /*80230*/  LOP3.LUT R0, R0, 0xbfffffff, RZ, 0xc0, !PT ;  /* 0xbfffffff00007812 */ /* 0x000fc800078ec0ff */
[----:B------:R-:W-:Y:S02]  /*80240*/  @P6 LOP3.LUT R0, R0, 0x40000000, RZ, 0xfc, !PT ;  /* 0x4000000000006812 */ /* 0x000fe400078efcff */
[----:B------:R-:W-:Y:S02]  /*80250*/  ISETP.LT.OR P6, PT, R28, 0x10a, !P3 ;  /* 0x0000010a1c00780c */ /* 0x000fe40005fc1670 */
[----:B------:R-:W-:-:S04]  /*80260*/  LOP3.LUT R0, R0, 0xdfffffff, RZ, 0xc0, !PT ;  /* 0xdfffffff00007812 */ /* 0x000fc800078ec0ff */
[----:B------:R-:W-:Y:S02]  /*80270*/  @P5 LOP3.LUT R0, R0, 0x20000000, RZ, 0xfc, !PT ;  /* 0x2000000000005812 */ /* 0x000fe400078efcff */
[----:B0-----:R-:W-:-:S05]  /*80280*/  @!P0 IADD3 R14, P2, R24, R14, RZ ;  /* 0x0000000e180e8210 */ /* 0x001fca0007f5e0ff */
[----:B------:R-:W-:Y:S01]  /*80290*/  @!P0 IMAD.X R15, R29, 0x1, R15, P2 ;  /* 0x000000011d0f8824 */ /* 0x000fe200010e060f */
[C---:B------:R-:W-:Y:S02]  /*802a0*/  LOP3.LUT P5, RZ, R0.reuse, 0x400, RZ, 0xc0, !PT ;  /* 0x0000040000ff7812 */ /* 0x040fe400078ac0ff */
[----:B------:R-:W-:-:S04]  /*802b0*/  LOP3.LUT R0, R0, 0xefffffff, RZ, 0xc0, !PT ;  /* 0xefffffff00007812 */ /* 0x000fc800078ec0ff */
[----:B------:R-:W-:-:S04]  /*802c0*/  @P4 LOP3.LUT R0, R0, 0x10000000, RZ, 0xfc, !PT ;  /* 0x1000000000004812 */ /* 0x000fc800078efcff */
[C---:B------:R-:W-:Y:S02]  /*802d0*/  LOP3.LUT P4, RZ, R0.reuse, 0x800, RZ, 0xc0, !PT ;  /* 0x0000080000ff7812 */ /* 0x040fe4000788c0ff */
[----:B------:R-:W-:Y:S01]  /*802e0*/  LOP3.LUT R0, R0, 0xf7ffffff, RZ, 0xc0, !PT ;  /* 0xf7ffffff00007812 */ /* 0x000fe200078ec0ff */
[----:B--2---:R-:W-:Y:S02]  /*802f0*/  FMUL R11, R10, UR27 ;  /* 0x0000001b0a0b7c20 */ /* 0x004fe40008400000 */
[----:B------:R-:W2:Y:S03]  /*80300*/  LDL.LU R10, [R1+0xed0] ;  /* 0x000ed000010a7983 */ /* 0x000ea60000300800 */
[----:B------:R-:W-:-:S05]  /*80310*/  F2FP.SATFINITE.E4M3.F32.PACK_AB_MERGE_C R11, RZ, R11, RZ ;  /* 0x0000000bff0b723e */ /* 0x000fca00048070ff */
[----:B------:R0:W-:Y:S02]  /*80320*/  @!P0 STG.E.U8 desc[UR30][R14.64+0xe1], R11 ;  /* 0x0000e10b0e008986 */ /* 0x0001e4000c10111e */
[----:B0-----:R-:W-:Y:S02]  /*80330*/  IMAD.U32 R14, RZ, RZ, UR11 ;  /* 0x0000000bff0e7e24 */ /* 0x001fe4000f8e00ff */
[----:B------:R-:W-:-:S03]  /*80340*/  IMAD.U32 R11, RZ, RZ, UR10 ;  /* 0x0000000aff0b7e24 */ /* 0x000fc6000f8e00ff */
[----:B------:R-:W-:-:S04]  /*80350*/  @!P6 IADD3 R14, P0, P2, R14, UR13, R24 ;  /* 0x0000000d0e0eec10 */ /* 0x000fc8000fa1e018 */
        /* <DEDUP_REMOVED lines=9> */
[----:B---3--:R-:W-:Y:S01]  /*803f0*/  FMUL R11, R13, UR27 ;  /* 0x0000001b0d0b7c20 */ /* 0x008fe20008400000 */
[----:B------:R-:W-:Y:S04]  /*80400*/  @!P6 STL [R1+0x32c], R15 ;  /* 0x00032c0f0100e387 */ /* 0x000fe80000100800 */
[----:B------:R-:W3:Y:S01]  /*80410*/  LDL.LU R13, [R1+0xed4] ;  /* 0x000ed400010d7983 */ /* 0x000ee20000300800 */
        /* <DEDUP_REMOVED lines=10> */
[----:B----4-:R-:W-:-:S03]  /*804c0*/  FMUL R11, R12, UR27 ;  /* 0x0000001b0c0b7c20 */ /* 0x010fc60008400000 */
[----:B------:R-:W4:Y:S02]  /*804d0*/  LDL.LU R12, [R1+0xed8] ;  /* 0x000ed800010c7983 */ /* 0x000f240000300800 */
[----:B------:R-:W-:-:S05]  /*804e0*/  F2FP.SATFINITE.E4M3.F32.PACK_AB_MERGE_C R11, RZ, R11, RZ ;  /* 0x0000000bff0b723e */ /* 0x000fca00048070ff */
[----:B------:R1:W-:Y:S01]  /*804f0*/  @!P4 STG.E.U8 desc[UR30][R36.64+0xe1], R11 ;  /* 0x0000e10b2400c986 */ /* 0x0003e2000c10111e */
[----:B------:R-:W-:Y:S01]  /*80500*/  ISETP.LT.OR P4, PT, R28, 0x119, !P3 ;  /* 0x000001191c00780c */ /* 0x000fe20005f81670 */
[----:B0-----:R-:W-:Y:S02]  /*80510*/  IMAD.U32 R14, RZ, RZ, UR11 ;  /* 0x0000000bff0e7e24 */ /* 0x001fe4000f8e00ff */
[----:B-1----:R-:W-:-:S10]  /*80520*/  IMAD.U32 R11, RZ, RZ, UR10 ;  /* 0x0000000aff0b7e24 */ /* 0x002fd4000f8e00ff */
        /* <DEDUP_REMOVED lines=24> */
[C---:B------:R-:W-:Y:S02]  /*806b0*/  LOP3.LUT P5, RZ, R0.reuse, 0x1000, RZ, 0xc0, !PT ;  /* 0x0000100000ff7812 */ /* 0x040fe400078ac0ff */
[----:B------:R-:W-:Y:S02]  /*806c0*/  LOP3.LUT R0, R0, 0xfeffffff, RZ, 0xc0, !PT ;  /* 0xfeffffff00007812 */ /* 0x000fe400078ec0ff */
[----:B------:R0:W-:Y:S02]  /*806d0*/  @!P0 STG.E.U8 desc[UR30][R14.64+0xe9], R11 ;  /* 0x0000e90b0e008986 */ /* 0x0001e4000c10111e */
[----:B------:R-:W-:Y:S01]  /*806e0*/  @P4 LOP3.LUT R0, R0, 0x1000000, RZ, 0xfc, !PT ;  /* 0x0100000000004812 */ /* 0x000fe200078efcff */
[----:B0-----:R-:W-:Y:S02]  /*806f0*/  IMAD.U32 R14, RZ, RZ, UR11 ;  /* 0x0000000bff0e7e24 */ /* 0x001fe4000f8e00ff */
[----:B------:R-:W-:-:S03]  /*80700*/  IMAD.U32 R11, RZ, RZ, UR10 ;  /* 0x0000000aff0b7e24 */ /* 0x000fc6000f8e00ff */
[----:B------:R-:W-:Y:S02]  /*80710*/  @!P6 IADD3 R14, P0, P2, R14, UR13, R24 ;  /* 0x0000000d0e0eec10 */ /* 0x000fe4000fa1e018 */
        /* <DEDUP_REMOVED lines=11> */
[----:B----4-:R-:W-:Y:S01]  /*807d0*/  FMUL R11, R12, UR27 ;  /* 0x0000001b0c0b7c20 */ /* 0x010fe20008400000 */
[----:B------:R-:W-:Y:S04]  /*807e0*/  @!P6 STL [R1+0x324], R15 ;  /* 0x0003240f0100e387 */ /* 0x000fe80000100800 */
[----:B------:R-:W4:Y:S01]  /*807f0*/  LDL.LU R12, [R1+0xee4] ;  /* 0x000ee400010c7983 */ /* 0x000f220000300800 */
        /* <DEDUP_REMOVED lines=10> */
[----:B--2---:R-:W-:-:S03]  /*808a0*/  FMUL R11, R10, UR27 ;  /* 0x0000001b0a0b7c20 */ /* 0x004fc60008400000 */
[----:B------:R-:W2:Y:S02]  /*808b0*/  LDL.LU R10, [R1+0xee8] ;  /* 0x000ee800010a7983 */ /* 0x000ea40000300800 */
[----:B------:R-:W-:-:S05]  /*808c0*/  F2FP.SATFINITE.E4M3.F32.PACK_AB_MERGE_C R11, RZ, R11, RZ ;  /* 0x0000000bff0b723e */ /* 0x000fca00048070ff */
[----:B------:R1:W-:Y:S01]  /*808d0*/  @!P4 STG.E.U8 desc[UR30][R40.64+0xe9], R11 ;  /* 0x0000e90b2800c986 */ /* 0x0003e2000c10111e */
[----:B------:R-:W-:Y:S01]  /*808e0*/  ISETP.LT.OR P4, PT, R28, 0x129, !P3 ;  /* 0x000001291c00780c */ /* 0x000fe20005f81670 */
[----:B0-----:R-:W-:Y:S02]  /*808f0*/  IMAD.U32 R14, RZ, RZ, UR11 ;  /* 0x0000000bff0e7e24 */ /* 0x001fe4000f8e00ff */
[----:B-1----:R-:W-:-:S10]  /*80900*/  IMAD.U32 R11, RZ, RZ, UR10 ;  /* 0x0000000aff0b7e24 */ /* 0x002fd4000f8e00ff */
        /* <DEDUP_REMOVED lines=19> */
[----:B0-----:R-:W-:Y:S01]  /*80a40*/  @!P0 IADD3 R14, P2, R24, R14, RZ ;  /* 0x0000000e180e8210 */ /* 0x001fe20007f5e0ff */
[----:B----4-:R-:W-:Y:S02]  /*80a50*/  FMUL R11, R12, UR27 ;  /* 0x0000001b0c0b7c20 */ /* 0x010fe40008400000 */
[----:B------:R-:W4:Y:S02]  /*80a60*/  LDL.LU R12, [R1+0xef0] ;  /* 0x000ef000010c7983 */ /* 0x000f240000300800 */
[----:B------:R-:W-:Y:S01]  /*80a70*/  @!P0 IMAD.X R15, R29, 0x1, R15, P2 ;  /* 0x000000011d0f8824 */ /* 0x000fe200010e060f */
[----:B------:R-:W-:Y:S02]  /*80a80*/  F2FP.SATFINITE.E4M3.F32.PACK_AB_MERGE_C R11, RZ, R11, RZ ;  /* 0x0000000bff0b723e */ /* 0x000fe400048070ff */
[----:B------:R-:W-:-:S03]  /*80a90*/  LOP3.LUT P5, RZ, R0, 0x4000, RZ, 0xc0, !PT ;  /* 0x0000400000ff7812 */ /* 0x000fc600078ac0ff */
[----:B------:R0:W-:Y:S01]  /*80aa0*/  @!P0 STG.E.U8 desc[UR30][R14.64+0xf1], R11 ;  /* 0x0000f10b0e008986 */ /* 0x0001e2000c10111e */
[----:B------:R-:W-:-:S04]  /*80ab0*/  LOP3.LUT R0, R0, 0xffefffff, RZ, 0xc0, !PT ;  /* 0xffefffff00007812 */ /* 0x000fc800078ec0ff */
        /* <DEDUP_REMOVED lines=27> */
[----:B------:R0:W-:Y:S04]  /*80c70*/  @!P5 STL [R1+0x2b4], R14 ;  /* 0x0002b40e0100d387 */ /* 0x0001e80000100800 */
[----:B------:R-:W2:Y:S01]  /*80c80*/  LDL.LU R19, [R1+0xef8] ;  /* 0x000ef80001137983 */ /* 0x000ea20000300800 */
[----:B---3--:R-:W-:-:S05]  /*80c90*/  FMUL R11, R13, UR27 ;  /* 0x0000001b0d0b7c20 */ /* 0x008fca0008400000 */
        /* <DEDUP_REMOVED lines=8> */
[----:B------:R4:W-:Y:S04]  /*80d20*/  @!P4 STL [R1+0x2ac], R11 ;  /* 0x0002ac0b0100c387 */ /* 0x0009e80000100800 */
[----:B------:R-:W3:Y:S01]  /*80d30*/  LDL.LU R17, [R1+0xefc] ;  /* 0x000efc0001117983 */ /* 0x000ee20000300800 */
[----:B------:R-:W-:-:S02]  /*80d40*/  ISETP.LT.OR P0, PT, R28, 0xf9, !P1 ;  /* 0x000000f91c00780c */ /* 0x000fc40004f01670 */
[----:B------:R-:W-:Y:S01]  /*80d50*/  LOP3.LUT R0, R0, 0xfffbffff, RZ, 0xc0, !PT ;  /* 0xfffbffff00007812 */ /* 0x000fe200078ec0ff */
[----:B------:R-:W3:Y:S10]  /*80d60*/  LDL.LU R18, [R1+0xf00] ;  /* 0x000f000001127983 */ /* 0x000ef40000300800 */
[----:B------:R-:W0:Y:S02]  /*80d70*/  @!P0 LDC.64 R14, c[0x0][0x5c0] ;  /* 0x00017000ff0e8b82 */ /* 0x000e240000000a00 */
[----:B0-----:R-:W-:-:S05]  /*80d80*/  @!P0 IADD3 R14, P2, R24, R14, RZ ;  /* 0x0000000e180e8210 */ /* 0x001fca0007f5e0ff */
[----:B------:R-:W-:Y:S02]  /*80d90*/  @!P0 IMAD.X R15, R29, 0x1, R15, P2 ;  /* 0x000000011d0f8824 */ /* 0x000fe400010e060f */
[----:B----4-:R-:W-:-:S05]  /*80da0*/  FMUL R11, R12, UR27 ;  /* 0x0000001b0c0b7c20 */ /* 0x010fca0008400000 */
[----:B------:R-:W-:-:S05]  /*80db0*/  F2FP.SATFINITE.E4M3.F32.PACK_AB_MERGE_C R11, RZ, R11, RZ ;  /* 0x0000000bff0b723e */ /* 0x000fca00048070ff */
[----:B------:R0:W-:Y:S01]  /*80dc0*/  @!P0 STG.E.U8 desc[UR30][R14.64+0xf8], R11 ;  /* 0x0000f80b0e008986 */ /* 0x0001e2000c10111e */
[----:B------:R-:W-:Y:S02]  /*80dd0*/  ISETP.LT.OR P0, PT, R28, 0xfa, !P1 ;  /* 0x000000fa1c00780c */ /* 0x000fe40004f01670 */
[----:B------:R-:W-:-:S11]  /*80de0*/  @P6 LOP3.LUT R0, R0, 0x40000, RZ, 0xfc, !PT ;  /* 0x0004000000006812 */ /* 0x000fd600078efcff */
[----:B0-----:R-:W0:Y:S01]  /*80df0*/  @!P0 LDC.64 R14, c[0x0][0x5c0] ;  /* 0x00017000ff0e8b82 */ /* 0x001e220000000a00 */
[----:B------:R-:W-:-:S04]  /*80e00*/  LOP3.LUT R0, R0, 0xfffdffff, RZ, 0xc0, !PT ;  /* 0xfffdffff00007812 */ /* 0x000fc800078ec0ff */
[----:B------:R-:W-:-:S04]  /*80e10*/  @P5 LOP3.LUT R0, R0, 0x20000, RZ, 0xfc, !PT ;  /* 0x0002000000005812 */ /* 0x000fc800078efcff */
[----:B------:R-:W-:-:S04]  /*80e20*/  LOP3.LUT R0, R0, 0xfffeffff, RZ, 0xc0, !PT ;  /* 0xfffeffff00007812 */ /* 0x000fc800078ec0ff */
[----:B------:R-:W-:Y:S02]  /*80e30*/  @P4 LOP3.LUT R0, R0, 0x10000, RZ, 0xfc, !PT ;  /* 0x0001000000004812 */ /* 0x000fe400078efcff */
[----:B------:R-:W-:Y:S02]  /*80e40*/  ISETP.LT.OR P4, PT, R28, 0x13a, !P3 ;  /* 0x0000013a1c00780c */ /* 0x000fe40005f81670 */
[----:B0-----:R-:W-:-:S05]  /*80e50*/  @!P0 IADD3 R14, P2, R24, R14, RZ ;  /* 0x0000000e180e8210 */ /* 0x001fca0007f5e0ff */
[----:B------:R-:W-:Y:S01]  /*80e60*/  @!P0 IMAD.X R15, R29, 0x1, R15, P2 ;  /* 0x000000011d0f8824 */ /* 0x000fe200010e060f */
[----:B------:R-:W-:-:S05]  /*80e70*/  LOP3.LUT R0, R0, 0xffff7fff, RZ, 0xc0, !PT ;  /* 0xffff7fff00007812 */ /* 0x000fca00078ec0ff */
[----:B------:R-:W-:Y:S01]  /*80e80*/  @P4 LOP3.LUT R0, R0, 0x8000, RZ, 0xfc, !PT ;  /* 0x0000800000004812 */ /* 0x000fe200078efcff */
[----:B--2---:R-:W-:-:S05]  /*80e90*/  FMUL R11, R10, UR27 ;  /* 0x0000001b0a0b7c20 */ /* 0x004fca0008400000 */
[----:B------:R-:W-:-:S05]  /*80ea0*/  F2FP.SATFINITE.E4M3.F32.PACK_AB_MERGE_C R11, RZ, R11, RZ ;  /* 0x0000000bff0b723e */ /* 0x000fca00048070ff */
[----:B------:R0:W-:Y:S02]  /*80eb0*/  @!P0 STG.E.U8 desc[UR30][R14.64+0xf9], R11 ;  /* 0x0000f90b0e008986 */ /* 0x0001e4000c10111e */
[----:B0-----:R-:W-:Y:S02]  /*80ec0*/  IMAD.U32 R14, RZ, RZ, UR11 ;  /* 0x0000000bff0e7e24 */ /* 0x001fe4000f8e00ff */
[----:B------:R-:W-:-:S03]  /*80ed0*/  IMAD.U32 R11, RZ, RZ, UR10 ;  /* 0x0000000aff0b7e24 */ /* 0x000fc6000f8e00ff */
[----:B------:R-:W-:-:S04]  /*80ee0*/  @!P4 IADD3 R10, P0, P2, R14, UR13, R24 ;  /* 0x0000000d0e0acc10 */ /* 0x000fc8000fa1e018 */
[----:B------:R-:W-:Y:S01]  /*80ef0*/  @!P4 IADD3.X R12, R11, UR12, R29, P0, P2 ;  /* 0x0000000c0b0ccc10 */ /* 0x000fe200087e441d */
[----:B------:R0:W-:Y:S01]  /*80f00*/  @!P4 STL [R1+0x278], R10 ;  /* 0x0002780a0100c387 */ /* 0x0001e20000100800 */
[----:B------:R-:W-:-:S13]  /*80f10*/  ISETP.LT.OR P4, PT, R28, 0x141, !P3 ;  /* 0x000001411c00780c */ /* 0x000fda0005f81670 */
[----:B------:R-:W-:-:S04]  /*80f20*/  @!P4 IADD3 R13, P0, P2, R14, UR13, R24 ;  /* 0x0000000d0e0dcc10 */ /* 0x000fc8000fa1e018 */
[----:B0-----:R-:W-:Y:S01]  /*80f30*/  @!P4 IADD3.X R10, R11, UR12, R29, P0, P2 ;  /* 0x0000000c0b0acc10 */ /* 0x001fe200087e441d */
[----:B------:R-:W-:Y:S02]  /*80f40*/  FMUL R11, R19, UR27 ;  /* 0x0000001b130b7c20 */ /* 0x000fe40008400000 */
[----:B------:R-:W2:Y:S01]  /*80f50*/  LDL.LU R19, [R1+0xf04] ;  /* 0x000f040001137983 */ /* 0x000ea20000300800 */
[----:B------:R-:W-:Y:S02]  /*80f60*/  LOP3.LUT P6, RZ, R7, 0x800000, RZ, 0xc0, !PT ;  /* 0x0080000007ff7812 */ /* 0x000fe400078cc0ff */
[----:B------:R-:W-:-:S11]  /*80f70*/  F2FP.SATFINITE.E4M3.F32.PACK_AB_MERGE_C R11, RZ, R11, RZ ;  /* 0x0000000bff0b723e */ /* 0x000fd600048070ff */
[----:B------:R0:W-:Y:S01]  /*80f80*/  @!P6 STG.E.U8 desc[UR30][R50.64+0xf8], R11 ;  /* 0x0000f80b3200e986 */ /* 0x0001e2000c10111e */
[----:B------:R-:W-:Y:S01]  /*80f90*/  ISETP.LT.OR P6, PT, R28, 0x142, !P3 ;  /* 0x000001421c00780c */ /* 0x000fe20005fc1670 */
[----:B0-----:R-:W-:-:S12]  /*80fa0*/  IMAD.U32 R11, RZ, RZ, UR10 ;  /* 0x0000000aff0b7e24 */ /* 0x001fd8000f8e00ff */
[----:B------:R-:W-:-:S04]  /*80fb0*/  @!P6 IADD3 R50, P0, P2, R14, UR13, R24 ;  /* 0x0000000d0e32ec10 */ /* 0x000fc8000fa1e018 */
[----:B------:R-:W-:Y:S01]  /*80fc0*/  @!P6 IADD3.X R51, R11, UR12, R29, P0, P2 ;  /* 0x0000000c0b33ec10 */ /* 0x000fe200087e441d */
[----:B---3--:R-:W-:Y:S02]  /*80fd0*/  FMUL R11, R17, UR27 ;  /* 0x0000001b110b7c20 */ /* 0x008fe40008400000 */
[----:B------:R-:W3:Y:S01]  /*80fe0*/  LDL.LU R17, [R1+0xf08] ;  /* 0x000f080001117983 */ /* 0x000ee20000300800 */
[----:B------:R-:W-:Y:S02]  /*80ff0*/  LOP3.LUT P5, RZ, R7, 0x1000000, RZ, 0xc0, !PT ;  /* 0x0100000007ff7812 */ /* 0x000fe400078ac0ff */
[----:B------:R-:W-:-:S11]  /*81000*/  F2FP.SATFINITE.E4M3.F32.PACK_AB_MERGE_C R11, RZ, R11, RZ ;  /* 0x0000000bff0b723e */ /* 0x000fd600048070ff */
[----:B------:R0:W-:Y:S01]  /*81010*/  @!P5 STG.E.U8 desc[UR30][R48.64+0xf9], R11 ;  /* 0x0000f90b3000d986 */ /* 0x0001e2000c10111e */
[----:B------:R-:W-:Y:S01]  /*81020*/  ISETP.LT.OR P5, PT, R28, 0x149, !P3 ;  /* 0x000001491c00780c */ /* 0x000fe20005fa1670 */
[----:B0-----:R-:W-:-:S12]  /*81030*/  IMAD.U32 R11, RZ, RZ, UR10 ;  /* 0x0000000aff0b7e24 */ /* 0x001fd8000f8e00ff */
[----:B------:R-:W-:-:S04]  /*81040*/  @!P5 IADD3 R46, P0, P2, R14, UR13, R24 ;  /* 0x0000000d0e2edc10 */ /* 0x000fc8000fa1e018 */
[----:B------:R-:W-:Y:S02]  /*81050*/  @!P5 IADD3.X R47, R11, UR12, R29, P0, P2 ;  /* 0x0000000c0b2fdc10 */ /* 0x000fe400087e441d */
[----:B------:R-:W-:Y:S01]  /*81060*/  ISETP.LT.OR P0, PT, R28, 0x101, !P1 ;  /* 0x000001011c00780c */ /* 0x000fe20004f01670 */
[----:B------:R-:W-:Y:S02]  /*81070*/  FMUL R11, R18, UR27 ;  /* 0x0000001b120b7c20 */ /* 0x000fe40008400000 */
[----:B------:R-:W4:Y:S10]  /*81080*/  LDL.LU R18, [R1+0xf0c] ;  /* 0x000f0c0001127983 */ /* 0x000f340000300800 */
[----:B------:R-:W0:Y:S01]  /*81090*/  @!P0 LDC.64 R14, c[0x0][0x5c0] ;  /* 0x00017000ff0e8b82 */ /* 0x000e220000000a00 */
[----:B------:R-:W-:-:S02]  /*810a0*/  F2FP.SATFINITE.E4M3.F32.PACK_AB_MERGE_C R11, RZ, R11, RZ ;  /* 0x0000000bff0b723e */ /* 0x000fc400048070ff */
[----:B0-----:R-:W-:-:S05]  /*810b0*/  @!P0 IADD3 R14, P2, R24, R14, RZ ;  /* 0x0000000e180e8210 */ /* 0x001fca0007f5e0ff */
[----:B------:R-:W-:-:S05]  /*810c0*/  @!P0 IMAD.X R15, R29, 0x1, R15, P2 ;  /* 0x000000011d0f8824 */ /* 0x000fca00010e060f */
[----:B------:R0:W-:Y:S01]  /*810d0*/  @!P0 STG.E.U8 desc[UR30][R14.64+0x100], R11 ;  /* 0x0001000b0e008986 */ /* 0x0001e2000c10111e */
[----:B------:R-:W-:Y:S02]  /*810e0*/  ISETP.LT.OR P0, PT, R28, 0x102, !P1 ;  /* 0x000001021c00780c */ /* 0x000fe40004f01670 */
[----:B------:R-:W-:-:S11]  /*810f0*/  LOP3.LUT R0, R0, 0xffffbfff, RZ, 0xc0, !PT ;  /* 0xffffbfff00007812 */ /* 0x000fd600078ec0ff */
[----:B0-----:R-:W0:Y:S01]  /*81100*/  @!P0 LDC.64 R14, c[0x0][0x5c0] ;  /* 0x00017000ff0e8b82 */ /* 0x001e220000000a00 */
[----:B------:R-:W-:-:S04]  /*81110*/  @P4 LOP3.LUT R0, R0, 0x4000, RZ, 0xfc, !PT ;  /* 0x0000400000004812 */ /* 0x000fc800078efcff */
        /* <DEDUP_REMOVED lines=9> */
[----:B--2---:R-:W-:Y:S02]  /*811b0*/  FMUL R11, R19, UR27 ;  /* 0x0000001b130b7c20 */ /* 0x004fe40008400000 */
[----:B------:R-:W2:Y:S03]  /*811c0*/  LDL.LU R19, [R1+0xf10] ;  /* 0x000f100001137983 */ /* 0x000ea60000300800 */
[----:B------:R-:W-:-:S05]  /*811d0*/  F2FP.SATFINITE.E4M3.F32.PACK_AB_MERGE_C R11, RZ, R11, RZ ;  /* 0x0000000bff0b723e */ /* 0x000fca00048070ff */
[----:B------:R0:W-:Y:S02]  /*811e0*/  @!P0 STG.E.U8 desc[UR30][R14.64+0x101], R11 ;  /* 0x0001010b0e008986 */ /* 0x0001e4000c10111e */
[----:B0-----:R-:W-:Y:S02]  /*811f0*/  IMAD.U32 R14, RZ, RZ, UR11 ;  /* 0x0000000bff0e7e24 */ /* 0x001fe4000f8e00ff */
[----:B------:R-:W-:-:S03]  /*81200*/  IMAD.U32 R11, RZ, RZ, UR10 ;  /* 0x0000000aff0b7e24 */ /* 0x000fc6000f8e00ff */
[----:B------:R-:W-:-:S04]  /*81210*/  @!P5 IADD3 R42, P0, P2, R14, UR13, R24 ;  /* 0x0000000d0e2adc10 */ /* 0x000fc8000fa1e018 */
[----:B------:R-:W-:Y:S02]  /*81220*/  @!P5 IADD3.X R43, R11, UR12, R29, P0, P2 ;  /* 0x0000000c0b2bdc10 */ /* 0x000fe400087e441d */
[----:B------:R-:W-:-:S13]  /*81230*/  ISETP.LT.OR P5, PT, R28, 0x151, !P3 ;  /* 0x000001511c00780c */ /* 0x000fda0005fa1670 */
[----:B------:R-:W-:-:S04]  /*81240*/  @!P5 IADD3 R44, P0, P2, R14, UR13, R24 ;  /* 0x0000000d0e2cdc10 */ /* 0x000fc8000fa1e018 */
[----:B------:R-:W-:Y:S01]  /*81250*/  @!P5 IADD3.X R45, R11, UR12, R29, P0, P2 ;  /* 0x0000000c0b2ddc10 */ /* 0x000fe200087e441d */
[----:B---3--:R-:W-:Y:S02]  /*81260*/  FMUL R11, R17, UR27 ;  /* 0x0000001b110b7c20 */ /* 0x008fe40008400000 */
[----:B------:R-:W3:Y:S01]  /*81270*/  LDL.LU R17, [R1+0xf14] ;  /* 0x000f140001117983 */ /* 0x000ee20000300800 */
[----:B------:R-:W-:Y:S02]  /*81280*/  LOP3.LUT R9, R9, 0xefffffff, RZ, 0xc0, !PT ;  /* 0xefffffff09097812 */ /* 0x000fe400078ec0ff */
[----:B------:R-:W-:Y:S02]  /*81290*/  LOP3.LUT P2, RZ, R6, 0x20, RZ, 0xc0, !PT ;  /* 0x0000002006ff7812 */ /* 0x000fe4000784c0ff */
[----:B------:R-:W-:Y:S02]  /*812a0*/  @P5 LOP3.LUT R9, R9, 0x10000000, RZ, 0xfc, !PT ;  /* 0x1000000009095812 */ /* 0x000fe400078efcff */
[----:B------:R-:W-:-:S02]  /*812b0*/  ISETP.LT.OR P5, PT, R28, 0x152, !P3 ;  /* 0x000001521c00780c */ /* 0x000fc40005fa1670 */
[----:B------:R-:W-:-:S07]  /*812c0*/  F2FP.SATFINITE.E4M3.F32.PACK_AB_MERGE_C R11, RZ, R11, RZ ;  /* 0x0000000bff0b723e */ /* 0x000fce00048070ff */
[----:B------:R0:W-:Y:S04]  /*812d0*/  @!P2 STG.E.U8 desc[UR30][R54.64+0x100], R11 ;  /* 0x0001000b3600a986 */ /* 0x0001e8000c10111e */
[----:B------:R-:W-:Y:S01]  /*812e0*/  @!P5 IADD3 R40, P0, P2, R14, UR13, R24 ;  /* 0x0000000d0e28dc10 */ /* 0x000fe2000fa1e018 */
[----:B0-----:R-:W-:-:S05]  /*812f0*/  IMAD.U32 R11, RZ, RZ, UR10 ;  /* 0x0000000aff0b7e24 */ /* 0x001fca000f8e00ff */
[----:B------:R-:W-:Y:S01]  /*81300*/  @!P5 IADD3.X R41, R11, UR12, R29, P0, P2 ;  /* 0x0000000c0b29dc10 */ /* 0x000fe200087e441d */
[----:B----4-:R-:W-:Y:S02]  /*81310*/  FMUL R11, R18, UR27 ;  /* 0x0000001b120b7c20 */ /* 0x010fe40008400000 */
[----:B------:R-:W4:Y:S01]  /*81320*/  LDL.LU R18, [R1+0xf18] ;  /* 0x000f180001127983 */ /* 0x000f220000300800 */
        /* <DEDUP_REMOVED lines=48> */
[----:B------:R-:W-:Y:S01]  /*81630*/  LOP3.LUT P4, RZ, R2, 0x10000, RZ, 0xc0, !PT ;  /* 0x0001000002ff7812 */ /* 0x000fe2000788c0ff */
[----:B--2---:R-:W-:Y:S02]  /*81640*/  FMUL R11, R19, UR27 ;  /* 0x0000001b130b7c20 */ /* 0x004fe40008400000 */
[----:B------:R-:W2:Y:S04]  /*81650*/  LDL.LU R19, [R1+0xf28] ;  /* 0x000f280001137983 */ /* 0x000ea80000300800 */
[----:B------:R-:W2:Y:S04]  /*81660*/  LDL.LU R23, [R1+0xf2c] ;  /* 0x000f2c0001177983 */ /* 0x000ea80000300800 */
[----:B------:R-:W2:Y:S01]  /*81670*/  LDL.LU R16, [R1+0xf30] ;  /* 0x000f300001107983 */ /* 0x000ea20000300800 */
[----:B------:R-:W-:-:S05]  /*81680*/  F2FP.SATFINITE.E4M3.F32.PACK_AB_MERGE_C R11, RZ, R11, RZ ;  /* 0x0000000bff0b723e */ /* 0x000fca00048070ff */
[----:B------:R0:W-:Y:S01]  /*81690*/  @!P4 STG.E.U8 desc[UR30][R56.64+0x109], R11 ;  /* 0x0001090b3800c986 */ /* 0x0001e2000c10111e */
[----:B------:R-:W-:Y:S01]  /*816a0*/  ISETP.LT.OR P4, PT, R28, 0x169, !P3 ;  /* 0x000001691c00780c */ /* 0x000fe20005f81670 */
[----:B0-----:R-:W-:-:S12]  /*816b0*/  IMAD.U32 R11, RZ, RZ, UR10 ;  /* 0x0000000aff0b7e24 */ /* 0x001fd8000f8e00ff */
[----:B------:R-:W-:-:S04]  /*816c0*/  @!P4 IADD3 R30, P0, P2, R14, UR13, R24 ;  /* 0x0000000d0e1ecc10 */ /* 0x000fc8000fa1e018 */
[----:B------:R-:W-:Y:S01]  /*816d0*/  @!P4 IADD3.X R31, R11, UR12, R29, P0, P2 ;  /* 0x0000000c0b1fcc10 */ /* 0x000fe200087e441d */
[----:B---3--:R-:W-:Y:S02]  /*816e0*/  FMUL R11, R17, UR27 ;  /* 0x0000001b110b7c20 */ /* 0x008fe40008400000 */
[----:B------:R-:W3:Y:S04]  /*816f0*/  LDL.LU R17, [R1+0xf34] ;  /* 0x000f340001117983 */ /* 0x000ee80000300800 */
[----:B------:R-:W3:Y:S04]  /*81700*/  LDL.LU R52, [R1+0xf38] ;  /* 0x000f380001347983 */ /* 0x000ee80000300800 */
[----:B------:R-:W3:Y:S01]  /*81710*/  LDL.LU R55, [R1+0xf3c] ;  /* 0x000f3c0001377983 */ /* 0x000ee20000300800 */
[----:B------:R-:W-:-:S03]  /*81720*/  ISETP.LT.OR P0, PT, R28, 0x111, !P1 ;  /* 0x000001111c00780c */ /* 0x000fc60004f01670 */
[----:B------:R-:W3:Y:S01]  /*81730*/  LDL.LU R48, [R1+0xf40] ;  /* 0x000f400001307983 */ /* 0x000ee20000300800 */
[----:B------:R-:W-:-:S03]  /*81740*/  F2FP.SATFINITE.E4M3.F32.PACK_AB_MERGE_C R11, RZ, R11, RZ ;  /* 0x0000000bff0b723e */ /* 0x000fc600048070ff */
[----:B------:R-:W3:Y:S01]  /*81750*/  LDL.LU R49, [R1+0xf44] ;  /* 0x000f440001317983 */ /* 0x000ee20000300800 */
[----:B------:R-:W-:Y:S02]  /*81760*/  LOP3.LUT R0, R0, 0xffffffdf, RZ, 0xc0, !PT ;  /* 0xffffffdf00007812 */ /* 0x000fe400078ec0ff */
[----:B------:R-:W-:Y:S01]  /*81770*/  LOP3.LUT R9, R9, 0xfdffffff, RZ, 0xc0, !PT ;  /* 0xfdffffff09097812 */ /* 0x000fe200078ec0ff */
[----:B------:R-:W3:Y:S02]  /*81780*/  LDL.LU R53, [R1+0xf48] ;  /* 0x000f480001357983 */ /* 0x000ee40000300800 */
[----:B------:R-:W0:Y:S01]  /*81790*/  @!P0 LDC.64 R14, c[0x0][0x5c0] ;  /* 0x00017000ff0e8b82 */ /* 0x000e220000000a00 */
[----:B------:R-:W-:Y:S01]  /*817a0*/  @P5 LOP3.LUT R0, R0, 0x20, RZ, 0xfc, !PT ;  /* 0x0000002000005812 */ /* 0x000fe200078efcff */
[----:B------:R-:W3:Y:S01]  /*817b0*/  LDL.LU R54, [R1+0xf4c] ;  /* 0x000f4c0001367983 */ /* 0x000ee20000300800 */
        /* <DEDUP_REMOVED lines=8> */
[----:B----4-:R-:W-:Y:S01]  /*81840*/  FMUL R11, R18, UR27 ;  /* 0x0000001b120b7c20 */ /* 0x010fe20008400000 */
[----:B0-----:R-:W-:-:S04]  /*81850*/  @!P0 IADD3 R14, P2, R24, R14, RZ ;  /* 0x0000000e180e8210 */ /* 0x001fc80007f5e0ff */
[----:B------:R-:W-:Y:S01]  /*81860*/  F2FP.SATFINITE.E4M3.F32.PACK_AB_MERGE_C R11, RZ, R11, RZ ;  /* 0x0000000bff0b723e */ /* 0x000fe200048070ff */
        /* <DEDUP_REMOVED lines=10> */
[----:B------:R-:W-:Y:S02]  /*81910*/  @!P4 IADD3 R26, P0, P2, R14, UR13, R24 ;  /* 0x0000000d0e1acc10 */ /* 0x000fe4000fa1e018 */
[----:B------:R-:W-:Y:S02]  /*81920*/  @P4 LOP3.LUT R9, R9, 0x2000000, RZ, 0xfc, !PT ;  /* 0x0200000009094812 */ /* 0x000fe400078efcff */
[----:B------:R-:W-:Y:S02]  /*81930*/  @!P4 IADD3.X R27, R11, UR12, R29, P0, P2 ;  /* 0x0000000c0b1bcc10 */ /* 0x000fe400087e441d */
[----:B------:R-:W-:Y:S02]  /*81940*/  ISETP.LT.OR P4, PT, R28, 0x172, !P3 ;  /* 0x000001721c00780c */ /* 0x000fe40005f81670 */
[----:B------:R-:W-:-:S11]  /*81950*/  LOP3.LUT P6, RZ, R5, 0x4, RZ, 0xc0, !PT ;  /* 0x0000000405ff7812 */ /* 0x000fd600078cc0ff */
[----:B------:R-:W-:Y:S01]  /*81960*/  @!P4 IADD3 R18, P0, P2, R14, UR13, R24 ;  /* 0x0000000d0e12cc10 */ /* 0x000fe2000fa1e018 */
[----:B--2---:R-:W-:-:S05]  /*81970*/  FMUL R11, R19, UR27 ;  /* 0x0000001b130b7c20 */ /* 0x004fca0008400000 */
[----:B------:R-:W-:-:S05]  /*81980*/  F2FP.SATFINITE.E4M3.F32.PACK_AB_MERGE_C R11, RZ, R11, RZ ;  /* 0x0000000bff0b723e */ /* 0x000fca00048070ff */
[----:B------:R0:W-:Y:S02]  /*81990*/  @!P5 STG.E.U8 desc[UR30][R62.64+0x110], R11 ;  /* 0x0001100b3e00d986 */ /* 0x0001e4000c10111e */
[----:B0-----:R-:W-:-:S05]  /*819a0*/  IMAD.U32 R11, RZ, RZ, UR10 ;  /* 0x0000000aff0b7e24 */ /* 0x001fca000f8e00ff */
[----:B------:R-:W-:Y:S01]  /*819b0*/  @!P4 IADD3.X R19, R11, UR12, R29, P0, P2 ;  /* 0x0000000c0b13cc10 */ /* 0x000fe200087e441d */
[----:B------:R-:W-:Y:S01]  /*819c0*/  FMUL R11, R23, UR27 ;  /* 0x0000001b170b7c20 */ /* 0x000fe20008400000 */
[----:B------:R-:W-:-:S04]  /*819d0*/  ISETP.LT.OR P0, PT, R28, 0x179, !P3 ;  /* 0x000001791c00780c */ /* 0x000fc80005f01670 */
[----:B------:R-:W-:-:S05]  /*819e0*/  F2FP.SATFINITE.E4M3.F32.PACK_AB_MERGE_C R11, RZ, R11, RZ ;  /* 0x0000000bff0b723e */ /* 0x000fca00048070ff */
[----:B------:R0:W-:Y:S04]  /*819f0*/  @!P6 STG.E.U8 desc[UR30][R60.64+0x111], R11 ;  /* 0x0001110b3c00e986 */ /* 0x0001e8000c10111e */
[----:B------:R-:W-:Y:S01]  /*81a00*/  @!P0 IADD3 R22, P2, P6, R14, UR13, R24 ;  /* 0x0000000d0e168c10 */ /* 0x000fe2000fe5e018 */
[----:B0-----:R-:W-:-:S05]  /*81a10*/  IMAD.U32 R11, RZ, RZ, UR10 ;  /* 0x0000000aff0b7e24 */ /* 0x001fca000f8e00ff */
[----:B------:R-:W-:Y:S02]  /*81a20*/  @!P0 IADD3.X R23, R11, UR12, R29, P2, P6 ;  /* 0x0000000c0b178c10 */ /* 0x000fe400097ec41d */
[----:B------:R-:W-:-:S13]  /*81a30*/  ISETP.LT.OR P2, PT, R28, 0x119, !P1 ;  /* 0x000001191c00780c */ /* 0x000fda0004f41670 */
[----:B------:R-:W0:Y:S01]  /*81a40*/  @!P2 LDC.64 R14, c[0x0][0x5c0] ;  /* 0x00017000ff0eab82 */ /* 0x000e220000000a00 */
[----:B------:R-:W-:-:S05]  /*81a50*/  FMUL R11, R16, UR27 ;  /* 0x0000001b100b7c20 */ /* 0x000fca0008400000 */
[----:B------:R-:W-:Y:S02]  /*81a60*/  F2FP.SATFINITE.E4M3.F32.PACK_AB_MERGE_C R11, RZ, R11, RZ ;  /* 0x0000000bff0b723e */ /* 0x000fe400048070ff */
[----:B0-----:R-:W-:-:S05]  /*81a70*/  @!P2 IADD3 R14, P6, R24, R14, RZ ;  /* 0x0000000e180ea210 */ /* 0x001fca0007fde0ff */
[----:B------:R-:W-:-:S05]  /*81a80*/  @!P2 IMAD.X R15, R29, 0x1, R15, P6 ;  /* 0x000000011d0fa824 */ /* 0x000fca00030e060f */
[----:B------:R0:W-:Y:S01]  /*81a90*/  @!P2 STG.E.U8 desc[UR30][R14.64+0x118], R11 ;  /* 0x0001180b0e00a986 */ /* 0x0001e2000c10111e */
[----:B------:R-:W-:-:S13]  /*81aa0*/  ISETP.LT.OR P2, PT, R28, 0x11a, !P1 ;  /* 0x0000011a1c00780c */ /* 0x000fda0004f41670 */
[----:B0-----:R-:W0:Y:S01]  /*81ab0*/  @!P2 LDC.64 R14, c[0x0][0x5c0] ;  /* 0x00017000ff0eab82 */ /* 0x001e220000000a00 */
[----:B---3--:R-:W-:Y:S01]  /*81ac0*/  FMUL R11, R17, UR27 ;  /* 0x0000001b110b7c20 */ /* 0x008fe20008400000 */
[----:B------:R-:W-:-:S04]  /*81ad0*/  ISETP.LT.OR P3, PT, R28, 0x17a, !P3 ;  /* 0x0000017a1c00780c */ /* 0x000fc80005f61670 */
[----:B------:R-:W-:Y:S02]  /*81ae0*/  F2FP.SATFINITE.E4M3.F32.PACK_AB_MERGE_C R11, RZ, R11, RZ ;  /* 0x0000000bff0b723e */ /* 0x000fe400048070ff */
[----:B------:R-:W-:Y:S02]  /*81af0*/  LOP3.LUT R9, R9, 0xfbffffff, RZ, 0xc0, !PT ;  /* 0xfbffffff09097812 */ /* 0x000fe400078ec0ff */
[----:B0-----:R-:W-:-:S05]  /*81b00*/  @!P2 IADD3 R14, P6, R24, R14, RZ ;  /* 0x0000000e180ea210 */ /* 0x001fca0007fde0ff */
[----:B------:R-:W-:-:S05]  /*81b10*/  @!P2 IMAD.X R15, R29, 0x1, R15, P6 ;  /* 0x000000011d0fa824 */ /* 0x000fca00030e060f */
[----:B------:R0:W-:Y:S01]  /*81b20*/  @!P2 STG.E.U8 desc[UR30][R14.64+0x119], R11 ;  /* 0x0001190b0e00a986 */ /* 0x0001e2000c10111e */
[----:B------:R-:W-:Y:S02]  /*81b30*/  @P0 LOP3.LUT R9, R9, 0x4000000, RZ, 0xfc, !PT ;  /* 0x0400000009090812 */ /* 0x000fe400078efcff */
[----:B------:R-:W-:Y:S01]  /*81b40*/  LOP3.LUT P0, RZ, R5, 0x80000000, RZ, 0xc0, !PT ;  /* 0x8000000005ff7812 */ /* 0x000fe2000780c0ff */
[----:B0-----:R-:W-:Y:S02]  /*81b50*/  IMAD.U32 R14, RZ, RZ, UR11 ;  /* 0x0000000bff0e7e24 */ /* 0x001fe4000f8e00ff */
[----:B------:R-:W-:-:S03]  /*81b60*/  IMAD.U32 R11, RZ, RZ, UR10 ;  /* 0x0000000aff0b7e24 */ /* 0x000fc6000f8e00ff */
[----:B------:R-:W-:-:S04]  /*81b70*/  @!P3 IADD3 R17, P2, P6, R14, UR13, R24 ;  /* 0x0000000d0e11bc10 */ /* 0x000fc8000fe5e018 */
[----:B------:R-:W-:Y:S01]  /*81b80*/  @!P3 IADD3.X R16, R11, UR12, R29, P2, P6 ;  /* 0x0000000c0b10bc10 */ /* 0x000fe200097ec41d */
[----:B------:R-:W-:-:S05]  /*81b90*/  FMUL R11, R52, UR27 ;  /* 0x0000001b340b7c20 */ /* 0x000fca0008400000 */
[----:B------:R-:W-:-:S05]  /*81ba0*/  F2FP.SATFINITE.E4M3.F32.PACK_AB_MERGE_C R11, RZ, R11, RZ ;  /* 0x0000000bff0b723e */ /* 0x000fca00048070ff */
[----:B------:R0:W-:Y:S02]  /*81bb0*/  @!P0 STG.E.U8 desc[UR30][R66.64+0x118], R11 ;  /* 0x0001180b42008986 */ /* 0x0001e4000c10111e */
[----:B0-----:R-:W-:Y:S02]  /*81bc0*/  FMUL R11, R55, UR27 ;  /* 0x0000001b370b7c20 */ /* 0x001fe40008400000 */
[----:B------:R-:W2:Y:S01]  /*81bd0*/  LDL.LU R55, [R1+0xf50] ;  /* 0x000f500001377983 */ /* 0x000ea20000300800 */
[----:B------:R-:W-:Y:S02]  /*81be0*/  ISETP.LT.OR P2, PT, R28, 0x121, !P1 ;  /* 0x000001211c00780c */ /* 0x000fe40004f41670 */
[----:B------:R-:W-:Y:S02]  /*81bf0*/  LOP3.LUT P5, RZ, R5, 0x40000, RZ, 0xc0, !PT ;  /* 0x0004000005ff7812 */ /* 0x000fe400078ac0ff */
[----:B------:R-:W-:-:S09]  /*81c00*/  F2FP.SATFINITE.E4M3.F32.PACK_AB_MERGE_C R11, RZ, R11, RZ ;  /* 0x0000000bff0b723e */ /* 0x000fd200048070ff */
[----:B------:R-:W0:Y:S02]  /*81c10*/  @!P2 LDC.64 R14, c[0x0][0x5c0] ;  /* 0x00017000ff0eab82 */ /* 0x000e240000000a00 */
[----:B------:R1:W-:Y:S02]  /*81c20*/  @!P5 STG.E.U8 desc[UR30][R64.64+0x119], R11 ;  /* 0x0001190b4000d986 */ /* 0x0003e4000c10111e */
[----:B-1----:R-:W-:Y:S02]  /*81c30*/  FMUL R11, R48, UR27 ;  /* 0x0000001b300b7c20 */ /* 0x002fe40008400000 */
[----:B------:R-:W3:Y:S04]  /*81c40*/  LDL.LU R48, [R1+0xf54] ;  /* 0x000f540001307983 */ /* 0x000ee80000300800 */
[----:B------:R-:W4:Y:S01]  /*81c50*/  LDL.LU R52, [R1+0xf58] ;  /* 0x000f580001347983 */ /* 0x000f220000300800 */
[----:B0-----:R-:W-:-:S02]  /*81c60*/  @!P2 IADD3 R14, P6, R24, R14, RZ ;  /* 0x0000000e180ea210 */ /* 0x001fc40007fde0ff */
[----:B------:R-:W-:-:S03]  /*81c70*/  F2FP.SATFINITE.E4M3.F32.PACK_AB_MERGE_C R11, RZ, R11, RZ ;  /* 0x0000000bff0b723e */ /* 0x000fc600048070ff */
[----:B------:R-:W-:-:S05]  /*81c80*/  @!P2 IMAD.X R15, R29, 0x1, R15, P6 ;  /* 0x000000011d0fa824 */ /* 0x000fca00030e060f */
[----:B------:R0:W-:Y:S02]  /*81c90*/  @!P2 STG.E.U8 desc[UR30][R14.64+0x120], R11 ;  /* 0x0001200b0e00a986 */ /* 0x0001e4000c10111e */
[----:B0-----:R-:W-:Y:S02]  /*81ca0*/  FMUL R11, R49, UR27 ;  /* 0x0000001b310b7c20 */ /* 0x001fe40008400000 */
[----:B------:R-:W4:Y:S01]  /*81cb0*/  LDL.LU R49, [R1+0xf5c] ;  /* 0x000f5c0001317983 */ /* 0x000f220000300800 */
[----:B------:R-:W-:-:S13]  /*81cc0*/  ISETP.LT.OR P2, PT, R28, 0x122, !P1 ;  /* 0x000001221c00780c */ /* 0x000fda0004f41670 */
[----:B------:R-:W0:Y:S01]  /*81cd0*/  @!P2 LDC.64 R14, c[0x0][0x5c0] ;  /* 0x00017000ff0eab82 */ /* 0x000e220000000a00 */
[----:B------:R-:W-:Y:S02]  /*81ce0*/  F2FP.SATFINITE.E4M3.F32.PACK_AB_MERGE_C R11, RZ, R11, RZ ;  /* 0x0000000bff0b723e */ /* 0x000fe400048070ff */
[----:B------:R-:W-:-:S04]  /*81cf0*/  LOP3.LUT R9, R9, 0xf7ffffff, RZ, 0xc0, !PT ;  /* 0xf7ffffff09097812 */ /* 0x000fc800078ec0ff */
[----:B------:R-:W-:Y:S02]  /*81d00*/  @P3 LOP3.LUT R9, R9, 0x8000000, RZ, 0xfc, !PT ;  /* 0x0800000009093812 */ /* 0x000fe400078efcff */
[----:B------:R-:W-:Y:S02]  /*81d10*/  LOP3.LUT P3, RZ, R5, 0x40000000, RZ, 0xc0, !PT ;  /* 0x4000000005ff7812 */ /* 0x000fe4000786c0ff */
[----:B0-----:R-:W-:-:S05]  /*81d20*/  @!P2 IADD3 R14, P6, R24, R14, RZ ;  /* 0x0000000e180ea210 */ /* 0x001fca0007fde0ff */
[----:B------:R-:W-:-:S05]  /*81d30*/  @!P2 IMAD.X R15, R29, 0x1, R15, P6 ;  /* 0x000000011d0fa824 */ /* 0x000fca00030e060f */
[----:B------:R0:W-:Y:S01]  /*81d40*/  @!P2 STG.E.U8 desc[UR30][R14.64+0x121], R11 ;  /* 0x0001210b0e00a986 */ /* 0x0001e2000c10111e */
[----:B------:R-:W-:Y:S01]  /*81d50*/  ISETP.LT.OR P2, PT, R28, 0x129, !P1 ;  /* 0x000001291c00780c */ /* 0x000fe20004f41670 */
[----:B0-----:R-:W-:-:S12]  /*81d60*/  FMUL R11, R53, UR27 ;  /* 0x0000001b350b7c20 */ /* 0x001fd80008400000 */
[----:B------:R-:W0:Y:S01]  /*81d70*/  @!P2 LDC.64 R14, c[0x0][0x5c0] ;  /* 0x00017000ff0eab82 */ /* 0x000e220000000a00 */
[----:B------:R-:W-:-:S05]  /*81d80*/  F2FP.SATFINITE.E4M3.F32.PACK_AB_MERGE_C R11, RZ, R11, RZ ;  /* 0x0000000bff0b723e */ /* 0x000fca00048070ff */
[----:B------:R1:W-:Y:S01]  /*81d90*/  @!P3 STG.E.U8 desc[UR30][R70.64+0x120], R11 ;  /* 0x0001200b4600b986 */ /* 0x0003e2000c10111e */
[----:B------:R-:W-:-:S04]  /*81da0*/  LOP3.LUT R0, R0, 0xfffffffe, RZ, 0xc0, !PT ;  /* 0xfffffffe00007812 */ /* 0x000fc800078ec0ff */
[----:B------:R-:W-:Y:S01]  /*81db0*/  @P4 LOP3.LUT R0, R0, 0x1, RZ, 0xfc, !PT ;  /* 0x0000000100004812 */ /* 0x000fe200078efcff */
[----:B-1----:R-:W-:Y:S02]  /*81dc0*/  FMUL R11, R54, UR27 ;  /* 0x0000001b360b7c20 */ /* 0x002fe40008400000 */
[----:B------:R-:W4:Y:S01]  /*81dd0*/  LDL.LU R54, [R1+0xf60] ;  /* 0x000f600001367983 */ /* 0x000f220000300800 */
[----:B------:R-:W-:Y:S02]  /*81de0*/  LOP3.LUT P4, RZ, R5, 0x20000, RZ, 0xc0, !PT ;  /* 0x0002000005ff7812 */ /* 0x000fe4000788c0ff */
[----:B------:R-:W-:Y:S02]  /*81df0*/  F2FP.SATFINITE.E4M3.F32.PACK_AB_MERGE_C R11, RZ, R11, RZ ;  /* 0x0000000bff0b723e */ /* 0x000fe400048070ff */
[----:B0-----:R-:W-:-:S09]  /*81e00*/  @!P2 IADD3 R14, P6, R24, R14, RZ ;  /* 0x0000000e180ea210 */ /* 0x001fd20007fde0ff */
[----:B------:R2:W-:Y:S01]  /*81e10*/  @!P4 STG.E.U8 desc[UR30][R68.64+0x121], R11 ;  /* 0x0001210b4400c986 */ /* 0x0005e2000c10111e */
[----:B------:R-:W-:Y:S01]  /*81e20*/  @!P2 IMAD.X R15, R29, 0x1, R15, P6 ;  /* 0x000000011d0fa824 */ /* 0x000fe200030e060f */
[----:B------:R-:W-:Y:S01]  /*81e30*/  LOP3.LUT P0, RZ, R5, 0x20000000, RZ, 0xc0, !PT ;  /* 0x2000000005ff7812 */ /* 0x000fe2000780c0ff */
[----:B--2---:R-:W-:Y:S02]  /*81e40*/  FMUL R11, R55, UR27 ;  /* 0x0000001b370b7c20 */ /* 0x004fe40008400000 */
[----:B------:R-:W2:Y:S03]  /*81e50*/  LDL.LU R55, [R1+0xf64] ;  /* 0x000f640001377983 */ /* 0x000ea60000300800 */
[----:B------:R-:W-:Y:S01]  /*81e60*/  F2FP.SATFINITE.E4M3.F32.PACK_AB_MERGE_C R11, RZ, R11, RZ ;  /* 0x0000000bff0b723e */ /* 0x000fe200048070ff */
[----:B------:R-:W2:Y:S04]  /*81e70*/  LDL.LU R53, [R1+0xf68] ;  /* 0x000f680001357983 */ /* 0x000ea80000300800 */
[----:B------:R0:W-:Y:S01]  /*81e80*/  @!P2 STG.E.U8 desc[UR30][R14.64+0x128], R11 ;  /* 0x0001280b0e00a986 */ /* 0x0001e2000c10111e */
[----:B------:R-:W-:-:S13]  /*81e90*/  ISETP.LT.OR P2, PT, R28, 0x12a, !P1 ;  /* 0x0000012a1c00780c */ /* 0x000fda0004f41670 */
[----:B0-----:R-:W0:Y:S01]  /*81ea0*/  @!P2 LDC.64 R14, c[0x0][0x5c0] ;  /* 0x00017000ff0eab82 */ /* 0x001e220000000a00 */
[----:B---3--:R-:W-:Y:S02]  /*81eb0*/  FMUL R11, R48, UR27 ;  /* 0x0000001b300b7c20 */ /* 0x008fe40008400000 */
[----:B------:R-:W3:Y:S03]  /*81ec0*/  LDL.LU R48, [R1+0xf6c] ;  /* 0x000f6c0001307983 */ /* 0x000ee60000300800 */
[----:B------:R-:W-:Y:S02]  /*81ed0*/  F2FP.SATFINITE.E4M3.F32.PACK_AB_MERGE_C R11, RZ, R11, RZ ;  /* 0x0000000bff0b723e */ /* 0x000fe400048070ff */
[----:B0-----:R-:W-:-:S05]  /*81ee0*/  @!P2 IADD3 R14, P6, R24, R14, RZ ;  /* 0x0000000e180ea210 */ /* 0x001fca0007fde0ff */
[----:B------:R-:W-:-:S05]  /*81ef0*/  @!P2 IMAD.X R15, R29, 0x1, R15, P6 ;  /* 0x000000011d0fa824 */ /* 0x000fca00030e060f */
[----:B------:R4:W-:Y:S02]  /*81f00*/  @!P2 STG.E.U8 desc[UR30][R14.64+0x129], R11 ;  /* 0x0001290b0e00a986 */ /* 0x0009e4000c10111e */
[----:B----4-:R-:W-:-:S05]  /*81f10*/  FMUL R11, R52, UR27 ;  /* 0x0000001b340b7c20 */ /* 0x010fca0008400000 */
[----:B------:R-:W-:-:S05]  /*81f20*/  F2FP.SATFINITE.E4M3.F32.PACK_AB_MERGE_C R11, RZ, R11, RZ ;  /* 0x0000000bff0b723e */ /* 0x000fca00048070ff */
[----:B------:R0:W-:Y:S02]  /*81f30*/  @!P0 STG.E.U8 desc[UR30][R74.64+0x128], R11 ;  /* 0x0001280b4a008986 */ /* 0x0001e4000c10111e */
[----:B0-----:R-:W-:Y:S02]  /*81f40*/  FMUL R11, R49, UR27 ;  /* 0x0000001b310b7c20 */ /* 0x001fe40008400000 */
[----:B------:R-:W4:Y:S01]  /*81f50*/  LDL.LU R49, [R1+0xf70] ;  /* 0x000f700001317983 */ /* 0x000f220000300800 */
[----:B------:R-:W-:Y:S02]  /*81f60*/  ISETP.LT.OR P2, PT, R28, 0x131, !P1 ;  /* 0x000001311c00780c */ /* 0x000fe40004f41670 */
[----:B------:R-:W-:-:S11]  /*81f70*/  LOP3.LUT P5, RZ, R5, 0x10000, RZ, 0xc0, !PT ;  /* 0x0001000005ff7812 */ /* 0x000fd600078ac0ff */
[----:B------:R-:W0:Y:S01]  /*81f80*/  @!P2 LDC.64 R14, c[0x0][0x5c0] ;  /* 0x00017000ff0eab82 */ /* 0x000e220000000a00 */
[----:B------:R-:W-:-:S05]  /*81f90*/  F2FP.SATFINITE.E4M3.F32.PACK_AB_MERGE_C R11, RZ, R11, RZ ;  /* 0x0000000bff0b723e */ /* 0x000fca00048070ff */
[----:B------:R1:W-:Y:S01]  /*81fa0*/  @!P5 STG.E.U8 desc[UR30][R72.64+0x129], R11 ;  /* 0x0001290b4800d986 */ /* 0x0003e2000c10111e */
[----:B0-----:R-:W-:-:S05]  /*81fb0*/  @!P2 IADD3 R14, P6, R24, R14, RZ ;  /* 0x0000000e180ea210 */ /* 0x001fca0007fde0ff */
[----:B------:R-:W-:Y:S02]  /*81fc0*/  @!P2 IMAD.X R15, R29, 0x1, R15, P6 ;  /* 0x000000011d0fa824 */ /* 0x000fe400030e060f */
[----:B-1----:R-:W-:Y:S02]  /*81fd0*/  FMUL R11, R54, UR27 ;  /* 0x0000001b360b7c20 */ /* 0x002fe40008400000 */
[----:B------:R-:W4:Y:S03]  /*81fe0*/  LDL.LU R54, [R1+0xf74] ;  /* 0x000f740001367983 */ /* 0x000f260000300800 */
[----:B------:R-:W-:Y:S01]  /*81ff0*/  F2FP.SATFINITE.E4M3.F32.PACK_AB_MERGE_C R11, RZ, R11, RZ ;  /* 0x0000000bff0b723e */ /* 0x000fe200048070ff */
[----:B------:R-:W4:Y:S04]  /*82000*/  LDL.LU R52, [R1+0xf78] ;  /* 0x000f780001347983 */ /* 0x000f280000300800 */
[----:B------:R0:W-:Y:S01]  /*82010*/  @!P2 STG.E.U8 desc[UR30][R14.64+0x130], R11 ;  /* 0x0001300b0e00a986 */ /* 0x0001e2000c10111e */
[----:B------:R-:W-:-:S13]  /*82020*/  ISETP.LT.OR P2, PT, R28, 0x132, !P1 ;  /* 0x000001321c00780c */ /* 0x000fda0004f41670 */
[----:B0-----:R-:W0:Y:S01]  /*82030*/  @!P2 LDC.64 R14, c[0x0][0x5c0] ;  /* 0x00017000ff0eab82 */ /* 0x001e220000000a00 */
[----:B------:R-:W-:Y:S02]  /*82040*/  LOP3.LUT P3, RZ, R5, 0x10000000, RZ, 0xc0, !PT ;  /* 0x1000000005ff7812 */ /* 0x000fe4000786c0ff */
[----:B0-----:R-:W-:-:S05]  /*82050*/  @!P2 IADD3 R14, P6, R24, R14, RZ ;  /* 0x0000000e180ea210 */ /* 0x001fca0007fde0ff */
[----:B------:R-:W-:Y:S01]  /*82060*/  @!P2 IMAD.X R15, R29, 0x1, R15, P6 ;  /* 0x000000011d0fa824 */ /* 0x000fe200030e060f */
[----:B------:R-:W-:Y:S01]  /*82070*/  LOP3.LUT P4, RZ, R5, 0x8000, RZ, 0xc0, !PT ;  /* 0x0000800005ff7812 */ /* 0x000fe2000788c0ff */
[----:B--2---:R-:W-:Y:S02]  /*82080*/  FMUL R11, R55, UR27 ;  /* 0x0000001b370b7c20 */ /* 0x004fe40008400000 */
[----:B------:R-:W2:Y:S03]  /*82090*/  LDL.LU R55, [R1+0xf7c] ;  /* 0x000f7c0001377983 */ /* 0x000ea60000300800 */
[----:B------:R-:W-:-:S05]  /*820a0*/  F2FP.SATFINITE.E4M3.F32.PACK_AB_MERGE_C R11, RZ, R11, RZ ;  /* 0x0000000bff0b723e */ /* 0x000fca00048070ff */
[----:B------:R0:W-:Y:S02]  /*820b0*/  @!P2 STG.E.U8 desc[UR30][R14.64+0x131], R11 ;  /* 0x0001310b0e00a986 */ /* 0x0001e4000c10111e */
[----:B0-----:R-:W-:-:S05]  /*820c0*/  FMUL R11, R53, UR27 ;  /* 0x0000001b350b7c20 */ /* 0x001fca0008400000 */
[----:B------:R-:W-:-:S05]  /*820d0*/  F2FP.SATFINITE.E4M3.F32.PACK_AB_MERGE_C R11, RZ, R11, RZ ;  /* 0x0000000bff0b723e */ /* 0x000fca00048070ff */
[----:B------:R3:W-:Y:S02]  /*820e0*/  @!P3 STG.E.U8 desc[UR30][R78.64+0x130], R11 ;  /* 0x0001300b4e00b986 */ /* 0x0007e4000c10111e */
[----:B---3--:R-:W-:Y:S02]  /*820f0*/  FMUL R11, R48, UR27 ;  /* 0x0000001b300b7c20 */ /* 0x008fe40008400000 */
[----:B------:R-:W3:Y:S03]  /*82100*/  LDL.LU R48, [R1+0xf80] ;  /* 0x000f800001307983 */ /* 0x000ee60000300800 */
[----:B------:R-:W-:-:S05]  /*82110*/  F2FP.SATFINITE.E4M3.F32.PACK_AB_MERGE_C R11, RZ, R11, RZ ;  /* 0x0000000bff0b723e */ /* 0x000fca00048070ff */
[----:B------:R4:W-:Y:S02]  /*82120*/  @!P4 STG.E.U8 desc[UR30][R76.64+0x131], R11 ;  /* 0x0001310b4c00c986 */ /* 0x0009e4000c10111e */
[----:B----4-:R-:W-:Y:S02]  /*82130*/  FMUL R11, R49, UR27 ;  /* 0x0000001b310b7c20 */ /* 0x010fe40008400000 */
[----:B------:R-:W4:Y:S01]  /*82140*/  LDL.LU R49, [R1+0xf84] ;  /* 0x000f840001317983 */ /* 0x000f220000300800 */
[----:B------:R-:W-:Y:S02]  /*82150*/  ISETP.LT.OR P2, PT, R28, 0x139, !P1 ;  /* 0x000001391c00780c */ /* 0x000fe40004f41670 */
[----:B------:R-:W-:Y:S01]  /*82160*/  F2FP.SATFINITE.E4M3.F32.PACK_AB_MERGE_C R11, RZ, R11, RZ ;  /* 0x0000000bff0b723e */ /* 0x000fe200048070ff */
[----:B------:R-:W4:Y:S10]  /*82170*/  LDL.LU R53, [R1+0xf88] ;  /* 0x000f880001357983 */ /* 0x000f340000300800 */
[----:B------:R-:W0:Y:S02]  /*82180*/  @!P2 LDC.64 R14, c[0x0][0x5c0] ;  /* 0x00017000ff0eab82 */ /* 0x000e240000000a00 */
[----:B0-----:R-:W-:-:S05]  /*82190*/  @!P2 IADD3 R14, P6, R24, R14, RZ ;  /* 0x0000000e180ea210 */ /* 0x001fca0007fde0ff */
[----:B------:R-:W-:-:S05]  /*821a0*/  @!P2 IMAD.X R15, R29, 0x1, R15, P6 ;  /* 0x000000011d0fa824 */ /* 0x000fca00030e060f */
[----:B------:R0:W-:Y:S01]  /*821b0*/  @!P2 STG.E.U8 desc[UR30][R14.64+0x138], R11 ;  /* 0x0001380b0e00a986 */ /* 0x0001e2000c10111e */
[----:B------:R-:W-:-:S13]  /*821c0*/  ISETP.LT.OR P2, PT, R28, 0x13a, !P1 ;  /* 0x0000013a1c00780c */ /* 0x000fda0004f41670 */
[----:B0-----:R-:W0:Y:S01]  /*821d0*/  @!P2 LDC.64 R14, c[0x0][0x5c0] ;  /* 0x00017000ff0eab82 */ /* 0x001e220000000a00 */
[----:B------:R-:W-:Y:S02]  /*821e0*/  FMUL R11, R54, UR27 ;  /* 0x0000001b360b7c20 */ /* 0x000fe40008400000 */
[----:B------:R-:W4:Y:S03]  /*821f0*/  LDL.LU R54, [R1+0xf8c] ;  /* 0x000f8c0001367983 */ /* 0x000f260000300800 */
[----:B------:R-:W-:Y:S02]  /*82200*/  F2FP.SATFINITE.E4M3.F32.PACK_AB_MERGE_C R11, RZ, R11, RZ ;  /* 0x0000000bff0b723e */ /* 0x000fe400048070ff */
[----:B------:R-:W-:Y:S02]  /*82210*/  LOP3.LUT P0, RZ, R5, 0x8000000, RZ, 0xc0, !PT ;  /* 0x0800000005ff7812 */ /* 0x000fe4000780c0ff */
[----:B0-----:R-:W-:-:S05]  /*82220*/  @!P2 IADD3 R14, P6, R24, R14, RZ ;  /* 0x0000000e180ea210 */ /* 0x001fca0007fde0ff */
[----:B------:R-:W-:-:S05]  /*82230*/  @!P2 IMAD.X R15, R29, 0x1, R15, P6 ;  /* 0x000000011d0fa824 */ /* 0x000fca00030e060f */
[----:B------:R0:W-:Y:S02]  /*82240*/  @!P2 STG.E.U8 desc[UR30][R14.64+0x139], R11 ;  /* 0x0001390b0e00a986 */ /* 0x0001e4000c10111e */
[----:B0-----:R-:W-:-:S05]  /*82250*/  FMUL R11, R52, UR27 ;  /* 0x0000001b340b7c20 */ /* 0x001fca0008400000 */
[----:B------:R-:W-:-:S05]  /*82260*/  F2FP.SATFINITE.E4M3.F32.PACK_AB_MERGE_C R11, RZ, R11, RZ ;  /* 0x0000000bff0b723e */ /* 0x000fca00048070ff */
[----:B------:R2:W-:Y:S01]  /*82270*/  @!P0 STG.E.U8 desc[UR30][R82.64+0x138], R11 ;  /* 0x0001380b52008986 */ /* 0x0005e2000c10111e */
[----:B------:R-:W-:Y:S02]  /*82280*/  ISETP.LT.OR P2, PT, R28, 0x141, !P1 ;  /* 0x000001411c00780c */ /* 0x000fe40004f41670 */
[----:B------:R-:W-:-:S11]  /*82290*/  LOP3.LUT P5, RZ, R5, 0x4000, RZ, 0xc0, !PT ;  /* 0x0000400005ff7812 */ /* 0x000fd600078ac0ff */
[----:B------:R-:W0:Y:S01]  /*822a0*/  @!P2 LDC.64 R14, c[0x0][0x5c0] ;  /* 0x00017000ff0eab82 */ /* 0x000e220000000a00 */
[----:B--2---:R-:W-:Y:S02]  /*822b0*/  FMUL R11, R55, UR27 ;  /* 0x0000001b370b7c20 */ /* 0x004fe40008400000 */
[----:B------:R-:W2:Y:S03]  /*822c0*/  LDL.LU R55, [R1+0xf90] ;  /* 0x000f900001377983 */ /* 0x000ea60000300800 */
[----:B------:R-:W-:-:S05]  /*822d0*/  F2FP.SATFINITE.E4M3.F32.PACK_AB_MERGE_C R11, RZ, R11, RZ ;  /* 0x0000000bff0b723e */ /* 0x000fca00048070ff */
[----:B------:R3:W-:Y:S01]  /*822e0*/  @!P5 STG.E.U8 desc[UR30][R80.64+0x139], R11 ;  /* 0x0001390b5000d986 */ /* 0x0007e2000c10111e */
[----:B0-----:R-:W-:-:S05]  /*822f0*/  @!P2 IADD3 R14, P6, R24, R14, RZ ;  /* 0x0000000e180ea210 */ /* 0x001fca0007fde0ff */
[----:B------:R-:W-:Y:S02]  /*82300*/  @!P2 IMAD.X R15, R29, 0x1, R15, P6 ;  /* 0x000000011d0fa824 */ /* 0x000fe400030e060f */
[----:B---3--:R-:W-:Y:S02]  /*82310*/  FMUL R11, R48, UR27 ;  /* 0x0000001b300b7c20 */ /* 0x008fe40008400000 */
[----:B------:R-:W3:Y:S04]  /*82320*/  LDL.LU R48, [R1+0xf94] ;  /* 0x000f940001307983 */ /* 0x000ee80000300800 */
[----:B------:R-:W3:Y:S01]  /*82330*/  LDL.LU R52, [R1+0xf98] ;  /* 0x000f980001347983 */ /* 0x000ee20000300800 */
[----:B------:R-:W-:-:S05]  /*82340*/  F2FP.SATFINITE.E4M3.F32.PACK_AB_MERGE_C R11, RZ, R11, RZ ;  /* 0x0000000bff0b723e */ /* 0x000fca00048070ff */
[----:B------:R4:W-:Y:S02]  /*82350*/  @!P2 STG.E.U8 desc[UR30][R14.64+0x140], R11 ;  /* 0x0001400b0e00a986 */ /* 0x0009e4000c10111e */
[----:B----4-:R-:W-:Y:S02]  /*82360*/  FMUL R11, R49, UR27 ;  /* 0x0000001b310b7c20 */ /* 0x010fe40008400000 */
[----:B------:R-:W4:Y:S01]  /*82370*/  LDL.LU R49, [R1+0xf9c] ;  /* 0x000f9c0001317983 */ /* 0x000f220000300800 */
[----:B------:R-:W-:-:S13]  /*82380*/  ISETP.LT.OR P2, PT, R28, 0x142, !P1 ;  /* 0x000001421c00780c */ /* 0x000fda0004f41670 */
[----:B------:R-:W0:Y:S01]  /*82390*/  @!P2 LDC.64 R14, c[0x0][0x5c0] ;  /* 0x00017000ff0eab82 */ /* 0x000e220000000a00 */
[----:B------:R-:W-:Y:S02]  /*823a0*/  F2FP.SATFINITE.E4M3.F32.PACK_AB_MERGE_C R11, RZ, R11, RZ ;  /* 0x0000000bff0b723e */ /* 0x000fe400048070ff */
        /* <DEDUP_REMOVED lines=9> */
[----:B------:R-:W-:Y:S01]  /*82440*/  LOP3.LUT P4, RZ, R5, 0x2000, RZ, 0xc0, !PT ;  /* 0x0000200005ff7812 */ /* 0x000fe2000788c0ff */
[----:B-1----:R-:W-:Y:S02]  /*82450*/  FMUL R11, R54, UR27 ;  /* 0x0000001b360b7c20 */ /* 0x002fe40008400000 */
[----:B------:R-:W4:Y:S03]  /*82460*/  LDL.LU R54, [R1+0xfa0] ;  /* 0x000fa00001367983 */ /* 0x000f260000300800 */
[----:B------:R-:W-:Y:S02]  /*82470*/  F2FP.SATFINITE.E4M3.F32.PACK_AB_MERGE_C R11, RZ, R11, RZ ;  /* 0x0000000bff0b723e */ /* 0x000fe400048070ff */
[----:B0-----:R-:W-:-:S05]  /*82480*/  @!P2 IADD3 R14, P6, R24, R14, RZ ;  /* 0x0000000e180ea210 */ /* 0x001fca0007fde0ff */
        /* <DEDUP_REMOVED lines=11> */
[----:B------:R-:W3:Y:S01]  /*82540*/  LDL.LU R48, [R1+0xfac] ;  /* 0x000fac0001307983 */ /* 0x000ee20000300800 */
[----:B0-----:R-:W-:Y:S02]  /*82550*/  @!P2 IADD3 R14, P6, R24, R14, RZ ;  /* 0x0000000e180ea210 */ /* 0x001fe40007fde0ff */
[----:B------:R-:W-:-:S03]  /*82560*/  F2FP.SATFINITE.E4M3.F32.PACK_AB_MERGE_C R11, RZ, R11, RZ ;  /* 0x0000000bff0b723e */ /* 0x000fc600048070ff */
[----:B------:R-:W-:-:S05]  /*82570*/  @!P2 IMAD.X R15, R29, 0x1, R15, P6 ;  /* 0x000000011d0fa824 */ /* 0x000fca00030e060f */
[----:B------:R0:W-:Y:S02]  /*82580*/  @!P2 STG.E.U8 desc[UR30][R14.64+0x149], R11 ;  /* 0x0001490b0e00a986 */ /* 0x0001e4000c10111e */
[----:B0-----:R-:W-:-:S05]  /*82590*/  FMUL R11, R52, UR27 ;  /* 0x0000001b340b7c20 */ /* 0x001fca0008400000 */
[----:B------:R-:W-:-:S05]  /*825a0*/  F2FP.SATFINITE.E4M3.F32.PACK_AB_MERGE_C R11, RZ, R11, RZ ;  /* 0x0000000bff0b723e */ /* 0x000fca00048070ff */
[----:B------:R4:W-:Y:S02]  /*825b0*/  @!P0 STG.E.U8 desc[UR30][R90.64+0x148], R11 ;  /* 0x0001480b5a008986 */ /* 0x0009e4000c10111e */
[----:B----4-:R-:W-:Y:S02]  /*825c0*/  FMUL R11, R49, UR27 ;  /* 0x0000001b310b7c20 */ /* 0x010fe40008400000 */
        /* <DEDUP_REMOVED lines=41> */
[----:B------:R-:W-:Y:S01]  /*82860*/  LOP3.LUT P0, RZ, R5, 0x800000, RZ, 0xc0, !PT ;  /* 0x0080000005ff7812 */ /* 0x000fe2000780c0ff */
[----:B------:R-:W-:Y:S02]  /*82870*/  FMUL R11, R54, UR27 ;  /* 0x0000001b360b7c20 */ /* 0x000fe40008400000 */
[----:B------:R-:W4:Y:S01]  /*82880*/  LDL.LU R54, [R1+0xfcc] ;  /* 0x000fcc0001367983 */ /* 0x000f220000300800 */
[----:B0-----:R-:W-:Y:S02]  /*82890*/  @!P2 IADD3 R14, P6, R24, R14, RZ ;  /* 0x0000000e180ea210 */ /* 0x001fe40007fde0ff */
[----:B------:R-:W-:-:S03]  /*828a0*/  F2FP.SATFINITE.E4M3.F32.PACK_AB_MERGE_C R11, RZ, R11, RZ ;  /* 0x0000000bff0b723e */ /* 0x000fc600048070ff */
        /* <DEDUP_REMOVED lines=24> */
[----:B0-----:R-:W-:-:S05]  /*82a30*/  @!P2 IADD3 R14, P6, R24, R14, RZ ;  /* 0x0000000e180ea210 */ /* 0x001fca0007fde0ff */
[----:B------:R-:W-:-:S05]  /*82a40*/  @!P2 IMAD.X R15, R29, 0x1, R15, P6 ;  /* 0x000000011d0fa824 */ /* 0x000fca00030e060f */
[----:B------:R0:W-:Y:S01]  /*82a50*/  @!P2 STG.E.U8 desc[UR30][R14.64+0x161], R11 ;  /* 0x0001610b0e00a986 */ /* 0x0001e2000c10111e */
[----:B------:R-:W-:Y:S02]  /*82a60*/  ISETP.LT.OR P2, PT, R28, 0x169, !P1 ;  /* 0x000001691c00780c */ /* 0x000fe40004f41670 */
[----:B------:R-:W-:Y:S01]  /*82a70*/  LOP3.LUT P3, RZ, R5, 0x400000, RZ, 0xc0, !PT ;  /* 0x0040000005ff7812 */ /* 0x000fe2000786c0ff */
[----:B0-----:R-:W-:-:S10]  /*82a80*/  FMUL R11, R53, UR27 ;  /* 0x0000001b350b7c20 */ /* 0x001fd40008400000 */
[----:B------:R-:W0:Y:S01]  /*82a90*/  @!P2 LDC.64 R14, c[0x0][0x5c0] ;  /* 0x00017000ff0eab82 */ /* 0x000e220000000a00 */
[----:B------:R-:W-:Y:S01]  /*82aa0*/  LOP3.LUT P4, RZ, R5, 0x200, RZ, 0xc0, !PT ;  /* 0x0000020005ff7812 */ /* 0x000fe2000788c0ff */
[----:B------:R-:W4:Y:S01]  /*82ab0*/  LDL.LU R53, [R1+0xfe0] ;  /* 0x000fe00001357983 */ /* 0x000f220000300800 */
[----:B------:R-:W-:-:S05]  /*82ac0*/  F2FP.SATFINITE.E4M3.F32.PACK_AB_MERGE_C R11, RZ, R11, RZ ;  /* 0x0000000bff0b723e */ /* 0x000fca00048070ff */
[----:B------:R1:W-:Y:S02]  /*82ad0*/  @!P3 STG.E.U8 desc[UR30][R102.64+0x160], R11 ;  /* 0x0001600b6600b986 */ /* 0x0003e4000c10111e */
[----:B-1----:R-:W-:Y:S02]  /*82ae0*/  FMUL R11, R54, UR27 ;  /* 0x0000001b360b7c20 */ /* 0x002fe40008400000 */
[----:B------:R-:W4:Y:S03]  /*82af0*/  LDL.LU R54, [R1+0xfe4] ;  /* 0x000fe40001367983 */ /* 0x000f260000300800 */
[----:B------:R-:W-:Y:S02]  /*82b00*/  F2FP.SATFINITE.E4M3.F32.PACK_AB_MERGE_C R11, RZ, R11, RZ ;  /* 0x0000000bff0b723e */ /* 0x000fe400048070ff */
[----:B0-----:R-:W-:-:S03]  /*82b10*/  @!P2 IADD3 R14, P6, R24, R14, RZ ;  /* 0x0000000e180ea210 */ /* 0x001fc60007fde0ff */
[----:B------:R2:W-:Y:S02]  /*82b20*/  @!P4 STG.E.U8 desc[UR30][R100.64+0x161], R11 ;  /* 0x0001610b6400c986 */ /* 0x0005e4000c10111e */
[----:B------:R-:W-:Y:S01]  /*82b30*/  @!P2 IMAD.X R15, R29, 0x1, R15, P6 ;  /* 0x000000011d0fa824 */ /* 0x000fe200030e060f */
[----:B------:R-:W-:Y:S01]  /*82b40*/  LOP3.LUT P0, RZ, R5, 0x200000, RZ, 0xc0, !PT ;  /* 0x0020000005ff7812 */ /* 0x000fe2000780c0ff */
[----:B--2---:R-:W-:Y:S02]  /*82b50*/  FMUL R11, R55, UR27 ;  /* 0x0000001b370b7c20 */ /* 0x004fe40008400000 */
[----:B------:R-:W2:Y:S03]  /*82b60*/  LDL.LU R55, [R1+0xfe8] ;  /* 0x000fe80001377983 */ /* 0x000ea60000300800 */
[----:B------:R-:W-:-:S05]  /*82b70*/  F2FP.SATFINITE.E4M3.F32.PACK_AB_MERGE_C R11, RZ, R11, RZ ;  /* 0x0000000bff0b723e */ /* 0x000fca00048070ff */
        /* <DEDUP_REMOVED lines=15> */
[----:B------:R-:W-:Y:S01]  /*82c70*/  LOP3.LUT P5, RZ, R5, 0x100, RZ, 0xc0, !PT ;  /* 0x0000010005ff7812 */ /* 0x000fe200078ac0ff */
[----:B------:R-:W4:Y:S10]  /*82c80*/  LDL.LU R52, [R1+0xff4] ;  /* 0x000ff40001347983 */ /* 0x000f340000300800 */
[----:B------:R-:W0:Y:S01]  /*82c90*/  @!P2 LDC.64 R14, c[0x0][0x5c0] ;  /* 0x00017000ff0eab82 */ /* 0x000e220000000a00 */
[----:B------:R-:W-:-:S05]  /*82ca0*/  F2FP.SATFINITE.E4M3.F32.PACK_AB_MERGE_C R11, RZ, R11, RZ ;  /* 0x0000000bff0b723e */ /* 0x000fca00048070ff */
[----:B------:R1:W-:Y:S01]  /*82cb0*/  @!P5 STG.E.U8 desc[UR30][R104.64+0x169], R11 ;  /* 0x0001690b6800d986 */ /* 0x0003e2000c10111e */
[----:B0-----:R-:W-:-:S05]  /*82cc0*/  @!P2 IADD3 R14, P6, R24, R14, RZ ;  /* 0x0000000e180ea210 */ /* 0x001fca0007fde0ff */
[----:B------:R-:W-:Y:S02]  /*82cd0*/  @!P2 IMAD.X R15, R29, 0x1, R15, P6 ;  /* 0x000000011d0fa824 */ /* 0x000fe400030e060f */
[----:B-1----:R-:W-:Y:S02]  /*82ce0*/  FMUL R11, R53, UR27 ;  /* 0x0000001b350b7c20 */ /* 0x002fe40008400000 */
[----:B------:R-:W4:Y:S03]  /*82cf0*/  LDL.LU R53, [R1+0xff8] ;  /* 0x000ff80001357983 */ /* 0x000f260000300800 */
[----:B------:R-:W-:-:S05]  /*82d00*/  F2FP.SATFINITE.E4M3.F32.PACK_AB_MERGE_C R11, RZ, R11, RZ ;  /* 0x0000000bff0b723e */ /* 0x000fca00048070ff */
        /* <DEDUP_REMOVED lines=9> */
[----:B------:R2:W-:Y:S01]  /*82da0*/  @!P2 STG.E.U8 desc[UR30][R14.64+0x171], R11 ;  /* 0x0001710b0e00a986 */ /* 0x0005e2000c10111e */
[----:B------:R-:W-:Y:S01]  /*82db0*/  LOP3.LUT P4, RZ, R5, 0x80, RZ, 0xc0, !PT ;  /* 0x0000008005ff7812 */ /* 0x000fe2000788c0ff */
[----:B--2---:R-:W-:Y:S02]  /*82dc0*/  FMUL R11, R55, UR27 ;  /* 0x0000001b370b7c20 */ /* 0x004fe40008400000 */
[----:B------:R-:W2:Y:S03]  /*82dd0*/  LDL.LU R55, [R1+0x1000] ;  /* 0x0010000001377983 */ /* 0x000ea60000300800 */
        /* <DEDUP_REMOVED lines=8> */
[----:B------:R-:W-:-:S13]  /*82e60*/  ISETP.LT.OR P2, PT, R28, 0x179, !P1 ;  /* 0x000001791c00780c */ /* 0x000fda0004f41670 */
[----:B------:R-:W0:Y:S01]  /*82e70*/  @!P2 LDC.64 R14, c[0x0][0x5c0] ;  /* 0x00017000ff0eab82 */ /* 0x000e220000000a00 */
[----:B------:R-:W-:Y:S02]  /*82e80*/  ISETP.LT.OR P1, PT, R28, 0x17a, !P1 ;  /* 0x0000017a1c00780c */ /* 0x000fe40004f21670 */
[----:B------:R-:W-:Y:S02]  /*82e90*/  F2FP.SATFINITE.E4M3.F32.PACK_AB_MERGE_C R11, RZ, R11, RZ ;  /* 0x0000000bff0b723e */ /* 0x000fe400048070ff */
[----:B0-----:R-:W-:-:S05]  /*82ea0*/  @!P2 IADD3 R14, P6, R24, R14, RZ ;  /* 0x0000000e180ea210 */ /* 0x001fca0007fde0ff */
[----:B------:R-:W-:-:S05]  /*82eb0*/  @!P2 IMAD.X R15, R29, 0x1, R15, P6 ;  /* 0x000000011d0fa824 */ /* 0x000fca00030e060f */
[----:B------:R0:W-:Y:S02]  /*82ec0*/  @!P2 STG.E.U8 desc[UR30][R14.64+0x178], R11 ;  /* 0x0001780b0e00a986 */ /* 0x0001e4000c10111e */
[----:B0-----:R-:W0:Y:S01]  /*82ed0*/  @!P1 LDC.64 R14, c[0x0][0x5c0] ;  /* 0x00017000ff0e9b82 */ /* 0x001e220000000a00 */
[----:B------:R-:W-:Y:S01]  /*82ee0*/  FMUL R11, R52, UR27 ;  /* 0x0000001b340b7c20 */ /* 0x000fe20008400000 */
[----:B------:R-:W-:-:S04]  /*82ef0*/  LOP3.LUT P5, RZ, R5, 0x80000, RZ, 0xc0, !PT ;  /* 0x0008000005ff7812 */ /* 0x000fc800078ac0ff */
[----:B------:R-:W-:Y:S02]  /*82f00*/  F2FP.SATFINITE.E4M3.F32.PACK_AB_MERGE_C R11, RZ, R11, RZ ;  /* 0x0000000bff0b723e */ /* 0x000fe400048070ff */
[----:B0-----:R-:W-:-:S05]  /*82f10*/  @!P1 IADD3 R14, P2, R24, R14, RZ ;  /* 0x0000000e180e9210 */ /* 0x001fca0007f5e0ff */
[----:B------:R-:W-:-:S05]  /*82f20*/  @!P1 IMAD.X R15, R29, 0x1, R15, P2 ;  /* 0x000000011d0f9824 */ /* 0x000fca00010e060f */
[----:B------:R0:W-:Y:S01]  /*82f30*/  @!P1 STG.E.U8 desc[UR30][R14.64+0x179], R11 ;  /* 0x0001790b0e009986 */ /* 0x0001e2000c10111e */
[----:B------:R-:W-:Y:S02]  /*82f40*/  LOP3.LUT P4, RZ, R3, 0x20000000, RZ, 0xc0, !PT ;  /* 0x2000000003ff7812 */ /* 0x000fe4000788c0ff */
[----:B------:R-:W-:Y:S01]  /*82f50*/  LOP3.LUT P0, RZ, R5, 0x40, RZ, 0xc0, !PT ;  /* 0x0000004005ff7812 */ /* 0x000fe2000780c0ff */
[----:B0-----:R-:W-:Y:S01]  /*82f60*/  FMUL R11, R53, UR27 ;  /* 0x0000001b350b7c20 */ /* 0x001fe20008400000 */
[----:B------:R-:W-:-:S09]  /*82f70*/  LOP3.LUT P6, RZ, R5, 0x20, RZ, 0xc0, !PT ;  /* 0x0000002005ff7812 */ /* 0x000fd200078cc0ff */
[----:B------:R-:W0:Y:S01]  /*82f80*/  @!P4 LDC.64 R14, c[0x0][0x5c0] ;  /* 0x00017000ff0ecb82 */ /* 0x000e220000000a00 */
[----:B------:R-:W-:-:S05]  /*82f90*/  F2FP.SATFINITE.E4M3.F32.PACK_AB_MERGE_C R11, RZ, R11, RZ ;  /* 0x0000000bff0b723e */ /* 0x000fca00048070ff */
[----:B------:R1:W-:Y:S02]  /*82fa0*/  @!P5 STG.E.U8 desc[UR30][R118.64+0x178], R11 ;  /* 0x0001780b7600d986 */ /* 0x0003e4000c10111e */
[----:B-1----:R-:W-:Y:S01]  /*82fb0*/  FMUL R11, R54, UR27 ;  /* 0x0000001b360b7c20 */ /* 0x002fe20008400000 */
[C---:B------:R-:W-:Y:S01]  /*82fc0*/  LOP3.LUT P5, RZ, R5.reuse, 0x8, RZ, 0xc0, !PT ;  /* 0x0000000805ff7812 */ /* 0x040fe200078ac0ff */
[----:B------:R-:W4:Y:S03]  /*82fd0*/  LDL.LU R54, [R1+0x100c] ;  /* 0x00100c0001367983 */ /* 0x000f260000300800 */
[----:B------:R-:W-:Y:S01]  /*82fe0*/  F2FP.SATFINITE.E4M3.F32.PACK_AB_MERGE_C R11, RZ, R11, RZ ;  /* 0x0000000bff0b723e */ /* 0x000fe200048070ff */
[----:B------:R-:W4:Y:S04]  /*82ff0*/  LDL.LU R52, [R1+0x1010] ;  /* 0x0010100001347983 */ /* 0x000f280000300800 */
[----:B------:R2:W-:Y:S01]  /*83000*/  @!P0 STG.E.U8 desc[UR30][R116.64+0x179], R11 ;  /* 0x0001790b74008986 */ /* 0x0005e2000c10111e */
[----:B------:R-:W-:-:S02]  /*83010*/  LOP3.LUT P3, RZ, R5, 0x10, RZ, 0xc0, !PT ;  /* 0x0000001005ff7812 */ /* 0x000fc4000786c0ff */
[----:B------:R-:W-:-:S04]  /*83020*/  LOP3.LUT R2, R2, 0xffff7fff, RZ, 0xc0, !PT ;  /* 0xffff7fff02027812 */ /* 0x000fc800078ec0ff */
[----:B------:R-:W-:Y:S02]  /*83030*/  @P5 LOP3.LUT R2, R2, 0x8000, RZ, 0xfc, !PT ;  /* 0x0000800002025812 */ /* 0x000fe400078efcff */
[----:B------:R-:W-:Y:S02]  /*83040*/  LOP3.LUT P5, RZ, R3, 0x10000000, RZ, 0xc0, !PT ;  /* 0x1000000003ff7812 */ /* 0x000fe400078ac0ff */
[----:B0-----:R-:W-:-:S05]  /*83050*/  @!P4 IADD3 R14, P1, R120, R14, RZ ;  /* 0x0000000e780ec210 */ /* 0x001fca0007f3e0ff */
[----:B------:R-:W-:Y:S02]  /*83060*/  @!P4 IMAD.X R15, R122, 0x1, R15, P1 ;  /* 0x000000017a0fc824 */ /* 0x000fe400008e060f */
[----:B--2---:R-:W-:Y:S02]  /*83070*/  FMUL R11, R55, UR27 ;  /* 0x0000001b370b7c20 */ /* 0x004fe40008400000 */
[----:B------:R-:W2:Y:S03]  /*83080*/  LDL.LU R55, [R1+0x1014] ;  /* 0x0010140001377983 */ /* 0x000ea60000300800 */
[----:B------:R-:W-:Y:S01]  /*83090*/  F2FP.SATFINITE.E4M3.F32.PACK_AB_MERGE_C R11, RZ, R11, RZ ;  /* 0x0000000bff0b723e */ /* 0x000fe200048070ff */
[----:B------:R-:W2:Y:S04]  /*830a0*/  LDL.LU R120, [R1+0x1678] ;  /* 0x0016780001787983 */ /* 0x000ea80000300800 */
[----:B------:R3:W-:Y:S04]  /*830b0*/  @!P6 STG.E.U8 desc[UR30][R114.64+0xc0], R11 ;  /* 0x0000c00b7200e986 */ /* 0x0007e8000c10111e */
[----:B------:R-:W2:Y:S01]  /*830c0*/  LDL.LU R122, [R1+0x1674] ;  /* 0x00167400017a7983 */ /* 0x000ea20000300800 */
[----:B---3--:R-:W-:-:S03]  /*830d0*/  FMUL R11, R48, UR27 ;  /* 0x0000001b300b7c20 */ /* 0x008fc60008400000 */
[----:B------:R-:W3:Y:S02]  /*830e0*/  LDL.LU R48, [R1+0x1018] ;  /* 0x0010180001307983 */ /* 0x000ee40000300800 */
[----:B------:R-:W-:-:S05]  /*830f0*/  F2FP.SATFINITE.E4M3.F32.PACK_AB_MERGE_C R11, RZ, R11, RZ ;  /* 0x0000000bff0b723e */ /* 0x000fca00048070ff */
[----:B------:R4:W-:Y:S02]  /*83100*/  @!P3 STG.E.U8 desc[UR30][R112.64+0xc1], R11 ;  /* 0x0000c10b7000b986 */ /* 0x0009e4000c10111e */
[----:B----4-:R-:W-:-:S05]  /*83110*/  FMUL R11, R49, UR27 ;  /* 0x0000001b310b7c20 */ /* 0x010fca0008400000 */
[----:B------:R-:W-:-:S05]  /*83120*/  F2FP.SATFINITE.E4M3.F32.PACK_AB_MERGE_C R11, RZ, R11, RZ ;  /* 0x0000000bff0b723e */ /* 0x000fca00048070ff */
[----:B------:R0:W-:Y:S02]  /*83130*/  @!P4 STG.E.U8 desc[UR30][R14.64+0xc0], R11 ;  /* 0x0000c00b0e00c986 */ /* 0x0001e4000c10111e */
[----:B0-----:R-:W0:Y:S02]  /*83140*/  @!P5 LDC.64 R14, c[0x0][0x5c0] ;  /* 0x00017000ff0edb82 */ /* 0x001e240000000a00 */
[----:B0-----:R-:W-:Y:S02]  /*83150*/  @!P5 IADD3 R14, P1, R123, R14, RZ ;  /* 0x0000000e7b0ed210 */ /* 0x001fe40007f3e0ff */
[----:B------:R-:W2:Y:S03]  /*83160*/  LDL.LU R123, [R1+0x1670] ;  /* 0x00167000017b7983 */ /* 0x000ea60000300800 */
[----:B------:R-:W-:Y:S01]  /*83170*/  @!P5 IMAD.X R15, R121, 0x1, R15, P1 ;  /* 0x00000001790fd824 */ /* 0x000fe200008e060f */
[----:B------:R-:W4:Y:S04]  /*83180*/  LDL.LU R49, [R1+0x101c] ;  /* 0x00101c0001317983 */ /* 0x000f280000300800 */
[----:B------:R-:W3:Y:S01]  /*83190*/  LDL.LU R121, [R1+0x166c] ;  /* 0x00166c0001797983 */ /* 0x000ee20000300800 */
[----:B------:R-:W-:-:S02]  /*831a0*/  LOP3.LUT P6, RZ, R6, 0x80000000, RZ, 0xc0, !PT ;  /* 0x8000000006ff7812 */ /* 0x000fc400078cc0ff */
[C---:B------:R-:W-:Y:S01]  /*831b0*/  LOP3.LUT P1, RZ, R3.reuse, 0x10000000, RZ, 0xc0, !PT ;  /* 0x1000000003ff7812 */ /* 0x040fe2000782c0ff */
[----:B------:R-:W4:Y:S01]  /*831c0*/  LDL.LU R53, [R1+0x1020] ;  /* 0x0010200001357983 */ /* 0x000f220000300800 */
[----:B------:R-:W-:Y:S02]  /*831d0*/  LOP3.LUT P0, RZ, R3, 0x8000000, RZ, 0xc0, !PT ;  /* 0x0800000003ff7812 */ /* 0x000fe4000780c0ff */
[----:B------:R-:W-:-:S07]  /*831e0*/  LOP3.LUT R2, R2, 0xffffbfff, RZ, 0xc0, !PT ;  /* 0xffffbfff02027812 */ /* 0x000fce00078ec0ff */
[----:B------:R-:W-:-:S04]  /*831f0*/  @P6 LOP3.LUT R2, R2, 0x4000, RZ, 0xfc, !PT ;  /* 0x0000400002026812 */ /* 0x000fc800078efcff */
[----:B------:R-:W-:Y:S02]  /*83200*/  LOP3.LUT P5, RZ, R2, 0x8000, RZ, 0xc0, !PT ;  /* 0x0000800002ff7812 */ /* 0x000fe400078ac0ff */
[----:B------:R-:W-:Y:S02]  /*83210*/  LOP3.LUT P2, RZ, R5, 0x1, RZ, 0xc0, !PT ;  /* 0x0000000105ff7812 */ /* 0x000fe4000784c0ff */
[----:B------:R-:W-:Y:S01]  /*83220*/  LOP3.LUT P6, RZ, R3, 0x4000000, RZ, 0xc0, !PT ;  /* 0x0400000003ff7812 */ /* 0x000fe200078cc0ff */
[----:B------:R-:W-:Y:S02]  /*83230*/  FMUL R11, R54, UR27 ;  /* 0x0000001b360b7c20 */ /* 0x000fe40008400000 */
[----:B------:R-:W4:Y:S03]  /*83240*/  LDL.LU R54, [R1+0x1024] ;  /* 0x0010240001367983 */ /* 0x000f260000300800 */
[----:B------:R-:W-:-:S05]  /*83250*/  F2FP.SATFINITE.E4M3.F32.PACK_AB_MERGE_C R11, RZ, R11, RZ ;  /* 0x0000000bff0b723e */ /* 0x000fca00048070ff */
[----:B------:R0:W-:Y:S02]  /*83260*/  @!P1 STG.E.U8 desc[UR30][R14.64+0xc1], R11 ;  /* 0x0000c10b0e009986 */ /* 0x0001e4000c10111e */
[----:B0-----:R-:W0:Y:S01]  /*83270*/  @!P0 LDC.64 R14, c[0x0][0x5c0] ;  /* 0x00017000ff0e8b82 */ /* 0x001e220000000a00 */
[----:B------:R-:W-:-:S05]  /*83280*/  FMUL R11, R52, UR27 ;  /* 0x0000001b340b7c20 */ /* 0x000fca0008400000 */
[----:B------:R-:W-:Y:S02]  /*83290*/  F2FP.SATFINITE.E4M3.F32.PACK_AB_MERGE_C R11, RZ, R11, RZ ;  /* 0x0000000bff0b723e */ /* 0x000fe400048070ff */
[----:B0-----:R-:W-:-:S05]  /*832a0*/  @!P0 IADD3 R14, P1, R124, R14, RZ ;  /* 0x0000000e7c0e8210 */ /* 0x001fca0007f3e0ff */
[----:B------:R-:W-:Y:S01]  /*832b0*/  @!P0 IMAD.X R15, R126, 0x1, R15, P1 ;  /* 0x000000017e0f8824 */ /* 0x000fe200008e060f */
[----:B--2---:R0:W-:Y:S02]  /*832c0*/  @!P5 STG.E.U8 desc[UR30][R122.64+0xc8], R11 ;  /* 0x0000c80b7a00d986 */ /* 0x0041e4000c10111e */
[----:B0-----:R-:W-:Y:S02]  /*832d0*/  FMUL R11, R55, UR27 ;  /* 0x0000001b370b7c20 */ /* 0x001fe40008400000 */
[----:B------:R-:W2:Y:S03]  /*832e0*/  LDL.LU R55, [R1+0x1028] ;  /* 0x0010280001377983 */ /* 0x000ea60000300800 */
[----:B------:R-:W-:Y:S01]  /*832f0*/  F2FP.SATFINITE.E4M3.F32.PACK_AB_MERGE_C R11, RZ, R11, RZ ;  /* 0x0000000bff0b723e */ /* 0x000fe200048070ff */
[----:B------:R-:W2:Y:S04]  /*83300*/  LDL.LU R124, [R1+0x1668] ;  /* 0x00166800017c7983 */ /* 0x000ea80000300800 */
[----:B---3--:R0:W-:Y:S04]  /*83310*/  @!P2 STG.E.U8 desc[UR30][R120.64+0xc9], R11 ;  /* 0x0000c90b7800a986 */ /* 0x0081e8000c10111e */
[----:B------:R-:W3:Y:S01]  /*83320*/  LDL.LU R126, [R1+0x1664] ;  /* 0x00166400017e7983 */ /* 0x000ee20000300800 */
[----:B0-----:R-:W-:-:S03]  /*83330*/  FMUL R11, R48, UR27 ;  /* 0x0000001b300b7c20 */ /* 0x001fc60008400000 */
[----:B------:R-:W2:Y:S02]  /*83340*/  LDL.LU R48, [R1+0x102c] ;  /* 0x00102c0001307983 */ /* 0x000ea40000300800 */
[----:B------:R-:W-:-:S05]  /*83350*/  F2FP.SATFINITE.E4M3.F32.PACK_AB_MERGE_C R11, RZ, R11, RZ ;  /* 0x0000000bff0b723e */ /* 0x000fca00048070ff */
[----:B------:R0:W-:Y:S02]  /*83360*/  @!P0 STG.E.U8 desc[UR30][R14.64+0xc8], R11 ;  /* 0x0000c80b0e008986 */ /* 0x0001e4000c10111e */
[----:B0-----:R-:W0:Y:S02]  /*83370*/  @!P6 LDC.64 R14, c[0x0][0x5c0] ;  /* 0x00017000ff0eeb82 */ /* 0x001e240000000a00 */
[----:B0-----:R-:W-:Y:S02]  /*83380*/  @!P6 IADD3 R14, P1, R127, R14, RZ ;  /* 0x0000000e7f0ee210 */ /* 0x001fe40007f3e0ff */
[----:B------:R-:W3:Y:S03]  /*83390*/  LDL.LU R127, [R1+0x1660] ;  /* 0x00166000017f7983 */ /* 0x000ee60000300800 */
[----:B------:R-:W-:Y:S02]  /*833a0*/  @!P6 IMAD.X R15, R125, 0x1, R15, P1 ;  /* 0x000000017d0fe824 */ /* 0x000fe400008e060f */
[----:B------:R-:W2:Y:S01]  /*833b0*/  LDL.LU R125, [R1+0x165c] ;  /* 0x00165c00017d7983 */ /* 0x000ea20000300800 */
[----:B------:R-:W-:-:S02]  /*833c0*/  LOP3.LUT P1, RZ, R3, 0x4000000, RZ, 0xc0, !PT ;  /* 0x0400000003ff7812 */ /* 0x000fc4000782c0ff */
[----:B------:R-:W-:Y:S01]  /*833d0*/  LOP3.LUT P3, RZ, R3, 0x2000000, RZ, 0xc0, !PT ;  /* 0x0200000003ff7812 */ /* 0x000fe2000786c0ff */
[----:B----4-:R-:W-:Y:S01]  /*833e0*/  FMUL R11, R49, UR27 ;  /* 0x0000001b310b7c20 */ /* 0x010fe20008400000 */
[----:B------:R-:W-:Y:S01]  /*833f0*/  LOP3.LUT P6, RZ, R2, 0x4000, RZ, 0xc0, !PT ;  /* 0x0000400002ff7812 */ /* 0x000fe200078cc0ff */
[----:B------:R-:W4:Y:S03]  /*83400*/  LDL.LU R52, [R1+0x1030] ;  /* 0x0010300001347983 */ /* 0x000f260000300800 */
[----:B------:R-:W-:Y:S01]  /*83410*/  F2FP.SATFINITE.E4M3.F32.PACK_AB_MERGE_C R11, RZ, R11, RZ ;  /* 0x0000000bff0b723e */ /* 0x000fe200048070ff */
[----:B------:R-:W4:Y:S04]  /*83420*/  LDL.LU R49, [R1+0x1034] ;  /* 0x0010340001317983 */ /* 0x000f280000300800 */
[----:B------:R0:W-:Y:S01]  /*83430*/  @!P1 STG.E.U8 desc[UR30][R14.64+0xc9], R11 ;  /* 0x0000c90b0e009986 */ /* 0x0001e2000c10111e */
[----:B------:R-:W-:Y:S01]  /*83440*/  LOP3.LUT P4, RZ, R6, 0x40000000, RZ, 0xc0, !PT ;  /* 0x4000000006ff7812 */ /* 0x000fe2000788c0ff */
[----:B0-----:R-:W0:Y:S01]  /*83450*/  @!P3 LDC.64 R14, c[0x0][0x5c0] ;  /* 0x00017000ff0ebb82 */ /* 0x001e220000000a00 */
[----:B------:R-:W-:Y:S01]  /*83460*/  FMUL R11, R53, UR27 ;  /* 0x0000001b350b7c20 */ /* 0x000fe20008400000 */
[----:B------:R-:W-:Y:S01]  /*83470*/  LOP3.LUT P5, RZ, R3, 0x1000000, RZ, 0xc0, !PT ;  /* 0x0100000003ff7812 */ /* 0x000fe200078ac0ff */
[----:B------:R-:W4:Y:S03]  /*83480*/  LDL.LU R53, [R1+0x1038] ;  /* 0x0010380001357983 */ /* 0x000f260000300800 */
[----:B------:R-:W-:-:S02]  /*83490*/  F2FP.SATFINITE.E4M3.F32.PACK_AB_MERGE_C R11, RZ, R11, RZ ;  /* 0x0000000bff0b723e */ /* 0x000fc400048070ff */
[----:B0-----:R-:W-:Y:S02]  /*834a0*/  @!P3 IADD3 R14, P1, R128, R14, RZ ;  /* 0x0000000e800eb210 */ /* 0x001fe40007f3e0ff */
[----:B------:R-:W4:Y:S03]  /*834b0*/  LDL.LU R128, [R1+0x1658] ;  /* 0x0016580001807983 */ /* 0x000f260000300800 */
[----:B------:R-:W-:Y:S02]  /*834c0*/  @!P3 IMAD.X R15, R129, 0x1, R15, P1 ;  /* 0x00000001810fb824 */ /* 0x000fe400008e060f */
[----:B------:R-:W4:Y:S04]  /*834d0*/  LDL.LU R129, [R1+0x1654] ;  /* 0x0016540001817983 */ /* 0x000f280000300800 */
[----:B---3--:R0:W-:Y:S02]  /*834e0*/  @!P6 STG.E.U8 desc[UR30][R126.64+0xd0], R11 ;  /* 0x0000d00b7e00e986 */ /* 0x0081e4000c10111e */
[----:B0-----:R-:W-:-:S02]  /*834f0*/  FMUL R11, R54, UR27 ;  /* 0x0000001b360b7c20 */ /* 0x001fc40008400000 */
[----:B------:R-:W3:Y:S03]  /*83500*/  LDL.LU R54, [R1+0x103c] ;  /* 0x00103c0001367983 */ /* 0x000ee60000300800 */
[----:B------:R-:W-:-:S05]  /*83510*/  F2FP.SATFINITE.E4M3.F32.PACK_AB_MERGE_C R11, RZ, R11, RZ ;  /* 0x0000000bff0b723e */ /* 0x000fca00048070ff */
[----:B--2---:R0:W-:Y:S02]  /*83520*/  @!P4 STG.E.U8 desc[UR30][R124.64+0xd1], R11 ;  /* 0x0000d10b7c00c986 */ /* 0x0041e4000c10111e */
[----:B0-----:R-:W-:-:S05]  /*83530*/  FMUL R11, R55, UR27 ;  /* 0x0000001b370b7c20 */ /* 0x001fca0008400000 */
[----:B------:R-:W-:-:S05]  /*83540*/  F2FP.SATFINITE.E4M3.F32.PACK_AB_MERGE_C R11, RZ, R11, RZ ;  /* 0x0000000bff0b723e */ /* 0x000fca00048070ff */
[----:B------:R0:W-:Y:S02]  /*83550*/  @!P3 STG.E.U8 desc[UR30][R14.64+0xd0], R11 ;  /* 0x0000d00b0e00b986 */ /* 0x0001e4000c10111e */
[----:B0-----:R-:W0:Y:S02]  /*83560*/  @!P5 LDC.64 R14, c[0x0][0x5c0] ;  /* 0x00017000ff0edb82 */ /* 0x001e240000000a00 */
[----:B0-----:R-:W-:Y:S02]  /*83570*/  @!P5 IADD3 R14, P1, R130, R14, RZ ;  /* 0x0000000e820ed210 */ /* 0x001fe40007f3e0ff */
[----:B------:R-:W2:Y:S03]  /*83580*/  LDL.LU R130, [R1+0x1650] ;  /* 0x0016500001827983 */ /* 0x000ea60000300800 */
[----:B------:R-:W-:Y:S02]  /*83590*/  @!P5 IMAD.X R15, R131, 0x1, R15, P1 ;  /* 0x00000001830fd824 */ /* 0x000fe400008e060f */
[----:B------:R-:W2:Y:S01]  /*835a0*/  LDL.LU R131, [R1+0x164c] ;  /* 0x00164c0001837983 */ /* 0x000ea20000300800 */
[----:B------:R-:W-:Y:S01]  /*835b0*/  LOP3.LUT P0, RZ, R3, 0x800000, RZ, 0xc0, !PT ;  /* 0x0080000003ff7812 */ /* 0x000fe2000780c0ff */
[----:B------:R-:W-:Y:S01]  /*835c0*/  FMUL R11, R48, UR27 ;  /* 0x0000001b300b7c20 */ /* 0x000fe20008400000 */
[C---:B------:R-:W-:Y:S01]  /*835d0*/  LOP3.LUT P1, RZ, R6.reuse, 0x20000000, RZ, 0xc0, !PT ;  /* 0x2000000006ff7812 */ /* 0x040fe2000782c0ff */
[----:B------:R-:W3:Y:S03]  /*835e0*/  LDL.LU R55, [R1+0x1040] ;  /* 0x0010400001377983 */ /* 0x000ee60000300800 */
[----:B------:R-:W-:Y:S01]  /*835f0*/  F2FP.SATFINITE.E4M3.F32.PACK_AB_MERGE_C R11, RZ, R11, RZ ;  /* 0x0000000bff0b723e */ /* 0x000fe200048070ff */
[----:B------:R-:W3:Y:S04]  /*83600*/  LDL.LU R48, [R1+0x1044] ;  /* 0x0010440001307983 */ /* 0x000ee80000300800 */
[----:B------:R0:W-:Y:S01]  /*83610*/  @!P5 STG.E.U8 desc[UR30][R14.64+0xd1], R11 ;  /* 0x0000d10b0e00d986 */ /* 0x0001e2000c10111e */
[----:B------:R-:W-:Y:S01]  /*83620*/  LOP3.LUT P2, RZ, R6, 0x10000000, RZ, 0xc0, !PT ;  /* 0x1000000006ff7812 */ /* 0x000fe2000784c0ff */
[----:B0-----:R-:W0:Y:S01]  /*83630*/  @!P0 LDC.64 R14, c[0x0][0x5c0] ;  /* 0x00017000ff0e8b82 */ /* 0x001e220000000a00 */
[----:B----4-:R-:W-:-:S05]  /*83640*/  FMUL R11, R52, UR27 ;  /* 0x0000001b340b7c20 */ /* 0x010fca0008400000 */
[----:B------:R-:W-:Y:S02]  /*83650*/  F2FP.SATFINITE.E4M3.F32.PACK_AB_MERGE_C R11, RZ, R11, RZ ;  /* 0x0000000bff0b723e */ /* 0x000fe400048070ff */
[----:B------:R-:W-:-:S03]  /*83660*/  LOP3.LUT P4, RZ, R3, 0x400000, RZ, 0xc0, !PT ;  /* 0x0040000003ff7812 */ /* 0x000fc6000788c0ff */
[----:B--2---:R1:W-:Y:S01]  /*83670*/  @!P1 STG.E.U8 desc[UR30][R130.64+0xd8], R11 ;  /* 0x0000d80b82009986 */ /* 0x0043e2000c10111e */
[----:B0-----:R-:W-:Y:S01]  /*83680*/  @!P0 IADD3 R14, P1, R132, R14, RZ ;  /* 0x0000000e840e8210 */ /* 0x001fe20007f3e0ff */
[----:B-1----:R-:W-:-:S04]  /*83690*/  FMUL R11, R49, UR27 ;  /* 0x0000001b310b7c20 */ /* 0x002fc80008400000 */
[----:B------:R-:W-:Y:S01]  /*836a0*/  @!P0 IMAD.X R15, R134, 0x1, R15, P1 ;  /* 0x00000001860f8824 */ /* 0x000fe200008e060f */
[----:B------:R-:W2:Y:S01]  /*836b0*/  LDL.LU R49, [R1+0x1048] ;  /* 0x0010480001317983 */ /* 0x000ea20000300800 */
[----:B------:R-:W-:-:S03]  /*836c0*/  F2FP.SATFINITE.E4M3.F32.PACK_AB_MERGE_C R11, RZ, R11, RZ ;  /* 0x0000000bff0b723e */ /* 0x000fc600048070ff */
[----:B------:R-:W4:Y:S04]  /*836d0*/  LDL.LU R132, [R1+0x1648] ;  /* 0x0016480001847983 */ /* 0x000f280000300800 */
[----:B------:R0:W-:Y:S04]  /*836e0*/  @!P2 STG.E.U8 desc[UR30][R128.64+0xd9], R11 ;  /* 0x0000d90b8000a986 */ /* 0x0001e8000c10111e */
[----:B------:R-:W2:Y:S01]  /*836f0*/  LDL.LU R134, [R1+0x1644] ;  /* 0x0016440001867983 */ /* 0x000ea20000300800 */
[----:B0-----:R-:W-:-:S05]  /*83700*/  FMUL R11, R53, UR27 ;  /* 0x0000001b350b7c20 */ /* 0x001fca0008400000 */
[----:B------:R-:W-:-:S05]  /*83710*/  F2FP.SATFINITE.E4M3.F32.PACK_AB_MERGE_C R11, RZ, R11, RZ ;  /* 0x0000000bff0b723e */ /* 0x000fca00048070ff */
[----:B------:R0:W-:Y:S02]  /*83720*/  @!P0 STG.E.U8 desc[UR30][R14.64+0xd8], R11 ;  /* 0x0000d80b0e008986 */ /* 0x0001e4000c10111e */
[----:B0-----:R-:W0:Y:S02]  /*83730*/  @!P4 LDC.64 R14, c[0x0][0x5c0] ;  /* 0x00017000ff0ecb82 */ /* 0x001e240000000a00 */
[----:B0-----:R-:W-:Y:S02]  /*83740*/  @!P4 IADD3 R14, P1, R135, R14, RZ ;  /* 0x0000000e870ec210 */ /* 0x001fe40007f3e0ff */
[----:B------:R-:W2:Y:S03]  /*83750*/  LDL.LU R135, [R1+0x1640] ;  /* 0x0016400001877983 */ /* 0x000ea60000300800 */
[----:B------:R-:W-:Y:S02]  /*83760*/  @!P4 IMAD.X R15, R133, 0x1, R15, P1 ;  /* 0x00000001850fc824 */ /* 0x000fe400008e060f */
[----:B------:R-:W4:Y:S01]  /*83770*/  LDL.LU R133, [R1+0x163c] ;  /* 0x00163c0001857983 */ /* 0x000f220000300800 */
[----:B------:R-:W-:Y:S01]  /*83780*/  LOP3.LUT P5, RZ, R3, 0x200000, RZ, 0xc0, !PT ;  /* 0x0020000003ff7812 */ /* 0x000fe200078ac0ff */
[----:B---3--:R-:W-:Y:S01]  /*83790*/  FMUL R11, R54, UR27 ;  /* 0x0000001b360b7c20 */ /* 0x008fe20008400000 */
[C---:B------:R-:W-:Y:S01]  /*837a0*/  LOP3.LUT P6, RZ, R6.reuse, 0x8000000, RZ, 0xc0, !PT ;  /* 0x0800000006ff7812 */ /* 0x040fe200078cc0ff */
[----:B------:R-:W3:Y:S03]  /*837b0*/  LDL.LU R54, [R1+0x104c] ;  /* 0x00104c0001367983 */ /* 0x000ee60000300800 */
[----:B------:R-:W-:Y:S01]  /*837c0*/  F2FP.SATFINITE.E4M3.F32.PACK_AB_MERGE_C R11, RZ, R11, RZ ;  /* 0x0000000bff0b723e */ /* 0x000fe200048070ff */
[----:B------:R-:W3:Y:S04]  /*837d0*/  LDL.LU R52, [R1+0x1050] ;  /* 0x0010500001347983 */ /* 0x000ee80000300800 */
[----:B------:R0:W-:Y:S01]  /*837e0*/  @!P4 STG.E.U8 desc[UR30][R14.64+0xd9], R11 ;  /* 0x0000d90b0e00c986 */ /* 0x0001e2000c10111e */
[C---:B------:R-:W-:Y:S01]  /*837f0*/  LOP3.LUT P0, RZ, R6.reuse, 0x2000000, RZ, 0xc0, !PT ;  /* 0x0200000006ff7812 */ /* 0x040fe2000780c0ff */
[----:B0-----:R-:W0:Y:S01]  /*83800*/  @!P5 LDC.64 R14, c[0x0][0x5c0] ;  /* 0x00017000ff0edb82 */ /* 0x001e220000000a00 */
[----:B------:R-:W-:Y:S01]  /*83810*/  FMUL R11, R55, UR27 ;  /* 0x0000001b370b7c20 */ /* 0x000fe20008400000 */
[----:B------:R-:W-:Y:S01]  /*83820*/  LOP3.LUT P3, RZ, R6, 0x4000000, RZ, 0xc0, !PT ;  /* 0x0400000006ff7812 */ /* 0x000fe2000786c0ff */
[----:B------:R-:W3:Y:S03]  /*83830*/  LDL.LU R55, [R1+0x1054] ;  /* 0x0010540001377983 */ /* 0x000ee60000300800 */
[----:B------:R-:W-:-:S02]  /*83840*/  F2FP.SATFINITE.E4M3.F32.PACK_AB_MERGE_C R11, RZ, R11, RZ ;  /* 0x0000000bff0b723e */ /* 0x000fc400048070ff */
[----:B------:R-:W-:-:S04]  /*83850*/  LOP3.LUT R2, R2, 0xffffdfff, RZ, 0xc0, !PT ;  /* 0xffffdfff02027812 */ /* 0x000fc800078ec0ff */
[----:B------:R-:W-:Y:S02]  /*83860*/  @P0 LOP3.LUT R2, R2, 0x2000, RZ, 0xfc, !PT ;  /* 0x0000200002020812 */ /* 0x000fe400078efcff */
[----:B------:R-:W-:Y:S02]  /*83870*/  LOP3.LUT P0, RZ, R3, 0x100000, RZ, 0xc0, !PT ;  /* 0x0010000003ff7812 */ /* 0x000fe4000780c0ff */
[----:B0-----:R-:W-:Y:S02]  /*83880*/  @!P5 IADD3 R14, P1, R136, R14, RZ ;  /* 0x0000000e880ed210 */ /* 0x001fe40007f3e0ff */
[----:B------:R-:W3:Y:S03]  /*83890*/  LDL.LU R136, [R1+0x1638] ;  /* 0x0016380001887983 */ /* 0x000ee60000300800 */
[----:B------:R-:W-:Y:S02]  /*838a0*/  @!P5 IMAD.X R15, R138, 0x1, R15, P1 ;  /* 0x000000018a0fd824 */ /* 0x000fe400008e060f */
[----:B------:R-:W3:Y:S04]  /*838b0*/  LDL.LU R138, [R1+0x1634] ;  /* 0x00163400018a7983 */ /* 0x000ee80000300800 */
[----:B--2---:R0:W-:Y:S02]  /*838c0*/  @!P6 STG.E.U8 desc[UR30][R134.64+0xe0], R11 ;  /* 0x0000e00b8600e986 */ /* 0x0041e4000c10111e */
[----:B0-----:R-:W-:-:S02]  /*838d0*/  FMUL R11, R48, UR27 ;  /* 0x0000001b300b7c20 */ /* 0x001fc40008400000 */
[----:B------:R-:W2:Y:S03]  /*838e0*/  LDL.LU R48, [R1+0x1058] ;  /* 0x0010580001307983 */ /* 0x000ea60000300800 */
[----:B------:R-:W-:-:S05]  /*838f0*/  F2FP.SATFINITE.E4M3.F32.PACK_AB_MERGE_C R11, RZ, R11, RZ ;  /* 0x0000000bff0b723e */ /* 0x000fca00048070ff */
[----:B----4-:R0:W-:Y:S02]  /*83900*/  @!P3 STG.E.U8 desc[UR30][R132.64+0xe1], R11 ;  /* 0x0000e10b8400b986 */ /* 0x0101e4000c10111e */
[----:B0-----:R-:W-:-:S05]  /*83910*/  FMUL R11, R49, UR27 ;  /* 0x0000001b310b7c20 */ /* 0x001fca0008400000 */
[----:B------:R-:W-:-:S05]  /*83920*/  F2FP.SATFINITE.E4M3.F32.PACK_AB_MERGE_C R11, RZ, R11, RZ ;  /* 0x0000000bff0b723e */ /* 0x000fca00048070ff */
[----:B------:R0:W-:Y:S02]  /*83930*/  @!P5 STG.E.U8 desc[UR30][R14.64+0xe0], R11 ;  /* 0x0000e00b0e00d986 */ /* 0x0001e4000c10111e */
[----:B0-----:R-:W0:Y:S02]  /*83940*/  @!P0 LDC.64 R14, c[0x0][0x5c0] ;  /* 0x00017000ff0e8b82 */ /* 0x001e240000000a00 */
[----:B0-----:R-:W-:Y:S02]  /*83950*/  @!P0 IADD3 R14, P1, R139, R14, RZ ;  /* 0x0000000e8b0e8210 */ /* 0x001fe40007f3e0ff */
[----:B------:R-:W4:Y:S03]  /*83960*/  LDL.LU R139, [R1+0x1630] ;  /* 0x00163000018b7983 */ /* 0x000f260000300800 */
[----:B------:R-:W-:Y:S01]  /*83970*/  @!P0 IMAD.X R15, R137, 0x1, R15, P1 ;  /* 0x00000001890f8824 */ /* 0x000fe200008e060f */
[----:B------:R-:W2:Y:S04]  /*83980*/  LDL.LU R49, [R1+0x105c] ;  /* 0x00105c0001317983 */ /* 0x000ea80000300800 */
[----:B------:R-:W2:Y:S01]  /*83990*/  LDL.LU R137, [R1+0x162c] ;  /* 0x00162c0001897983 */ /* 0x000ea20000300800 */
[----:B------:R-:W-:-:S02]  /*839a0*/  LOP3.LUT P6, RZ, R6, 0x800000, RZ, 0xc0, !PT ;  /* 0x0080000006ff7812 */ /* 0x000fc400078cc0ff */
[C---:B------:R-:W-:Y:S02]  /*839b0*/  LOP3.LUT P1, RZ, R3.reuse, 0x100000, RZ, 0xc0, !PT ;  /* 0x0010000003ff7812 */ /* 0x040fe4000782c0ff */
[----:B------:R-:W-:Y:S01]  /*839c0*/  LOP3.LUT P4, RZ, R3, 0x80000, RZ, 0xc0, !PT ;  /* 0x0008000003ff7812 */ /* 0x000fe2000788c0ff */
[----:B---3--:R-:W-:Y:S01]  /*839d0*/  FMUL R11, R54, UR27 ;  /* 0x0000001b360b7c20 */ /* 0x008fe20008400000 */
[----:B------:R-:W-:Y:S01]  /*839e0*/  LOP3.LUT R2, R2, 0xffffefff, RZ, 0xc0, !PT ;  /* 0xffffefff02027812 */ /* 0x000fe200078ec0ff */
[----:B------:R-:W3:Y:S03]  /*839f0*/  LDL.LU R53, [R1+0x1060] ;  /* 0x0010600001357983 */ /* 0x000ee60000300800 */
[----:B------:R-:W-:Y:S01]  /*83a00*/  F2FP.SATFINITE.E4M3.F32.PACK_AB_MERGE_C R11, RZ, R11, RZ ;  /* 0x0000000bff0b723e */ /* 0x000fe200048070ff */
[----:B------:R-:W3:Y:S02]  /*83a10*/  LDL.LU R54, [R1+0x1064] ;  /* 0x0010640001367983 */ /* 0x000ee40000300800 */
[----:B------:R-:W-:-:S02]  /*83a20*/  @P6 LOP3.LUT R2, R2, 0x1000, RZ, 0xfc, !PT ;  /* 0x0000100002026812 */ /* 0x000fc400078efcff */
[----:B------:R0:W-:Y:S02]  /*83a30*/  @!P1 STG.E.U8 desc[UR30][R14.64+0xe1], R11 ;  /* 0x0000e10b0e009986 */ /* 0x0001e4000c10111e */
[----:B------:R-:W-:Y:S01]  /*83a40*/  LOP3.LUT P0, RZ, R2, 0x2000, RZ, 0xc0, !PT ;  /* 0x0000200002ff7812 */ /* 0x000fe2000780c0ff */
[----:B0-----:R-:W0:Y:S01]  /*83a50*/  @!P4 LDC.64 R14, c[0x0][0x5c0] ;  /* 0x00017000ff0ecb82 */ /* 0x001e220000000a00 */
[----:B------:R-:W-:Y:S01]  /*83a60*/  FMUL R11, R52, UR27 ;  /* 0x0000001b340b7c20 */ /* 0x000fe20008400000 */
[----:B------:R-:W-:-:S04]  /*83a70*/  LOP3.LUT P2, RZ, R6, 0x1000000, RZ, 0xc0, !PT ;  /* 0x0100000006ff7812 */ /* 0x000fc8000784c0ff */
[----:B------:R-:W-:Y:S02]  /*83a80*/  F2FP.SATFINITE.E4M3.F32.PACK_AB_MERGE_C R11, RZ, R11, RZ ;  /* 0x0000000bff0b723e */ /* 0x000fe400048070ff */
[----:B------:R-:W-:Y:S02]  /*83a90*/  LOP3.LUT P6, RZ, R3, 0x40000, RZ, 0xc0, !PT ;  /* 0x0004000003ff7812 */ /* 0x000fe400078cc0ff */
[----:B0-----:R-:W-:-:S05]  /*83aa0*/  @!P4 IADD3 R14, P1, R140, R14, RZ ;  /* 0x0000000e8c0ec210 */ /* 0x001fca0007f3e0ff */
[----:B------:R-:W-:Y:S01]  /*83ab0*/  @!P4 IMAD.X R15, R142, 0x1, R15, P1 ;  /* 0x000000018e0fc824 */ /* 0x000fe200008e060f */
[----:B----4-:R0:W-:Y:S02]  /*83ac0*/  @!P0 STG.E.U8 desc[UR30][R138.64+0xe8], R11 ;  /* 0x0000e80b8a008986 */ /* 0x0101e4000c10111e */
[----:B0-----:R-:W-:Y:S02]  /*83ad0*/  FMUL R11, R55, UR27 ;  /* 0x0000001b370b7c20 */ /* 0x001fe40008400000 */
[----:B------:R-:W4:Y:S03]  /*83ae0*/  LDL.LU R55, [R1+0x1068] ;  /* 0x0010680001377983 */ /* 0x000f260000300800 */
[----:B------:R-:W-:Y:S01]  /*83af0*/  F2FP.SATFINITE.E4M3.F32.PACK_AB_MERGE_C R11, RZ, R11, RZ ;  /* 0x0000000bff0b723e */ /* 0x000fe200048070ff */
[----:B------:R-:W4:Y:S04]  /*83b00*/  LDL.LU R140, [R1+0x1628] ;  /* 0x00162800018c7983 */ /* 0x000f280000300800 */
[----:B--2---:R0:W-:Y:S04]  /*83b10*/  @!P2 STG.E.U8 desc[UR30][R136.64+0xe9], R11 ;  /* 0x0000e90b8800a986 */ /* 0x0041e8000c10111e */
[----:B------:R-:W2:Y:S01]  /*83b20*/  LDL.LU R142, [R1+0x1624] ;  /* 0x00162400018e7983 */ /* 0x000ea20000300800 */
[----:B0-----:R-:W-:-:S03]  /*83b30*/  FMUL R11, R48, UR27 ;  /* 0x0000001b300b7c20 */ /* 0x001fc60008400000 */
[----:B------:R-:W4:Y:S02]  /*83b40*/  LDL.LU R48, [R1+0x106c] ;  /* 0x00106c0001307983 */ /* 0x000f240000300800 */
[----:B------:R-:W-:-:S05]  /*83b50*/  F2FP.SATFINITE.E4M3.F32.PACK_AB_MERGE_C R11, RZ, R11, RZ ;  /* 0x0000000bff0b723e */ /* 0x000fca00048070ff */
[----:B------:R0:W-:Y:S02]  /*83b60*/  @!P4 STG.E.U8 desc[UR30][R14.64+0xe8], R11 ;  /* 0x0000e80b0e00c986 */ /* 0x0001e4000c10111e */
[----:B0-----:R-:W0:Y:S02]  /*83b70*/  @!P6 LDC.64 R14, c[0x0][0x5c0] ;  /* 0x00017000ff0eeb82 */ /* 0x001e240000000a00 */
[----:B0-----:R-:W-:Y:S02]  /*83b80*/  @!P6 IADD3 R14, P1, R143, R14, RZ ;  /* 0x0000000e8f0ee210 */ /* 0x001fe40007f3e0ff */
[----:B------:R-:W2:Y:S03]  /*83b90*/  LDL.LU R143, [R1+0x1620] ;  /* 0x00162000018f7983 */ /* 0x000ea60000300800 */
[----:B------:R-:W-:Y:S02]  /*83ba0*/  @!P6 IMAD.X R15, R141, 0x1, R15, P1 ;  /* 0x000000018d0fe824 */ /* 0x000fe400008e060f */
[----:B------:R-:W4:Y:S01]  /*83bb0*/  LDL.LU R141, [R1+0x161c] ;  /* 0x00161c00018d7983 */ /* 0x000f220000300800 */
[----:B------:R-:W-:-:S02]  /*83bc0*/  LOP3.LUT P1, RZ, R3, 0x40000, RZ, 0xc0, !PT ;  /* 0x0004000003ff7812 */ /* 0x000fc4000782c0ff */
[----:B------:R-:W-:Y:S01]  /*83bd0*/  LOP3.LUT P3, RZ, R3, 0x20000, RZ, 0xc0, !PT ;  /* 0x0002000003ff7812 */ /* 0x000fe2000786c0ff */
[----:B------:R-:W-:Y:S01]  /*83be0*/  FMUL R11, R49, UR27 ;  /* 0x0000001b310b7c20 */ /* 0x000fe20008400000 */
[----:B------:R-:W-:Y:S01]  /*83bf0*/  LOP3.LUT P6, RZ, R2, 0x1000, RZ, 0xc0, !PT ;  /* 0x0000100002ff7812 */ /* 0x000fe200078cc0ff */
[----:B------:R-:W4:Y:S03]  /*83c00*/  LDL.LU R52, [R1+0x1070] ;  /* 0x0010700001347983 */ /* 0x000f260000300800 */
[----:B------:R-:W-:Y:S01]  /*83c10*/  F2FP.SATFINITE.E4M3.F32.PACK_AB_MERGE_C R11, RZ, R11, RZ ;  /* 0x0000000bff0b723e */ /* 0x000fe200048070ff */
[----:B------:R-:W4:Y:S04]  /*83c20*/  LDL.LU R49, [R1+0x1074] ;  /* 0x0010740001317983 */ /* 0x000f280000300800 */
[----:B------:R0:W-:Y:S01]  /*83c30*/  @!P1 STG.E.U8 desc[UR30][R14.64+0xe9], R11 ;  /* 0x0000e90b0e009986 */ /* 0x0001e2000c10111e */
[----:B------:R-:W-:Y:S01]  /*83c40*/  LOP3.LUT P5, RZ, R6, 0x400000, RZ, 0xc0, !PT ;  /* 0x0040000006ff7812 */ /* 0x000fe200078ac0ff */
[----:B0-----:R-:W0:Y:S01]  /*83c50*/  @!P3 LDC.64 R14, c[0x0][0x5c0] ;  /* 0x00017000ff0ebb82 */ /* 0x001e220000000a00 */
[----:B---3--:R-:W-:Y:S01]  /*83c60*/  FMUL R11, R53, UR27 ;  /* 0x0000001b350b7c20 */ /* 0x008fe20008400000 */
[----:B------:R-:W-:Y:S01]  /*83c70*/  LOP3.LUT P0, RZ, R3, 0x10000, RZ, 0xc0, !PT ;  /* 0x0001000003ff7812 */ /* 0x000fe2000780c0ff */
[----:B------:R-:W3:Y:S03]  /*83c80*/  LDL.LU R53, [R1+0x1078] ;  /* 0x0010780001357983 */ /* 0x000ee60000300800 */
[----:B------:R-:W-:-:S02]  /*83c90*/  F2FP.SATFINITE.E4M3.F32.PACK_AB_MERGE_C R11, RZ, R11, RZ ;  /* 0x0000000bff0b723e */ /* 0x000fc400048070ff */
        /* <DEDUP_REMOVED lines=15> */
[----:B------:R-:W-:Y:S02]  /*83d90*/  @!P0 IMAD.X R15, R147, 0x1, R15, P1 ;  /* 0x00000001930f8824 */ /* 0x000fe400008e060f */
[----:B------:R-:W4:Y:S01]  /*83da0*/  LDL.LU R147, [R1+0x160c] ;  /* 0x00160c0001937983 */ /* 0x000f220000300800 */
[----:B------:R-:W-:Y:S01]  /*83db0*/  LOP3.LUT P4, RZ, R3, 0x8000, RZ, 0xc0, !PT ;  /* 0x0000800003ff7812 */ /* 0x000fe2000788c0ff */
[----:B------:R-:W-:Y:S01]  /*83dc0*/  FMUL R11, R48, UR27 ;  /* 0x0000001b300b7c20 */ /* 0x000fe20008400000 */
[C---:B------:R-:W-:Y:S01]  /*83dd0*/  LOP3.LUT P1, RZ, R6.reuse, 0x200000, RZ, 0xc0, !PT ;  /* 0x0020000006ff7812 */ /* 0x040fe2000782c0ff */
[----:B------:R-:W2:Y:S03]  /*83de0*/  LDL.LU R55, [R1+0x1080] ;  /* 0x0010800001377983 */ /* 0x000ea60000300800 */
[----:B------:R-:W-:Y:S01]  /*83df0*/  F2FP.SATFINITE.E4M3.F32.PACK_AB_MERGE_C R11, RZ, R11, RZ ;  /* 0x0000000bff0b723e */ /* 0x000fe200048070ff */
[----:B------:R-:W2:Y:S04]  /*83e00*/  LDL.LU R48, [R1+0x1084] ;  /* 0x0010840001307983 */ /* 0x000ea80000300800 */
[----:B------:R0:W-:Y:S01]  /*83e10*/  @!P0 STG.E.U8 desc[UR30][R14.64+0xf1], R11 ;  /* 0x0000f10b0e008986 */ /* 0x0001e2000c10111e */
[----:B------:R-:W-:Y:S01]  /*83e20*/  LOP3.LUT P2, RZ, R6, 0x40000, RZ, 0xc0, !PT ;  /* 0x0004000006ff7812 */ /* 0x000fe2000784c0ff */
[----:B0-----:R-:W0:Y:S01]  /*83e30*/  @!P4 LDC.64 R14, c[0x0][0x5c0] ;  /* 0x00017000ff0ecb82 */ /* 0x001e220000000a00 */
[----:B------:R-:W-:-:S05]  /*83e40*/  FMUL R11, R52, UR27 ;  /* 0x0000001b340b7c20 */ /* 0x000fca0008400000 */
[----:B------:R-:W-:Y:S02]  /*83e50*/  F2FP.SATFINITE.E4M3.F32.PACK_AB_MERGE_C R11, RZ, R11, RZ ;  /* 0x0000000bff0b723e */ /* 0x000fe400048070ff */
[----:B------:R-:W-:-:S03]  /*83e60*/  LOP3.LUT P5, RZ, R3, 0x4000, RZ, 0xc0, !PT ;  /* 0x0000400003ff7812 */ /* 0x000fc600078ac0ff */
[----:B----4-:R1:W-:Y:S01]  /*83e70*/  @!P1 STG.E.U8 desc[UR30][R146.64+0xf8], R11 ;  /* 0x0000f80b92009986 */ /* 0x0103e2000c10111e */
[----:B0-----:R-:W-:Y:S01]  /*83e80*/  @!P4 IADD3 R14, P1, R150, R14, RZ ;  /* 0x0000000e960ec210 */ /* 0x001fe20007f3e0ff */
[----:B-1----:R-:W-:-:S04]  /*83e90*/  FMUL R11, R49, UR27 ;  /* 0x0000001b310b7c20 */ /* 0x002fc80008400000 */
[----:B------:R-:W-:Y:S01]  /*83ea0*/  @!P4 IMAD.X R15, R148, 0x1, R15, P1 ;  /* 0x00000001940fc824 */ /* 0x000fe200008e060f */
[----:B------:R-:W4:Y:S01]  /*83eb0*/  LDL.LU R49, [R1+0x1088] ;  /* 0x0010880001317983 */ /* 0x000f220000300800 */
[----:B------:R-:W-:-:S03]  /*83ec0*/  F2FP.SATFINITE.E4M3.F32.PACK_AB_MERGE_C R11, RZ, R11, RZ ;  /* 0x0000000bff0b723e */ /* 0x000fc600048070ff */
[----:B------:R-:W4:Y:S04]  /*83ed0*/  LDL.LU R150, [R1+0x1608] ;  /* 0x0016080001967983 */ /* 0x000f280000300800 */
[----:B---3--:R0:W-:Y:S04]  /*83ee0*/  @!P2 STG.E.U8 desc[UR30][R144.64+0xf9], R11 ;  /* 0x0000f90b9000a986 */ /* 0x0081e8000c10111e */
[----:B------:R-:W3:Y:S01]  /*83ef0*/  LDL.LU R148, [R1+0x1604] ;  /* 0x0016040001947983 */ /* 0x000ee20000300800 */
[----:B0-----:R-:W-:-:S05]  /*83f00*/  FMUL R11, R53, UR27 ;  /* 0x0000001b350b7c20 */ /* 0x001fca0008400000 */
[----:B------:R-:W-:-:S05]  /*83f10*/  F2FP.SATFINITE.E4M3.F32.PACK_AB_MERGE_C R11, RZ, R11, RZ ;  /* 0x0000000bff0b723e */ /* 0x000fca00048070ff */
[----:B------:R0:W-:Y:S02]  /*83f20*/  @!P4 STG.E.U8 desc[UR30][R14.64+0xf8], R11 ;  /* 0x0000f80b0e00c986 */ /* 0x0001e4000c10111e */
[----:B0-----:R-:W0:Y:S02]  /*83f30*/  @!P5 LDC.64 R14, c[0x0][0x5c0] ;  /* 0x00017000ff0edb82 */ /* 0x001e240000000a00 */
[----:B0-----:R-:W-:Y:S02]  /*83f40*/  @!P5 IADD3 R14, P1, R149, R14, RZ ;  /* 0x0000000e950ed210 */ /* 0x001fe40007f3e0ff */
[----:B------:R-:W3:Y:S03]  /*83f50*/  LDL.LU R149, [R1+0x1600] ;  /* 0x0016000001957983 */ /* 0x000ee60000300800 */
[----:B------:R-:W-:Y:S02]  /*83f60*/  @!P5 IMAD.X R15, R151, 0x1, R15, P1 ;  /* 0x00000001970fd824 */ /* 0x000fe400008e060f */
[----:B------:R-:W4:Y:S01]  /*83f70*/  LDL.LU R151, [R1+0x15fc] ;  /* 0x0015fc0001977983 */ /* 0x000f220000300800 */
[----:B------:R-:W-:Y:S01]  /*83f80*/  LOP3.LUT P0, RZ, R3, 0x2000, RZ, 0xc0, !PT ;  /* 0x0000200003ff7812 */ /* 0x000fe2000780c0ff */
[----:B--2---:R-:W-:Y:S01]  /*83f90*/  FMUL R11, R54, UR27 ;  /* 0x0000001b360b7c20 */ /* 0x004fe20008400000 */
[C---:B------:R-:W-:Y:S01]  /*83fa0*/  LOP3.LUT P6, RZ, R6.reuse, 0x20000, RZ, 0xc0, !PT ;  /* 0x0002000006ff7812 */ /* 0x040fe200078cc0ff */
[----:B------:R-:W2:Y:S03]  /*83fb0*/  LDL.LU R54, [R1+0x108c] ;  /* 0x00108c0001367983 */ /* 0x000ea60000300800 */
[----:B------:R-:W-:Y:S01]  /*83fc0*/  F2FP.SATFINITE.E4M3.F32.PACK_AB_MERGE_C R11, RZ, R11, RZ ;  /* 0x0000000bff0b723e */ /* 0x000fe200048070ff */
[----:B------:R-:W2:Y:S04]  /*83fd0*/  LDL.LU R52, [R1+0x1090] ;  /* 0x0010900001347983 */ /* 0x000ea80000300800 */
[----:B------:R0:W-:Y:S01]  /*83fe0*/  @!P5 STG.E.U8 desc[UR30][R14.64+0xf9], R11 ;  /* 0x0000f90b0e00d986 */ /* 0x0001e2000c10111e */
[C---:B------:R-:W-:Y:S01]  /*83ff0*/  LOP3.LUT P4, RZ, R6.reuse, 0x8000, RZ, 0xc0, !PT ;  /* 0x0000800006ff7812 */ /* 0x040fe2000788c0ff */
[----:B0-----:R-:W0:Y:S01]  /*84000*/  @!P0 LDC.64 R14, c[0x0][0x5c0] ;  /* 0x00017000ff0e8b82 */ /* 0x001e220000000a00 */
[----:B------:R-:W-:Y:S01]  /*84010*/  FMUL R11, R55, UR27 ;  /* 0x0000001b370b7c20 */ /* 0x000fe20008400000 */
[----:B------:R-:W-:Y:S01]  /*84020*/  LOP3.LUT P3, RZ, R6, 0x10000, RZ, 0xc0, !PT ;  /* 0x0001000006ff7812 */ /* 0x000fe2000786c0ff */
[----:B------:R-:W2:Y:S03]  /*84030*/  LDL.LU R55, [R1+0x1094] ;  /* 0x0010940001377983 */ /* 0x000ea60000300800 */
[----:B------:R-:W-:-:S02]  /*84040*/  F2FP.SATFINITE.E4M3.F32.PACK_AB_MERGE_C R11, RZ, R11, RZ ;  /* 0x0000000bff0b723e */ /* 0x000fc400048070ff */
[----:B------:R-:W-:-:S04]  /*84050*/  LOP3.LUT R2, R2, 0xfffff7ff, RZ, 0xc0, !PT ;  /* 0xfffff7ff02027812 */ /* 0x000fc800078ec0ff */
[----:B------:R-:W-:Y:S02]  /*84060*/  @P4 LOP3.LUT R2, R2, 0x800, RZ, 0xfc, !PT ;  /* 0x0000080002024812 */ /* 0x000fe400078efcff */
[----:B------:R-:W-:Y:S02]  /*84070*/  LOP3.LUT P4, RZ, R3, 0x1000, RZ, 0xc0, !PT ;  /* 0x0000100003ff7812 */ /* 0x000fe4000788c0ff */
[----:B0-----:R-:W-:Y:S02]  /*84080*/  @!P0 IADD3 R14, P1, R154, R14, RZ ;  /* 0x0000000e9a0e8210 */ /* 0x001fe40007f3e0ff */
[----:B------:R-:W2:Y:S03]  /*84090*/  LDL.LU R154, [R1+0x15f8] ;  /* 0x0015f800019a7983 */ /* 0x000ea60000300800 */
[----:B------:R-:W-:Y:S02]  /*840a0*/  @!P0 IMAD.X R15, R152, 0x1, R15, P1 ;  /* 0x00000001980f8824 */ /* 0x000fe400008e060f */
[----:B------:R-:W2:Y:S04]  /*840b0*/  LDL.LU R152, [R1+0x15f4] ;  /* 0x0015f40001987983 */ /* 0x000ea80000300800 */
[----:B---3--:R0:W-:Y:S02]  /*840c0*/  @!P6 STG.E.U8 desc[UR30][R148.64+0x100], R11 ;  /* 0x0001000b9400e986 */ /* 0x0081e4000c10111e */
[----:B0-----:R-:W-:-:S02]  /*840d0*/  FMUL R11, R48, UR27 ;  /* 0x0000001b300b7c20 */ /* 0x001fc40008400000 */
[----:B------:R-:W3:Y:S03]  /*840e0*/  LDL.LU R48, [R1+0x1098] ;  /* 0x0010980001307983 */ /* 0x000ee60000300800 */
        /* <DEDUP_REMOVED lines=9> */
[----:B------:R-:W3:Y:S04]  /*84180*/  LDL.LU R49, [R1+0x109c] ;  /* 0x00109c0001317983 */ /* 0x000ee80000300800 */
[----:B------:R-:W3:Y:S01]  /*84190*/  LDL.LU R155, [R1+0x15ec] ;  /* 0x0015ec00019b7983 */ /* 0x000ee20000300800 */
[----:B------:R-:W-:-:S02]  /*841a0*/  LOP3.LUT P6, RZ, R6, 0x2000, RZ, 0xc0, !PT ;  /* 0x0000200006ff7812 */ /* 0x000fc400078cc0ff */
[C---:B------:R-:W-:Y:S02]  /*841b0*/  LOP3.LUT P1, RZ, R3.reuse, 0x1000, RZ, 0xc0, !PT ;  /* 0x0000100003ff7812 */ /* 0x040fe4000782c0ff */
[----:B------:R-:W-:Y:S01]  /*841c0*/  LOP3.LUT P5, RZ, R3, 0x800, RZ, 0xc0, !PT ;  /* 0x0000080003ff7812 */ /* 0x000fe200078ac0ff */
[----:B--2---:R-:W-:Y:S01]  /*841d0*/  FMUL R11, R54, UR27 ;  /* 0x0000001b360b7c20 */ /* 0x004fe20008400000 */
[----:B------:R-:W-:Y:S01]  /*841e0*/  LOP3.LUT R2, R2, 0xfffffbff, RZ, 0xc0, !PT ;  /* 0xfffffbff02027812 */ /* 0x000fe200078ec0ff */
[----:B------:R-:W2:Y:S03]  /*841f0*/  LDL.LU R53, [R1+0x10a0] ;  /* 0x0010a00001357983 */ /* 0x000ea60000300800 */
[----:B------:R-:W-:Y:S01]  /*84200*/  F2FP.SATFINITE.E4M3.F32.PACK_AB_MERGE_C R11, RZ, R11, RZ ;  /* 0x0000000bff0b723e */ /* 0x000fe200048070ff */
[----:B------:R-:W2:Y:S02]  /*84210*/  LDL.LU R54, [R1+0x10a4] ;  /* 0x0010a40001367983 */ /* 0x000ea40000300800 */
        /* <DEDUP_REMOVED lines=15> */
[----:B---3--:R0:W-:Y:S04]  /*84310*/  @!P2 STG.E.U8 desc[UR30][R154.64+0x109], R11 ;  /* 0x0001090b9a00a986 */ /* 0x0081e8000c10111e */
[----:B------:R-:W3:Y:S01]  /*84320*/  LDL.LU R156, [R1+0x15e4] ;  /* 0x0015e400019c7983 */ /* 0x000ee20000300800 */
[----:B0-----:R-:W-:-:S03]  /*84330*/  FMUL R11, R48, UR27 ;  /* 0x0000001b300b7c20 */ /* 0x001fc60008400000 */
[----:B------:R-:W4:Y:S02]  /*84340*/  LDL.LU R48, [R1+0x10ac] ;  /* 0x0010ac0001307983 */ /* 0x000f240000300800 */
[----:B------:R-:W-:-:S05]  /*84350*/  F2FP.SATFINITE.E4M3.F32.PACK_AB_MERGE_C R11, RZ, R11, RZ ;  /* 0x0000000bff0b723e */ /* 0x000fca00048070ff */
[----:B------:R0:W-:Y:S02]  /*84360*/  @!P5 STG.E.U8 desc[UR30][R14.64+0x108], R11 ;  /* 0x0001080b0e00d986 */ /* 0x0001e4000c10111e */
[----:B0-----:R-:W0:Y:S02]  /*84370*/  @!P6 LDC.64 R14, c[0x0][0x5c0] ;  /* 0x00017000ff0eeb82 */ /* 0x001e240000000a00 */
[----:B0-----:R-:W-:Y:S02]  /*84380*/  @!P6 IADD3 R14, P1, R157, R14, RZ ;  /* 0x0000000e9d0ee210 */ /* 0x001fe40007f3e0ff */
[----:B------:R-:W3:Y:S03]  /*84390*/  LDL.LU R157, [R1+0x15e0] ;  /* 0x0015e000019d7983 */ /* 0x000ee60000300800 */
        /* <DEDUP_REMOVED lines=12> */
[----:B--2---:R-:W-:Y:S01]  /*84460*/  FMUL R11, R53, UR27 ;  /* 0x0000001b350b7c20 */ /* 0x004fe20008400000 */
[----:B------:R-:W-:Y:S01]  /*84470*/  LOP3.LUT P4, RZ, R3, 0x100, RZ, 0xc0, !PT ;  /* 0x0000010003ff7812 */ /* 0x000fe2000788c0ff */
[----:B------:R-:W2:Y:S03]  /*84480*/  LDL.LU R53, [R1+0x10b8] ;  /* 0x0010b80001357983 */ /* 0x000ea60000300800 */
[----:B------:R-:W-:-:S02]  /*84490*/  F2FP.SATFINITE.E4M3.F32.PACK_AB_MERGE_C R11, RZ, R11, RZ ;  /* 0x0000000bff0b723e */ /* 0x000fc400048070ff */
        /* <DEDUP_REMOVED lines=36> */
[----:B--2---:R0:W-:Y:S04]  /*846e0*/  @!P2 STG.E.U8 desc[UR30][R162.64+0x119], R11 ;  /* 0x0001190ba200a986 */ /* 0x0041e8000c10111e */
        /* <DEDUP_REMOVED lines=144> */
[----:B------:R-:W-:Y:S01]  /*84ff0*/  LOP3.LUT P0, RZ, R7, 0x20000000, RZ, 0xc0, !PT ;  /* 0x2000000007ff7812 */ /* 0x000fe2000780c0ff */
        /* <DEDUP_REMOVED lines=127> */
[----:B------:R-:W-:Y:S01]  /*857f0*/  LOP3.LUT P4, RZ, R7, 0x80000, RZ, 0xc0, !PT ;  /* 0x0008000007ff7812 */ /* 0x000fe2000788c0ff */
        /* <DEDUP_REMOVED lines=141> */
[----:B0-----:R-:W-:-:S05]  /*860d0*/  FMUL R11, R48, UR27 ;  /* 0x0000001b300b7c20 */ /* 0x001fca0008400000 */
[----:B------:R-:W-:-:S05]  /*860e0*/  F2FP.SATFINITE.E4M3.F32.PACK_AB_MERGE_C R11, RZ, R11, RZ ;  /* 0x0000000bff0b723e */ /* 0x000fca00048070ff */
[----:B----4-:R0:W-:Y:S02]  /*860f0*/  @!P3 STG.E.U8 desc[UR30][R212.64+0xc1], R11 ;  /* 0x0000c10bd400b986 */ /* 0x0101e4000c10111e */
[----:B0-----:R-:W-:Y:S02]  /*86100*/  FMUL R11, R49, UR27 ;  /* 0x0000001b310b7c20 */ /* 0x001fe40008400000 */
[----:B------:R-:W3:Y:S03]  /*86110*/  LDL.LU R49, [R1+0x1198] ;  /* 0x0011980001317983 */ /* 0x000ee60000300800 */
        /* <DEDUP_REMOVED lines=102> */
[----:B---3--:R-:W-:-:S03]  /*86780*/  FMUL R11, R54, UR27 ;  /* 0x0000001b360b7c20 */ /* 0x008fc60008400000 */
[----:B------:R-:W3:Y:S02]  /*86790*/  LDL.LU R53, [R1+0x11cc] ;  /* 0x0011cc0001357983 */ /* 0x000ee40000300800 */
[----:B------:R-:W-:-:S05]  /*867a0*/  F2FP.SATFINITE.E4M3.F32.PACK_AB_MERGE_C R11, RZ, R11, RZ ;  /* 0x0000000bff0b723e */ /* 0x000fca00048070ff */
[----:B------:R0:W-:Y:S01]  /*867b0*/  @!P4 STG.E.U8 desc[UR30][R14.64+0xd9], R11 ;  /* 0x0000d90b0e00c986 */ /* 0x0001e2000c10111e */
[----:B------:R-:W-:Y:S01]  /*867c0*/  LOP3.LUT P5, RZ, R4, 0x40, RZ, 0xc0, !PT ;  /* 0x0000004004ff7812 */ /* 0x000fe200078ac0ff */
[----:B0-----:R-:W-:Y:S02]  /*867d0*/  FMUL R11, R49, UR27 ;  /* 0x0000001b310b7c20 */ /* 0x001fe40008400000 */
[----:B------:R-:W3:Y:S01]  /*867e0*/  LDL.LU R49, [R1+0x11d0] ;  /* 0x0011d00001317983 */ /* 0x000ee20000300800 */
[----:B------:R-:W-:-:S09]  /*867f0*/  LOP3.LUT P6, RZ, R7, 0x20, RZ, 0xc0, !PT ;  /* 0x0000002007ff7812 */ /* 0x000fd200078cc0ff */
[----:B------:R-:W0:Y:S01]  /*86800*/  @!P5 LDC.64 R14, c[0x0][0x5c0] ;  /* 0x00017000ff0edb82 */ /* 0x000e220000000a00 */
[----:B------:R-:W-:Y:S02]  /*86810*/  F2FP.SATFINITE.E4M3.F32.PACK_AB_MERGE_C R11, RZ, R11, RZ ;  /* 0x0000000bff0b723e */ /* 0x000fe400048070ff */
[C---:B------:R-:W-:Y:S02]  /*86820*/  LOP3.LUT P0, RZ, R7.reuse, 0x8, RZ, 0xc0, !PT ;  /* 0x0000000807ff7812 */ /* 0x040fe4000780c0ff */
[----:B------:R-:W-:Y:S02]  /*86830*/  LOP3.LUT P3, RZ, R7, 0x10, RZ, 0xc0, !PT ;  /* 0x0000001007ff7812 */ /* 0x000fe4000786c0ff */
[----:B------:R-:W-:-:S09]  /*86840*/  LOP3.LUT R2, R2, 0xfffffffd, RZ, 0xc0, !PT ;  /* 0xfffffffd02027812 */ /* 0x000fd200078ec0ff */
[----:B------:R-:W-:Y:S02]  /*86850*/  @P0 LOP3.LUT R2, R2, 0x2, RZ, 0xfc, !PT ;  /* 0x0000000202020812 */ /* 0x000fe400078efcff */
[----:B------:R-:W-:Y:S02]  /*86860*/  LOP3.LUT P0, RZ, R4, 0x20, RZ, 0xc0, !PT ;  /* 0x0000002004ff7812 */ /* 0x000fe4000780c0ff */
[----:B0-----:R-:W-:Y:S02]  /*86870*/  @!P5 IADD3 R14, P1, R232, R14, RZ ;  /* 0x0000000ee80ed210 */ /* 0x001fe40007f3e0ff */
[----:B------:R-:W3:Y:S03]  /*86880*/  LDL.LU R232, [R1+0x14b8] ;  /* 0x0014b80001e87983 */ /* 0x000ee60000300800 */
[----:B------:R-:W-:Y:S02]  /*86890*/  @!P5 IMAD.X R15, R233, 0x1, R15, P1 ;  /* 0x00000001e90fd824 */ /* 0x000fe400008e060f */
[----:B------:R-:W3:Y:S04]  /*868a0*/  LDL.LU R233, [R1+0x14b4] ;  /* 0x0014b40001e97983 */ /* 0x000ee80000300800 */
[----:B------:R-:W3:Y:S04]  /*868b0*/  LDL.LU R58, [R1+0x11d4] ;  /* 0x0011d400013a7983 */ /* 0x000ee80000300800 */
[----:B------:R-:W3:Y:S04]  /*868c0*/  LDL.LU R59, [R1+0x378] ;  /* 0x00037800013b7983 */ /* 0x000ee80000300800 */
[----:B------:R-:W3:Y:S04]  /*868d0*/  LDL.LU R54, [R1+0x394] ;  /* 0x0003940001367983 */ /* 0x000ee80000300800 */
[----:B------:R-:W3:Y:S04]  /*868e0*/  LDL.LU R52, [R1+0x11d8] ;  /* 0x0011d80001347983 */ /* 0x000ee80000300800 */
[----:B--2---:R0:W-:Y:S02]  /*868f0*/  @!P6 STG.E.U8 desc[UR30][R230.64+0xe0], R11 ;  /* 0x0000e00be600e986 */ /* 0x0041e4000c10111e */
[----:B0-----:R-:W-:-:S05]  /*86900*/  FMUL R11, R55, UR27 ;  /* 0x0000001b370b7c20 */ /* 0x001fca0008400000 */
[----:B------:R-:W-:-:S05]  /*86910*/  F2FP.SATFINITE.E4M3.F32.PACK_AB_MERGE_C R11, RZ, R11, RZ ;  /* 0x0000000bff0b723e */ /* 0x000fca00048070ff */
[----:B----4-:R0:W-:Y:S02]  /*86920*/  @!P3 STG.E.U8 desc[UR30][R228.64+0xe1], R11 ;  /* 0x0000e10be400b986 */ /* 0x0101e4000c10111e */
[----:B0-----:R-:W-:-:S05]  /*86930*/  FMUL R11, R48, UR27 ;  /* 0x0000001b300b7c20 */ /* 0x001fca0008400000 */
[----:B------:R-:W-:-:S05]  /*86940*/  F2FP.SATFINITE.E4M3.F32.PACK_AB_MERGE_C R11, RZ, R11, RZ ;  /* 0x0000000bff0b723e */ /* 0x000fca00048070ff */
[----:B------:R0:W-:Y:S02]  /*86950*/  @!P5 STG.E.U8 desc[UR30][R14.64+0xe0], R11 ;  /* 0x0000e00b0e00d986 */ /* 0x0001e4000c10111e */
[----:B0-----:R-:W0:Y:S02]  /*86960*/  @!P0 LDC.64 R14, c[0x0][0x5c0] ;  /* 0x00017000ff0e8b82 */ /* 0x001e240000000a00 */
[----:B0-----:R-:W-:Y:S02]  /*86970*/  @!P0 IADD3 R14, P1, R234, R14, RZ ;  /* 0x0000000eea0e8210 */ /* 0x001fe40007f3e0ff */
[----:B------:R-:W2:Y:S03]  /*86980*/  LDL.LU R234, [R1+0x14b0] ;  /* 0x0014b00001ea7983 */ /* 0x000ea60000300800 */
[----:B------:R-:W-:Y:S01]  /*86990*/  @!P0 IMAD.X R15, R235, 0x1, R15, P1 ;  /* 0x00000001eb0f8824 */ /* 0x000fe200008e060f */
[----:B------:R-:W4:Y:S04]  /*869a0*/  LDL.LU R55, [R1+0x2d4] ;  /* 0x0002d40001377983 */ /* 0x000f280000300800 */
[----:B------:R-:W2:Y:S04]  /*869b0*/  LDL.LU R235, [R1+0x14ac] ;  /* 0x0014ac0001eb7983 */ /* 0x000ea80000300800 */
[----:B------:R-:W4:Y:S04]  /*869c0*/  LDL.LU R48, [R1+0x2f0] ;  /* 0x0002f00001307983 */ /* 0x000f280000300800 */
[----:B------:R-:W4:Y:S01]  /*869d0*/  LDL.LU R63, [R1+0x11dc] ;  /* 0x0011dc00013f7983 */ /* 0x000f220000300800 */
[----:B------:R-:W-:Y:S01]  /*869e0*/  LOP3.LUT P1, RZ, R4, 0x20, RZ, 0xc0, !PT ;  /* 0x0000002004ff7812 */ /* 0x000fe2000782c0ff */
[----:B---3--:R-:W-:-:S02]  /*869f0*/  FMUL R11, R53, UR27 ;  /* 0x0000001b350b7c20 */ /* 0x008fc40008400000 */
[----:B------:R-:W3:Y:S03]  /*86a00*/  LDL.LU R53, [R1+0x11e0] ;  /* 0x0011e00001357983 */ /* 0x000ee60000300800 */
[----:B------:R-:W-:Y:S01]  /*86a10*/  F2FP.SATFINITE.E4M3.F32.PACK_AB_MERGE_C R11, RZ, R11, RZ ;  /* 0x0000000bff0b723e */ /* 0x000fe200048070ff */
[----:B------:R-:W3:Y:S06]  /*86a20*/  LDL.LU.64 R56, [R1] ;  /* 0x0000000001387983 */ /* 0x000eec0000300a00 */
[----:B------:R0:W-:Y:S02]  /*86a30*/  @!P1 STG.E.U8 desc[UR30][R14.64+0xe1], R11 ;  /* 0x0000e10b0e009986 */ /* 0x0001e4000c10111e */
[----:B0-----:R-:W-:-:S02]  /*86a40*/  FMUL R11, R49, UR27 ;  /* 0x0000001b310b7c20 */ /* 0x001fc40008400000 */
[----:B------:R-:W3:Y:S01]  /*86a50*/  LDL.LU R49, [R1+0x11e4] ;  /* 0x0011e40001317983 */ /* 0x000ee20000300800 */
[----:B------:R-:W-:Y:S02]  /*86a60*/  LOP3.LUT P4, RZ, R4, 0x10, RZ, 0xc0, !PT ;  /* 0x0000001004ff7812 */ /* 0x000fe4000788c0ff */
[----:B------:R-:W-:Y:S02]  /*86a70*/  LOP3.LUT P6, RZ, R7, 0x2, RZ, 0xc0, !PT ;  /* 0x0000000207ff7812 */ /* 0x000fe400078cc0ff */
[----:B------:R-:W-:-:S09]  /*86a80*/  LOP3.LUT R2, R2, 0xfffffffe, RZ, 0xc0, !PT ;  /* 0xfffffffe02027812 */ /* 0x000fd200078ec0ff */
[----:B------:R-:W0:Y:S02]  /*86a90*/  @!P4 LDC.64 R14, c[0x0][0x5c0] ;  /* 0x00017000ff0ecb82 */ /* 0x000e240000000a00 */
[----:B------:R-:W-:-:S04]  /*86aa0*/  @P6 LOP3.LUT R2, R2, 0x1, RZ, 0xfc, !PT ;  /* 0x0000000102026812 */ /* 0x000fc800078efcff */
[----:B------:R-:W-:Y:S02]  /*86ab0*/  LOP3.LUT P0, RZ, R2, 0x2, RZ, 0xc0, !PT ;  /* 0x0000000202ff7812 */ /* 0x000fe4000780c0ff */
[----:B------:R-:W-:Y:S02]  /*86ac0*/  F2FP.SATFINITE.E4M3.F32.PACK_AB_MERGE_C R11, RZ, R11, RZ ;  /* 0x0000000bff0b723e */ /* 0x000fe400048070ff */
[----:B------:R-:W-:Y:S02]  /*86ad0*/  LOP3.LUT P2, RZ, R7, 0x4, RZ, 0xc0, !PT ;  /* 0x0000000407ff7812 */ /* 0x000fe4000784c0ff */
[----:B------:R-:W-:Y:S02]  /*86ae0*/  LOP3.LUT P6, RZ, R4, 0x8, RZ, 0xc0, !PT ;  /* 0x0000000804ff7812 */ /* 0x000fe400078cc0ff */
[----:B0-----:R-:W-:-:S05]  /*86af0*/  @!P4 IADD3 R14, P1, R59, R14, RZ ;  /* 0x0000000e3b0ec210 */ /* 0x001fca0007f3e0ff */
[----:B------:R-:W-:Y:S02]  /*86b00*/  @!P4 IMAD.X R15, R54, 0x1, R15, P1 ;  /* 0x00000001360fc824 */ /* 0x000fe400008e060f */
[----:B------:R-:W3:Y:S04]  /*86b10*/  LDL.LU R54, [R1+0x33c] ;  /* 0x00033c0001367983 */ /* 0x000ee80000300800 */
[----:B--2---:R0:W-:Y:S02]  /*86b20*/  @!P0 STG.E.U8 desc[UR30][R234.64+0xe8], R11 ;  /* 0x0000e80bea008986 */ /* 0x0041e4000c10111e */
[----:B0-----:R-:W-:Y:S02]  /*86b30*/  FMUL R11, R58, UR27 ;  /* 0x0000001b3a0b7c20 */ /* 0x001fe40008400000 */
[----:B------:R-:W2:Y:S03]  /*86b40*/  LDL.LU R58, [R1+0x35c] ;  /* 0x00035c00013a7983 */ /* 0x000ea60000300800 */
[----:B------:R-:W-:Y:S01]  /*86b50*/  F2FP.SATFINITE.E4M3.F32.PACK_AB_MERGE_C R11, RZ, R11, RZ ;  /* 0x0000000bff0b723e */ /* 0x000fe200048070ff */
[----:B------:R-:W2:Y:S04]  /*86b60*/  LDL.LU R59, [R1+0x11e8] ;  /* 0x0011e800013b7983 */ /* 0x000ea80000300800 */
[----:B------:R0:W-:Y:S02]  /*86b70*/  @!P2 STG.E.U8 desc[UR30][R232.64+0xe9], R11 ;  /* 0x0000e90be800a986 */ /* 0x0001e4000c10111e */
[----:B0-----:R-:W-:-:S02]  /*86b80*/  FMUL R11, R52, UR27 ;  /* 0x0000001b340b7c20 */ /* 0x001fc40008400000 */
[----:B------:R-:W2:Y:S03]  /*86b90*/  LDL.LU R52, [R1+0x314] ;  /* 0x0003140001347983 */ /* 0x000ea60000300800 */
[----:B------:R-:W-:-:S05]  /*86ba0*/  F2FP.SATFINITE.E4M3.F32.PACK_AB_MERGE_C R11, RZ, R11, RZ ;  /* 0x0000000bff0b723e */ /* 0x000fca00048070ff */
[----:B------:R0:W-:Y:S02]  /*86bb0*/  @!P4 STG.E.U8 desc[UR30][R14.64+0xe8], R11 ;  /* 0x0000e80b0e00c986 */ /* 0x0001e4000c10111e */
[----:B0-----:R-:W4:Y:S02]  /*86bc0*/  @!P6 LDC.64 R14, c[0x0][0x5c0] ;  /* 0x00017000ff0eeb82 */ /* 0x001f240000000a00 */
[----:B----4-:R-:W-:Y:S02]  /*86bd0*/  @!P6 IADD3 R14, P1, R55, R14, RZ ;  /* 0x0000000e370ee210 */ /* 0x010fe40007f3e0ff */
[----:B------:R-:W4:Y:S03]  /*86be0*/  LDL.LU R55, [R1+0x338] ;  /* 0x0003380001377983 */ /* 0x000f260000300800 */
[----:B------:R-:W-:Y:S02]  /*86bf0*/  @!P6 IMAD.X R15, R48, 0x1, R15, P1 ;  /* 0x00000001300fe824 */ /* 0x000fe400008e060f */
[----:B------:R-:W4:Y:S01]  /*86c00*/  LDL.LU R48, [R1+0x11ec] ;  /* 0x0011ec0001307983 */ /* 0x000f220000300800 */
[----:B------:R-:W-:Y:S01]  /*86c10*/  LOP3.LUT P1, RZ, R4, 0x8, RZ, 0xc0, !PT ;  /* 0x0000000804ff7812 */ /* 0x000fe2000782c0ff */
[----:B------:R-:W-:Y:S01]  /*86c20*/  FMUL R11, R63, UR27 ;  /* 0x0000001b3f0b7c20 */ /* 0x000fe20008400000 */
[----:B------:R-:W-:-:S04]  /*86c30*/  LOP3.LUT P6, RZ, R2, 0x1, RZ, 0xc0, !PT ;  /* 0x0000000102ff7812 */ /* 0x000fc800078cc0ff */
[----:B------:R-:W-:-:S07]  /*86c40*/  F2FP.SATFINITE.E4M3.F32.PACK_AB_MERGE_C R11, RZ, R11, RZ ;  /* 0x0000000bff0b723e */ /* 0x000fce00048070ff */
[----:B------:R3:W-:Y:S02]  /*86c50*/  @!P1 STG.E.U8 desc[UR30][R14.64+0xe9], R11 ;  /* 0x0000e90b0e009986 */ /* 0x0007e4000c10111e */
[----:B---3--:R-:W-:Y:S02]  /*86c60*/  FMUL R11, R53, UR27 ;  /* 0x0000001b350b7c20 */ /* 0x008fe40008400000 */
[----:B------:R-:W3:Y:S03]  /*86c70*/  LDL.LU R53, [R1+0x11f0] ;  /* 0x0011f00001357983 */ /* 0x000ee60000300800 */
[----:B------:R-:W-:Y:S01]  /*86c80*/  F2FP.SATFINITE.E4M3.F32.PACK_AB_MERGE_C R11, RZ, R11, RZ ;  /* 0x0000000bff0b723e */ /* 0x000fe200048070ff */
[----:B------:R-:W3:Y:S04]  /*86c90*/  LDL.LU.64 R62, [R1+0x10] ;  /* 0x00001000013e7983 */ /* 0x000ee80000300a00 */
[----:B------:R0:W-:Y:S02]  /*86ca0*/  @!P6 STG.E.U8 desc[UR30][R56.64+0xf0], R11 ;  /* 0x0000f00b3800e986 */ /* 0x0001e4000c10111e */
[----:B0-----:R-:W-:-:S02]  /*86cb0*/  FMUL R11, R49, UR27 ;  /* 0x0000001b310b7c20 */ /* 0x001fc40008400000 */
[----:B------:R-:W3:Y:S01]  /*86cc0*/  LDL.LU R49, [R1+0x11f4] ;  /* 0x0011f40001317983 */ /* 0x000ee20000300800 */
[----:B------:R-:W-:-:S03]  /*86cd0*/  LOP3.LUT P3, RZ, R4, 0x4, RZ, 0xc0, !PT ;  /* 0x0000000404ff7812 */ /* 0x000fc6000786c0ff */
[----:B------:R-:W3:Y:S10]  /*86ce0*/  LDL.LU.64 R56, [R1+0x8] ;  /* 0x0000080001387983 */ /* 0x000ef40000300a00 */
[----:B------:R-:W0:Y:S01]  /*86cf0*/  @!P3 LDC.64 R14, c[0x0][0x5c0] ;  /* 0x00017000ff0ebb82 */ /* 0x000e220000000a00 */
[----:B------:R-:W-:-:S02]  /*86d00*/  LOP3.LUT P5, RZ, R7, 0x1, RZ, 0xc0, !PT ;  /* 0x0000000107ff7812 */ /* 0x000fc400078ac0ff */
[----:B------:R-:W-:Y:S02]  /*86d10*/  F2FP.SATFINITE.E4M3.F32.PACK_AB_MERGE_C R11, RZ, R11, RZ ;  /* 0x0000000bff0b723e */ /* 0x000fe400048070ff */
[----:B------:R-:W-:-:S09]  /*86d20*/  LOP3.LUT P0, RZ, R4, 0x2, RZ, 0xc0, !PT ;  /* 0x0000000204ff7812 */ /* 0x000fd2000780c0ff */
[----:B------:R2:W-:Y:S01]  /*86d30*/  @!P5 STG.E.U8 desc[UR30][R236.64+0xf1], R11 ;  /* 0x0000f10bec00d986 */ /* 0x0005e2000c10111e */
[----:B0-----:R-:W-:-:S03]  /*86d40*/  @!P3 IADD3 R14, P1, R54, R14, RZ ;  /* 0x0000000e360eb210 */ /* 0x001fc60007f3e0ff */
[----:B------:R-:W3:Y:S04]  /*86d50*/  LDL.LU R54, [R1+0x374] ;  /* 0x0003740001367983 */ /* 0x000ee80000300800 */
[----:B------:R-:W3:Y:S04]  /*86d60*/  LDL.LU R60, [R1+0x390] ;  /* 0x00039000013c7983 */ /* 0x000ee80000300800 */
[----:B------:R-:W3:Y:S01]  /*86d70*/  LDL.LU R61, [R1+0x11f8] ;  /* 0x0011f800013d7983 */ /* 0x000ee20000300800 */
[----:B--2---:R-:W-:Y:S01]  /*86d80*/  FMUL R11, R59, UR27 ;  /* 0x0000001b3b0b7c20 */ /* 0x004fe20008400000 */
[----:B------:R-:W-:-:S02]  /*86d90*/  @!P3 IMAD.X R15, R58, 0x1, R15, P1 ;  /* 0x000000013a0fb824 */ /* 0x000fc400008e060f */
[----:B------:R-:W2:Y:S02]  /*86da0*/  LDL.LU R58, [R1+0x2d0] ;  /* 0x0002d000013a7983 */ /* 0x000ea40000300800 */
[----:B------:R-:W-:-:S05]  /*86db0*/  F2FP.SATFINITE.E4M3.F32.PACK_AB_MERGE_C R11, RZ, R11, RZ ;  /* 0x0000000bff0b723e */ /* 0x000fca00048070ff */
[----:B------:R0:W-:Y:S02]  /*86dc0*/  @!P3 STG.E.U8 desc[UR30][R14.64+0xf0], R11 ;  /* 0x0000f00b0e00b986 */ /* 0x0001e4000c10111e */
[----:B0-----:R-:W0:Y:S02]  /*86dd0*/  @!P0 LDC.64 R14, c[0x0][0x5c0] ;  /* 0x00017000ff0e8b82 */ /* 0x001e240000000a00 */
[----:B0-----:R-:W-:-:S05]  /*86de0*/  @!P0 IADD3 R14, P1, R52, R14, RZ ;  /* 0x0000000e340e8210 */ /* 0x001fca0007f3e0ff */
[----:B----4-:R-:W-:Y:S02]  /*86df0*/  @!P0 IMAD.X R15, R55, 0x1, R15, P1 ;  /* 0x00000001370f8824 */ /* 0x010fe400008e060f */
[----:B------:R-:W4:Y:S01]  /*86e00*/  LDL.LU R55, [R1+0x2ec] ;  /* 0x0002ec0001377983 */ /* 0x000f220000300800 */
[----:B------:R-:W-:-:S03]  /*86e10*/  FMUL R11, R48, UR27 ;  /* 0x0000001b300b7c20 */ /* 0x000fc60008400000 */
[----:B------:R-:W4:Y:S02]  /*86e20*/  LDL.LU R48, [R1+0x11fc] ;  /* 0x0011fc0001307983 */ /* 0x000f240000300800 */
[----:B------:R-:W-:Y:S02]  /*86e30*/  F2FP.SATFINITE.E4M3.F32.PACK_AB_MERGE_C R11, RZ, R11, RZ ;  /* 0x0000000bff0b723e */ /* 0x000fe400048070ff */
[----:B------:R-:W4:Y:S01]  /*86e40*/  LDL.LU R52, [R1+0x1200] ;  /* 0x0012000001347983 */ /* 0x000f220000300800 */
[----:B------:R-:W-:-:S03]  /*86e50*/  LOP3.LUT P1, RZ, R8, 0x80000000, RZ, 0xc0, !PT ;  /* 0x8000000008ff7812 */ /* 0x000fc6000782c0ff */
[----:B------:R3:W-:Y:S02]  /*86e60*/  @!P0 STG.E.U8 desc[UR30][R14.64+0xf1], R11 ;  /* 0x0000f10b0e008986 */ /* 0x0007e4000c10111e */
[----:B---3--:R-:W-:-:S05]  /*86e70*/  FMUL R11, R53, UR27 ;  /* 0x0000001b350b7c20 */ /* 0x008fca0008400000 */
[----:B------:R-:W-:-:S05]  /*86e80*/  F2FP.SATFINITE.E4M3.F32.PACK_AB_MERGE_C R11, RZ, R11, RZ ;  /* 0x0000000bff0b723e */ /* 0x000fca00048070ff */
[----:B------:R0:W-:Y:S02]  /*86e90*/  @!P1 STG.E.U8 desc[UR30][R62.64+0xf8], R11 ;  /* 0x0000f80b3e009986 */ /* 0x0001e4000c10111e */
[----:B0-----:R-:W-:Y:S02]  /*86ea0*/  FMUL R11, R49, UR27 ;  /* 0x0000001b310b7c20 */ /* 0x001fe40008400000 */
[----:B------:R-:W3:Y:S04]  /*86eb0*/  LDL.LU.64 R62, [R1+0x20] ;  /* 0x00002000013e7983 */ /* 0x000ee80000300a00 */
[----:B------:R-:W3:Y:S01]  /*86ec0*/  LDL.LU R49, [R1+0x1204] ;  /* 0x0012040001317983 */ /* 0x000ee20000300800 */
[----:B------:R-:W-:Y:S02]  /*86ed0*/  LOP3.LUT P2, RZ, R8, 0x40000000, RZ, 0xc0, !PT ;  /* 0x4000000008ff7812 */ /* 0x000fe4000784c0ff */
[----:B------:R-:W-:-:S02]  /*86ee0*/  F2FP.SATFINITE.E4M3.F32.PACK_AB_MERGE_C R11, RZ, R11, RZ ;  /* 0x0000000bff0b723e */ /* 0x000fc400048070ff */
[----:B------:R-:W-:-:S09]  /*86ef0*/  LOP3.LUT P4, RZ, R4, 0x1, RZ, 0xc0, !PT ;  /* 0x0000000104ff7812 */ /* 0x000fd2000788c0ff */
[----:B------:R0:W-:Y:S04]  /*86f00*/  @!P2 STG.E.U8 desc[UR30][R56.64+0xf9], R11 ;  /* 0x0000f90b3800a986 */ /* 0x0001e8000c10111e */
[----:B------:R-:W1:Y:S01]  /*86f10*/  @!P4 LDC.64 R14, c[0x0][0x5c0] ;  /* 0x00017000ff0ecb82 */ /* 0x000e620000000a00 */
[----:B0-----:R-:W3:Y:S04]  /*86f20*/  LDL.LU.64 R56, [R1+0x18] ;  /* 0x0000180001387983 */ /* 0x001ee80000300a00 */
[----:B------:R-:W3:Y:S04]  /*86f30*/  LDL.LU R59, [R1+0x334] ;  /* 0x00033400013b7983 */ /* 0x000ee80000300800 */
[----:B------:R-:W3:Y:S01]  /*86f40*/  LDL.LU R53, [R1+0x358] ;  /* 0x0003580001357983 */ /* 0x000ee20000300800 */
[----:B------:R-:W-:-:S02]  /*86f50*/  LOP3.LUT P5, RZ, R0, 0x80000000, RZ, 0xc0, !PT ;  /* 0x8000000000ff7812 */ /* 0x000fc400078ac0ff */
[----:B-1----:R-:W-:Y:S01]  /*86f60*/  @!P4 IADD3 R14, P1, R54, R14, RZ ;  /* 0x0000000e360ec210 */ /* 0x002fe20007f3e0ff */
[----:B------:R-:W-:Y:S01]  /*86f70*/  FMUL R11, R61, UR27 ;  /* 0x0000001b3d0b7c20 */ /* 0x000fe20008400000 */
[----:B------:R-:W3:Y:S03]  /*86f80*/  LDL.LU R54, [R1+0x1208] ;  /* 0x0012080001367983 */ /* 0x000ee60000300800 */
[----:B------:R-:W-:Y:S01]  /*86f90*/  @!P4 IMAD.X R15, R60, 0x1, R15, P1 ;  /* 0x000000013c0fc824 */ /* 0x000fe200008e060f */
[----:B------:R-:W-:-:S05]  /*86fa0*/  F2FP.SATFINITE.E4M3.F32.PACK_AB_MERGE_C R11, RZ, R11, RZ ;  /* 0x0000000bff0b723e */ /* 0x000fca00048070ff */
[----:B------:R0:W-:Y:S02]  /*86fb0*/  @!P4 STG.E.U8 desc[UR30][R14.64+0xf8], R11 ;  /* 0x0000f80b0e00c986 */ /* 0x0001e4000c10111e */
[----:B0-----:R-:W2:Y:S02]  /*86fc0*/  @!P5 LDC.64 R14, c[0x0][0x5c0] ;  /* 0x00017000ff0edb82 */ /* 0x001ea40000000a00 */
[----:B--2---:R-:W-:-:S05]  /*86fd0*/  @!P5 IADD3 R14, P1, R58, R14, RZ ;  /* 0x0000000e3a0ed210 */ /* 0x004fca0007f3e0ff */
[----:B----4-:R-:W-:Y:S02]  /*86fe0*/  @!P5 IMAD.X R15, R55, 0x1, R15, P1 ;  /* 0x00000001370fd824 */ /* 0x010fe400008e060f */
[----:B------:R-:W2:Y:S01]  /*86ff0*/  LDL.LU R55, [R1+0x310] ;  /* 0x0003100001377983 */ /* 0x000ea20000300800 */
[----:B------:R-:W-:-:S03]  /*87000*/  FMUL R11, R48, UR27 ;  /* 0x0000001b300b7c20 */ /* 0x000fc60008400000 */
[----:B------:R-:W4:Y:S02]  /*87010*/  LDL.LU R48, [R1+0x330] ;  /* 0x0003300001307983 */ /* 0x000f240000300800 */
[----:B------:R-:W-:Y:S02]  /*87020*/  F2FP.SATFINITE.E4M3.F32.PACK_AB_MERGE_C R11, RZ, R11, RZ ;  /* 0x0000000bff0b723e */ /* 0x000fe400048070ff */
[----:B------:R-:W-:-:S03]  /*87030*/  LOP3.LUT P6, RZ, R8, 0x20000000, RZ, 0xc0, !PT ;  /* 0x2000000008ff7812 */ /* 0x000fc600078cc0ff */
[----:B------:R0:W-:Y:S02]  /*87040*/  @!P5 STG.E.U8 desc[UR30][R14.64+0xf9], R11 ;  /* 0x0000f90b0e00d986 */ /* 0x0001e4000c10111e */
[----:B0-----:R-:W-:Y:S02]  /*87050*/  FMUL R11, R52, UR27 ;  /* 0x0000001b340b7c20 */ /* 0x001fe40008400000 */
[----:B------:R-:W4:Y:S03]  /*87060*/  LDL.LU R52, [R1+0x120c] ;  /* 0x00120c0001347983 */ /* 0x000f260000300800 */
[----:B------:R-:W-:Y:S02]  /*87070*/  F2FP.SATFINITE.E4M3.F32.PACK_AB_MERGE_C R11, RZ, R11, RZ ;  /* 0x0000000bff0b723e */ /* 0x000fe400048070ff */
[----:B------:R-:W-:Y:S02]  /*87080*/  LOP3.LUT P0, RZ, R0, 0x40000000, RZ, 0xc0, !PT ;  /* 0x4000000000ff7812 */ /* 0x000fe4000780c0ff */
[----:B------:R-:W-:-:S11]  /*87090*/  LOP3.LUT P3, RZ, R8, 0x10000000, RZ, 0xc0, !PT ;  /* 0x1000000008ff7812 */ /* 0x000fd6000786c0ff */
[----:B------:R-:W0:Y:S01]  /*870a0*/  @!P0 LDC.64 R14, c[0x0][0x5c0] ;  /* 0x00017000ff0e8b82 */ /* 0x000e220000000a00 */
[----:B---3--:R1:W-:Y:S02]  /*870b0*/  @!P6 STG.E.U8 desc[UR30][R62.64+0x100], R11 ;  /* 0x0001000b3e00e986 */ /* 0x0083e4000c10111e */
[----:B-1----:R-:W-:Y:S02]  /*870c0*/  FMUL R11, R49, UR27 ;  /* 0x0000001b310b7c20 */ /* 0x002fe40008400000 */
[----:B------:R-:W3:Y:S04]  /*870d0*/  LDL.LU R49, [R1+0x1210] ;  /* 0x0012100001317983 */ /* 0x000ee80000300800 */
[----:B------:R-:W3:Y:S04]  /*870e0*/  LDL.LU.64 R62, [R1+0x30] ;  /* 0x00003000013e7983 */ /* 0x000ee80000300a00 */
[----:B------:R-:W3:Y:S01]  /*870f0*/  LDL.LU R61, [R1+0x1214] ;  /* 0x00121400013d7983 */ /* 0x000ee20000300800 */
[----:B------:R-:W-:-:S05]  /*87100*/  F2FP.SATFINITE.E4M3.F32.PACK_AB_MERGE_C R11, RZ, R11, RZ ;  /* 0x0000000bff0b723e */ /* 0x000fca00048070ff */
[----:B------:R1:W-:Y:S01]  /*87110*/  @!P3 STG.E.U8 desc[UR30][R56.64+0x101], R11 ;  /* 0x0001010b3800b986 */ /* 0x0003e2000c10111e */
[----:B0-----:R-:W-:-:S03]  /*87120*/  @!P0 IADD3 R14, P1, R59, R14, RZ ;  /* 0x0000000e3b0e8210 */ /* 0x001fc60007f3e0ff */
[----:B-1----:R-:W3:Y:S04]  /*87130*/  LDL.LU.64 R56, [R1+0x28] ;  /* 0x0000280001387983 */ /* 0x002ee80000300a00 */
[----:B------:R-:W3:Y:S01]  /*87140*/  LDL.LU R58, [R1+0x370] ;  /* 0x00037000013a7983 */ /* 0x000ee20000300800 */
[----:B------:R-:W-:-:S03]  /*87150*/  @!P0 IMAD.X R15, R53, 0x1, R15, P1 ;  /* 0x00000001350f8824 */ /* 0x000fc600008e060f */
[----:B------:R-:W3:Y:S01]  /*87160*/  LDL.LU R53, [R1+0x38c] ;  /* 0x00038c0001357983 */ /* 0x000ee20000300800 */
[----:B------:R-:W-:Y:S02]  /*87170*/  LOP3.LUT P4, RZ, R8, 0x8000000, RZ, 0xc0, !PT ;  /* 0x0800000008ff7812 */ /* 0x000fe4000788c0ff */
[----:B------:R-:W-:Y:S01]  /*87180*/  LOP3.LUT R9, R9, 0x7fffffff, RZ, 0xc0, !PT ;  /* 0x7fffffff09097812 */ /* 0x000fe200078ec0ff */
[----:B------:R-:W-:Y:S02]  /*87190*/  FMUL R11, R54, UR27 ;  /* 0x0000001b360b7c20 */ /* 0x000fe40008400000 */
[----:B------:R-:W3:Y:S08]  /*871a0*/  LDL.LU R54, [R1+0x1218] ;  /* 0x0012180001367983 */ /* 0x000ef00000300800 */
[----:B------:R-:W-:-:S02]  /*871b0*/  @P4 LOP3.LUT R9, R9, 0x80000000, RZ, 0xfc, !PT ;  /* 0x8000000009094812 */ /* 0x000fc400078efcff */
[----:B------:R-:W-:Y:S02]  /*871c0*/  LOP3.LUT P4, RZ, R0, 0x20000000, RZ, 0xc0, !PT ;  /* 0x2000000000ff7812 */ /* 0x000fe4000788c0ff */
[----:B------:R-:W-:-:S05]  /*871d0*/  F2FP.SATFINITE.E4M3.F32.PACK_AB_MERGE_C R11, RZ, R11, RZ ;  /* 0x0000000bff0b723e */ /* 0x000fca00048070ff */
[----:B------:R0:W-:Y:S06]  /*871e0*/  @!P0 STG.E.U8 desc[UR30][R14.64+0x100], R11 ;  /* 0x0001000b0e008986 */ /* 0x0001ec000c10111e */
[----:B0-----:R-:W2:Y:S01]  /*871f0*/  @!P4 LDC.64 R14, c[0x0][0x5c0] ;  /* 0x00017000ff0ecb82 */ /* 0x001ea20000000a00 */
[----:B------:R-:W-:Y:S02]  /*87200*/  LOP3.LUT P6, RZ, R8, 0x2000000, RZ, 0xc0, !PT ;  /* 0x0200000008ff7812 */ /* 0x000fe400078cc0ff */
[----:B------:R-:W-:Y:S02]  /*87210*/  LOP3.LUT R9, R9, 0xbfffffff, RZ, 0xc0, !PT ;  /* 0xbfffffff09097812 */ /* 0x000fe400078ec0ff */
[----:B--2---:R-:W-:-:S02]  /*87220*/  @!P4 IADD3 R14, P1, R55, R14, RZ ;  /* 0x0000000e370ec210 */ /* 0x004fc40007f3e0ff */
[----:B------:R-:W2:Y:S03]  /*87230*/  LDL.LU R55, [R1+0x2cc] ;  /* 0x0002cc0001377983 */ /* 0x000ea60000300800 */
[----:B----4-:R-:W-:Y:S02]  /*87240*/  @!P4 IMAD.X R15, R48, 0x1, R15, P1 ;  /* 0x00000001300fc824 */ /* 0x010fe400008e060f */
[----:B------:R-:W4:Y:S01]  /*87250*/  LDL.LU R48, [R1+0x2e8] ;  /* 0x0002e80001307983 */ /* 0x000f220000300800 */
[----:B------:R-:W-:-:S03]  /*87260*/  LOP3.LUT P1, RZ, R0, 0x20000000, RZ, 0xc0, !PT ;  /* 0x2000000000ff7812 */ /* 0x000fc6000782c0ff */
[----:B------:R-:W4:Y:S01]  /*87270*/  LDL.LU R59, [R1+0x121c] ;  /* 0x00121c00013b7983 */ /* 0x000f220000300800 */
[----:B------:R-:W-:-:S04]  /*87280*/  @P6 LOP3.LUT R9, R9, 0x40000000, RZ, 0xfc, !PT ;  /* 0x4000000009096812 */ /* 0x000fc800078efcff */
[----:B------:R-:W-:Y:S01]  /*87290*/  LOP3.LUT P4, RZ, R9, 0x80000000, RZ, 0xc0, !PT ;  /* 0x8000000009ff7812 */ /* 0x000fe2000788c0ff */
[----:B------:R-:W-:-:S05]  /*872a0*/  FMUL R11, R52, UR27 ;  /* 0x0000001b340b7c20 */ /* 0x000fca0008400000 */
[----:B------:R-:W-:-:S05]  /*872b0*/  F2FP.SATFINITE.E4M3.F32.PACK_AB_MERGE_C R11, RZ, R11, RZ ;  /* 0x0000000bff0b723e */ /* 0x000fca00048070ff */
[----:B------:R0:W-:Y:S01]  /*872c0*/  @!P1 STG.E.U8 desc[UR30][R14.64+0x101], R11 ;  /* 0x0001010b0e009986 */ /* 0x0001e2000c10111e */
[----:B------:R-:W-:Y:S02]  /*872d0*/  LOP3.LUT P5, RZ, R0, 0x10000000, RZ, 0xc0, !PT ;  /* 0x1000000000ff7812 */ /* 0x000fe400078ac0ff */
[----:B------:R-:W-:-:S11]  /*872e0*/  LOP3.LUT P2, RZ, R8, 0x4000000, RZ, 0xc0, !PT ;  /* 0x0400000008ff7812 */ /* 0x000fd6000784c0ff */
[----:B0-----:R-:W0:Y:S01]  /*872f0*/  @!P5 LDC.64 R14, c[0x0][0x5c0] ;  /* 0x00017000ff0edb82 */ /* 0x001e220000000a00 */
[----:B---3--:R-:W-:Y:S02]  /*87300*/  FMUL R11, R49, UR27 ;  /* 0x0000001b310b7c20 */ /* 0x008fe40008400000 */
[----:B------:R-:W3:Y:S03]  /*87310*/  LDL.LU R49, [R1+0x1220] ;  /* 0x0012200001317983 */ /* 0x000ee60000300800 */
[----:B------:R-:W-:-:S05]  /*87320*/  F2FP.SATFINITE.E4M3.F32.PACK_AB_MERGE_C R11, RZ, R11, RZ ;  /* 0x0000000bff0b723e */ /* 0x000fca00048070ff */
[----:B------:R1:W-:Y:S04]  /*87330*/  @!P4 STG.E.U8 desc[UR30][R62.64+0x108], R11 ;  /* 0x0001080b3e00c986 */ /* 0x0003e8000c10111e */
[----:B-1----:R-:W3:Y:S01]  /*87340*/  LDL.LU.64 R62, [R1+0x40] ;  /* 0x00004000013e7983 */ /* 0x002ee20000300a00 */
[----:B------:R-:W-:-:S03]  /*87350*/  FMUL R11, R61, UR27 ;  /* 0x0000001b3d0b7c20 */ /* 0x000fc60008400000 */
[----:B------:R-:W3:Y:S02]  /*87360*/  LDL.LU R52, [R1+0x1224] ;  /* 0x0012240001347983 */ /* 0x000ee40000300800 */
[----:B------:R-:W-:-:S05]  /*87370*/  F2FP.SATFINITE.E4M3.F32.PACK_AB_MERGE_C R11, RZ, R11, RZ ;  /* 0x0000000bff0b723e */ /* 0x000fca00048070ff */
[----:B------:R1:W-:Y:S01]  /*87380*/  @!P2 STG.E.U8 desc[UR30][R56.64+0x109], R11 ;  /* 0x0001090b3800a986 */ /* 0x0003e2000c10111e */
[----:B0-----:R-:W-:-:S03]  /*87390*/  @!P5 IADD3 R14, P1, R58, R14, RZ ;  /* 0x0000000e3a0ed210 */ /* 0x001fc60007f3e0ff */
[----:B-1----:R-:W3:Y:S02]  /*873a0*/  LDL.LU.64 R56, [R1+0x38] ;  /* 0x0000380001387983 */ /* 0x002ee40000300a00 */
[----:B------:R-:W-:Y:S02]  /*873b0*/  @!P5 IMAD.X R15, R53, 0x1, R15, P1 ;  /* 0x00000001350fd824 */ /* 0x000fe400008e060f */
[----:B------:R-:W3:Y:S01]  /*873c0*/  LDL.LU R53, [R1+0x32c] ;  /* 0x00032c0001357983 */ /* 0x000ee20000300800 */
[----:B------:R-:W-:Y:S01]  /*873d0*/  LOP3.LUT P6, RZ, R0, 0x8000000, RZ, 0xc0, !PT ;  /* 0x0800000000ff7812 */ /* 0x000fe200078cc0ff */
[----:B------:R-:W-:Y:S02]  /*873e0*/  FMUL R11, R54, UR27 ;  /* 0x0000001b360b7c20 */ /* 0x000fe40008400000 */
[----:B------:R-:W3:Y:S03]  /*873f0*/  LDL.LU R54, [R1+0x354] ;  /* 0x0003540001367983 */ /* 0x000ee60000300800 */
[----:B------:R-:W-:Y:S01]  /*87400*/  F2FP.SATFINITE.E4M3.F32.PACK_AB_MERGE_C R11, RZ, R11, RZ ;  /* 0x0000000bff0b723e */ /* 0x000fe200048070ff */
[----:B------:R-:W3:Y:S04]  /*87410*/  LDL.LU R61, [R1+0x1228] ;  /* 0x00122800013d7983 */ /* 0x000ee80000300800 */
[----:B------:R0:W-:Y:S04]  /*87420*/  @!P5 STG.E.U8 desc[UR30][R14.64+0x108], R11 ;  /* 0x0001080b0e00d986 */ /* 0x0001e8000c10111e */
[----:B------:R-:W3:Y:S01]  /*87430*/  LDL.LU R58, [R1+0x30c] ;  /* 0x00030c00013a7983 */ /* 0x000ee20000300800 */
[----:B0-----:R-:W2:Y:S02]  /*87440*/  @!P6 LDC.64 R14, c[0x0][0x5c0] ;  /* 0x00017000ff0eeb82 */ /* 0x001ea40000000a00 */
[----:B--2---:R-:W-:-:S02]  /*87450*/  @!P6 IADD3 R14, P1, R55, R14, RZ ;  /* 0x0000000e370ee210 */ /* 0x004fc40007f3e0ff */
[----:B------:R-:W2:Y:S03]  /*87460*/  LDL.LU R55, [R1+0x328] ;  /* 0x0003280001377983 */ /* 0x000ea60000300800 */
[----:B----4-:R-:W-:Y:S02]  /*87470*/  @!P6 IMAD.X R15, R48, 0x1, R15, P1 ;  /* 0x00000001300fe824 */ /* 0x010fe400008e060f */
[----:B------:R-:W4:Y:S01]  /*87480*/  LDL.LU R48, [R1+0x122c] ;  /* 0x00122c0001307983 */ /* 0x000f220000300800 */
[----:B------:R-:W-:Y:S01]  /*87490*/  LOP3.LUT P1, RZ, R0, 0x8000000, RZ, 0xc0, !PT ;  /* 0x0800000000ff7812 */ /* 0x000fe2000782c0ff */
[----:B------:R-:W-:Y:S01]  /*874a0*/  FMUL R11, R59, UR27 ;  /* 0x0000001b3b0b7c20 */ /* 0x000fe20008400000 */
[----:B------:R-:W-:-:S04]  /*874b0*/  LOP3.LUT P6, RZ, R9, 0x40000000, RZ, 0xc0, !PT ;  /* 0x4000000009ff7812 */ /* 0x000fc800078cc0ff */
[----:B------:R-:W-:-:S07]  /*874c0*/  F2FP.SATFINITE.E4M3.F32.PACK_AB_MERGE_C R11, RZ, R11, RZ ;  /* 0x0000000bff0b723e */ /* 0x000fce00048070ff */
        /* <DEDUP_REMOVED lines=12> */
[----:B------:R1:W-:Y:S04]  /*87590*/  @!P3 STG.E.U8 desc[UR30][R56.64+0x111], R11 ;  /* 0x0001110b3800b986 */ /* 0x0003e8000c10111e */
[----:B-1----:R-:W3:Y:S04]  /*875a0*/  LDL.LU.64 R56, [R1+0x48] ;  /* 0x0000480001387983 */ /* 0x002ee80000300a00 */
[----:B------:R-:W3:Y:S01]  /*875b0*/  LDL.LU R52, [R1+0x36c] ;  /* 0x00036c0001347983 */ /* 0x000ee20000300800 */
[----:B0-----:R-:W-:-:S03]  /*875c0*/  @!P0 IADD3 R14, P1, R53, R14, RZ ;  /* 0x0000000e350e8210 */ /* 0x001fc60007f3e0ff */
[----:B------:R-:W3:Y:S02]  /*875d0*/  LDL.LU R53, [R1+0x388] ;  /* 0x0003880001357983 */ /* 0x000ee40000300800 */
[----:B------:R-:W-:Y:S02]  /*875e0*/  @!P0 IMAD.X R15, R54, 0x1, R15, P1 ;  /* 0x00000001360f8824 */ /* 0x000fe400008e060f */
[----:B------:R-:W3:Y:S01]  /*875f0*/  LDL.LU R54, [R1+0x1238] ;  /* 0x0012380001367983 */ /* 0x000ee20000300800 */
[----:B------:R-:W-:Y:S01]  /*87600*/  LOP3.LUT P4, RZ, R0, 0x2000000, RZ, 0xc0, !PT ;  /* 0x0200000000ff7812 */ /* 0x000fe2000788c0ff */
[----:B------:R-:W-:-:S05]  /*87610*/  FMUL R11, R61, UR27 ;  /* 0x0000001b3d0b7c20 */ /* 0x000fca0008400000 */
[----:B------:R-:W-:-:S05]  /*87620*/  F2FP.SATFINITE.E4M3.F32.PACK_AB_MERGE_C R11, RZ, R11, RZ ;  /* 0x0000000bff0b723e */ /* 0x000fca00048070ff */
[----:B------:R0:W-:Y:S02]  /*87630*/  @!P0 STG.E.U8 desc[UR30][R14.64+0x110], R11 ;  /* 0x0001100b0e008986 */ /* 0x0001e4000c10111e */
[----:B0-----:R-:W0:Y:S02]  /*87640*/  @!P4 LDC.64 R14, c[0x0][0x5c0] ;  /* 0x00017000ff0ecb82 */ /* 0x001e240000000a00 */
[----:B0-----:R-:W-:Y:S01]  /*87650*/  @!P4 IADD3 R14, P1, R58, R14, RZ ;  /* 0x0000000e3a0ec210 */ /* 0x001fe20007f3e0ff */
[----:B----4-:R-:W-:Y:S02]  /*87660*/  FMUL R11, R48, UR27 ;  /* 0x0000001b300b7c20 */ /* 0x010fe40008400000 */
[----:B------:R-:W4:Y:S02]  /*87670*/  LDL.LU R48, [R1+0x2c8] ;  /* 0x0002c80001307983 */ /* 0x000f240000300800 */
[----:B--2---:R-:W-:Y:S02]  /*87680*/  @!P4 IMAD.X R15, R55, 0x1, R15, P1 ;  /* 0x00000001370fc824 */ /* 0x004fe400008e060f */
[----:B------:R-:W2:Y:S04]  /*87690*/  LDL.LU R61, [R1+0x2e4] ;  /* 0x0002e400013d7983 */ /* 0x000ea80000300800 */
[----:B------:R-:W2:Y:S01]  /*876a0*/  LDL.LU R55, [R1+0x123c] ;  /* 0x00123c0001377983 */ /* 0x000ea20000300800 */
[----:B------:R-:W-:-:S02]  /*876b0*/  F2FP.SATFINITE.E4M3.F32.PACK_AB_MERGE_C R11, RZ, R11, RZ ;  /* 0x0000000bff0b723e */ /* 0x000fc400048070ff */
[----:B------:R-:W-:-:S03]  /*876c0*/  LOP3.LUT P1, RZ, R8, 0x800000, RZ, 0xc0, !PT ;  /* 0x0080000008ff7812 */ /* 0x000fc6000782c0ff */
        /* <DEDUP_REMOVED lines=14> */
[----:B-1----:R-:W3:Y:S04]  /*877b0*/  LDL.LU.64 R56, [R1+0x58] ;  /* 0x0000580001387983 */ /* 0x002ee80000300a00 */
[----:B------:R-:W3:Y:S04]  /*877c0*/  LDL.LU R59, [R1+0x324] ;  /* 0x00032400013b7983 */ /* 0x000ee80000300800 */
[----:B------:R-:W3:Y:S01]  /*877d0*/  LDL.LU R52, [R1+0x350] ;  /* 0x0003500001347983 */ /* 0x000ee20000300800 */
[----:B------:R-:W-:-:S03]  /*877e0*/  @!P5 IMAD.X R15, R53, 0x1, R15, P1 ;  /* 0x00000001350fd824 */ /* 0x000fc600008e060f */
[----:B------:R-:W3:Y:S01]  /*877f0*/  LDL.LU R53, [R1+0x1248] ;  /* 0x0012480001357983 */ /* 0x000ee20000300800 */
[----:B------:R-:W-:-:S03]  /*87800*/  FMUL R11, R54, UR27 ;  /* 0x0000001b360b7c20 */ /* 0x000fc60008400000 */
[----:B------:R-:W3:Y:S01]  /*87810*/  LDL.LU R54, [R1+0x308] ;  /* 0x0003080001367983 */ /* 0x000ee20000300800 */
[----:B------:R-:W-:Y:S02]  /*87820*/  LOP3.LUT P6, RZ, R0, 0x800000, RZ, 0xc0, !PT ;  /* 0x0080000000ff7812 */ /* 0x000fe400078cc0ff */
[----:B------:R-:W-:-:S05]  /*87830*/  F2FP.SATFINITE.E4M3.F32.PACK_AB_MERGE_C R11, RZ, R11, RZ ;  /* 0x0000000bff0b723e */ /* 0x000fca00048070ff */
[----:B------:R0:W-:Y:S06]  /*87840*/  @!P5 STG.E.U8 desc[UR30][R14.64+0x118], R11 ;  /* 0x0001180b0e00d986 */ /* 0x0001ec000c10111e */
[----:B0-----:R-:W4:Y:S02]  /*87850*/  @!P6 LDC.64 R14, c[0x0][0x5c0] ;  /* 0x00017000ff0eeb82 */ /* 0x001f240000000a00 */
[----:B----4-:R-:W-:Y:S02]  /*87860*/  @!P6 IADD3 R14, P1, R48, R14, RZ ;  /* 0x0000000e300ee210 */ /* 0x010fe40007f3e0ff */
[----:B------:R-:W4:Y:S01]  /*87870*/  LDL.LU R48, [R1+0x320] ;  /* 0x0003200001307983 */ /* 0x000f220000300800 */
[----:B--2---:R-:W-:-:S03]  /*87880*/  FMUL R11, R55, UR27 ;  /* 0x0000001b370b7c20 */ /* 0x004fc60008400000 */
[----:B------:R-:W2:Y:S01]  /*87890*/  LDL.LU R55, [R1+0x124c] ;  /* 0x00124c0001377983 */ /* 0x000ea20000300800 */
[----:B------:R-:W-:Y:S01]  /*878a0*/  @!P6 IMAD.X R15, R61, 0x1, R15, P1 ;  /* 0x000000013d0fe824 */ /* 0x000fe200008e060f */
[----:B------:R-:W-:Y:S02]  /*878b0*/  F2FP.SATFINITE.E4M3.F32.PACK_AB_MERGE_C R11, RZ, R11, RZ ;  /* 0x0000000bff0b723e */ /* 0x000fe400048070ff */
[----:B------:R-:W-:-:S03]  /*878c0*/  LOP3.LUT P3, RZ, R8, 0x200000, RZ, 0xc0, !PT ;  /* 0x0020000008ff7812 */ /* 0x000fc6000786c0ff */
[----:B------:R0:W-:Y:S01]  /*878d0*/  @!P6 STG.E.U8 desc[UR30][R14.64+0x119], R11 ;  /* 0x0001190b0e00e986 */ /* 0x0001e2000c10111e */
[----:B------:R-:W-:-:S13]  /*878e0*/  LOP3.LUT P4, RZ, R0, 0x400000, RZ, 0xc0, !PT ;  /* 0x0040000000ff7812 */ /* 0x000fda000788c0ff */
[----:B0-----:R-:W0:Y:S01]  /*878f0*/  @!P4 LDC.64 R14, c[0x0][0x5c0] ;  /* 0x00017000ff0ecb82 */ /* 0x001e220000000a00 */
[----:B---3--:R-:W-:Y:S02]  /*87900*/  FMUL R11, R49, UR27 ;  /* 0x0000001b310b7c20 */ /* 0x008fe40008400000 */
[----:B------:R-:W3:Y:S03]  /*87910*/  LDL.LU R49, [R1+0x1250] ;  /* 0x0012500001317983 */ /* 0x000ee60000300800 */
[----:B------:R-:W-:Y:S02]  /*87920*/  F2FP.SATFINITE.E4M3.F32.PACK_AB_MERGE_C R11, RZ, R11, RZ ;  /* 0x0000000bff0b723e */ /* 0x000fe400048070ff */
[----:B------:R-:W-:-:S03]  /*87930*/  LOP3.LUT P0, RZ, R8, 0x100000, RZ, 0xc0, !PT ;  /* 0x0010000008ff7812 */ /* 0x000fc6000780c0ff */
[----:B------:R1:W-:Y:S04]  /*87940*/  @!P3 STG.E.U8 desc[UR30][R62.64+0x120], R11 ;  /* 0x0001200b3e00b986 */ /* 0x0003e8000c10111e */
[----:B-1----:R-:W3:Y:S01]  /*87950*/  LDL.LU.64 R62, [R1+0x70] ;  /* 0x00007000013e7983 */ /* 0x002ee20000300a00 */
[----:B------:R-:W-:-:S03]  /*87960*/  FMUL R11, R58, UR27 ;  /* 0x0000001b3a0b7c20 */ /* 0x000fc60008400000 */
[----:B------:R-:W3:Y:S01]  /*87970*/  LDL.LU R58, [R1+0x1254] ;  /* 0x00125400013a7983 */ /* 0x000ee20000300800 */
[----:B------:R-:W-:Y:S02]  /*87980*/  LOP3.LUT P2, RZ, R8, 0x40000, RZ, 0xc0, !PT ;  /* 0x0004000008ff7812 */ /* 0x000fe4000784c0ff */
[----:B------:R-:W-:Y:S01]  /*87990*/  F2FP.SATFINITE.E4M3.F32.PACK_AB_MERGE_C R11, RZ, R11, RZ ;  /* 0x0000000bff0b723e */ /* 0x000fe200048070ff */
[----:B------:R-:W3:Y:S01]  /*879a0*/  LDL.LU.64 R66, [R1+0x68] ;  /* 0x0000680001427983 */ /* 0x000ee20000300a00 */
[----:B------:R-:W-:Y:S02]  /*879b0*/  LOP3.LUT R9, R9, 0xdfffffff, RZ, 0xc0, !PT ;  /* 0xdfffffff09097812 */ /* 0x000fe400078ec0ff */
[----:B0-----:R-:W-:Y:S01]  /*879c0*/  @!P4 IADD3 R14, P1, R59, R14, RZ ;  /* 0x0000000e3b0ec210 */ /* 0x001fe20007f3e0ff */
[----:B------:R0:W-:Y:S04]  /*879d0*/  @!P0 STG.E.U8 desc[UR30][R56.64+0x121], R11 ;  /* 0x0001210b38008986 */ /* 0x0001e8000c10111e */
[----:B------:R-:W3:Y:S01]  /*879e0*/  LDL.LU R59, [R1+0x368] ;  /* 0x00036800013b7983 */ /* 0x000ee20000300800 */
[----:B------:R-:W-:Y:S01]  /*879f0*/  @!P4 IMAD.X R15, R52, 0x1, R15, P1 ;  /* 0x00000001340fc824 */ /* 0x000fe200008e060f */
[----:B------:R-:W-:-:S02]  /*87a00*/  @P2 LOP3.LUT R9, R9, 0x20000000, RZ, 0xfc, !PT ;  /* 0x2000000009092812 */ /* 0x000fc400078efcff */
[----:B------:R-:W-:Y:S01]  /*87a10*/  LOP3.LUT P2, RZ, R0, 0x200000, RZ, 0xc0, !PT ;  /* 0x0020000000ff7812 */ /* 0x000fe2000784c0ff */
[----:B0-----:R-:W3:Y:S04]  /*87a20*/  LDL.LU R56, [R1+0x384] ;  /* 0x0003840001387983 */ /* 0x001ee80000300800 */
[----:B------:R-:W3:Y:S01]  /*87a30*/  LDL.LU R52, [R1+0x1258] ;  /* 0x0012580001347983 */ /* 0x000ee20000300800 */
[----:B------:R-:W-:-:S03]  /*87a40*/  FMUL R11, R53, UR27 ;  /* 0x0000001b350b7c20 */ /* 0x000fc60008400000 */
[----:B------:R-:W3:Y:S02]  /*87a50*/  LDL.LU R53, [R1+0x2b8] ;  /* 0x0002b80001357983 */ /* 0x000ee40000300800 */
[----:B------:R-:W-:-:S05]  /*87a60*/  F2FP.SATFINITE.E4M3.F32.PACK_AB_MERGE_C R11, RZ, R11, RZ ;  /* 0x0000000bff0b723e */ /* 0x000fca00048070ff */
[----:B------:R0:W-:Y:S02]  /*87a70*/  @!P4 STG.E.U8 desc[UR30][R14.64+0x120], R11 ;  /* 0x0001200b0e00c986 */ /* 0x0001e4000c10111e */
[----:B0-----:R-:W0:Y:S02]  /*87a80*/  @!P2 LDC.64 R14, c[0x0][0x5c0] ;  /* 0x00017000ff0eab82 */ /* 0x001e240000000a00 */
[----:B0-----:R-:W-:Y:S02]  /*87a90*/  @!P2 IADD3 R14, P1, R54, R14, RZ ;  /* 0x0000000e360ea210 */ /* 0x001fe40007f3e0ff */
[----:B------:R-:W3:Y:S03]  /*87aa0*/  LDL.LU R54, [R1+0x2bc] ;  /* 0x0002bc0001367983 */ /* 0x000ee60000300800 */
[----:B----4-:R-:W-:Y:S02]  /*87ab0*/  @!P2 IMAD.X R15, R48, 0x1, R15, P1 ;  /* 0x00000001300fa824 */ /* 0x010fe400008e060f */
[----:B------:R-:W4:Y:S01]  /*87ac0*/  LDL.LU R48, [R1+0x125c] ;  /* 0x00125c0001307983 */ /* 0x000f220000300800 */
[----:B--2---:R-:W-:-:S03]  /*87ad0*/  FMUL R11, R55, UR27 ;  /* 0x0000001b370b7c20 */ /* 0x004fc60008400000 */
[----:B------:R-:W2:Y:S02]  /*87ae0*/  LDL.LU R55, [R1+0x1260] ;  /* 0x0012600001377983 */ /* 0x000ea40000300800 */
[----:B------:R-:W-:Y:S02]  /*87af0*/  F2FP.SATFINITE.E4M3.F32.PACK_AB_MERGE_C R11, RZ, R11, RZ ;  /* 0x0000000bff0b723e */ /* 0x000fe400048070ff */
[----:B------:R-:W-:-:S03]  /*87b00*/  LOP3.LUT P1, RZ, R8, 0x80000, RZ, 0xc0, !PT ;  /* 0x0008000008ff7812 */ /* 0x000fc6000782c0ff */
[----:B------:R3:W-:Y:S01]  /*87b10*/  @!P2 STG.E.U8 desc[UR30][R14.64+0x121], R11 ;  /* 0x0001210b0e00a986 */ /* 0x0007e2000c10111e */
[----:B------:R-:W-:Y:S01]  /*87b20*/  LOP3.LUT P5, RZ, R0, 0x100000, RZ, 0xc0, !PT ;  /* 0x0010000000ff7812 */ /* 0x000fe200078ac0ff */
[----:B---3--:R-:W-:-:S12]  /*87b30*/  FMUL R11, R49, UR27 ;  /* 0x0000001b310b7c20 */ /* 0x008fd80008400000 */
[----:B------:R-:W0:Y:S01]  /*87b40*/  @!P5 LDC.64 R14, c[0x0][0x5c0] ;  /* 0x00017000ff0edb82 */ /* 0x000e220000000a00 */
[----:B------:R-:W-:Y:S02]  /*87b50*/  F2FP.SATFINITE.E4M3.F32.PACK_AB_MERGE_C R11, RZ, R11, RZ ;  /* 0x0000000bff0b723e */ /* 0x000fe400048070ff */
[----:B------:R-:W-:-:S03]  /*87b60*/  LOP3.LUT P2, RZ, R9, 0x20000000, RZ, 0xc0, !PT ;  /* 0x2000000009ff7812 */ /* 0x000fc6000784c0ff */
[----:B------:R1:W-:Y:S04]  /*87b70*/  @!P1 STG.E.U8 desc[UR30][R62.64+0x128], R11 ;  /* 0x0001280b3e009986 */ /* 0x0003e8000c10111e */
[----:B-1----:R-:W3:Y:S04]  /*87b80*/  LDL.LU.64 R62, [R1+0x80] ;  /* 0x00008000013e7983 */ /* 0x002ee80000300a00 */
[----:B------:R-:W3:Y:S04]  /*87b90*/  LDL.LU R49, [R1+0x1264] ;  /* 0x0012640001317983 */ /* 0x000ee80000300800 */
[----:B------:R-:W3:Y:S04]  /*87ba0*/  LDL.LU.64 R60, [R1+0x78] ;  /* 0x00007800013c7983 */ /* 0x000ee80000300a00 */
[----:B------:R-:W3:Y:S01]  /*87bb0*/  LDL.LU R57, [R1+0x2e0] ;  /* 0x0002e00001397983 */ /* 0x000ee20000300800 */
[----:B------:R-:W-:-:S03]  /*87bc0*/  FMUL R11, R58, UR27 ;  /* 0x0000001b3a0b7c20 */ /* 0x000fc60008400000 */
[----:B------:R-:W3:Y:S02]  /*87bd0*/  LDL.LU R58, [R1+0x304] ;  /* 0x00030400013a7983 */ /* 0x000ee40000300800 */
[----:B------:R-:W-:Y:S02]  /*87be0*/  F2FP.SATFINITE.E4M3.F32.PACK_AB_MERGE_C R11, RZ, R11, RZ ;  /* 0x0000000bff0b723e */ /* 0x000fe400048070ff */
[----:B------:R-:W-:Y:S02]  /*87bf0*/  LOP3.LUT P6, RZ, R0, 0x80000, RZ, 0xc0, !PT ;  /* 0x0008000000ff7812 */ /* 0x000fe400078cc0ff */
[----:B0-----:R-:W-:Y:S01]  /*87c00*/  @!P5 IADD3 R14, P1, R59, R14, RZ ;  /* 0x0000000e3b0ed210 */ /* 0x001fe20007f3e0ff */
[----:B------:R0:W-:Y:S04]  /*87c10*/  @!P2 STG.E.U8 desc[UR30][R66.64+0x129], R11 ;  /* 0x0001290b4200a986 */ /* 0x0001e8000c10111e */
[----:B------:R-:W3:Y:S01]  /*87c20*/  LDL.LU R59, [R1+0x1268] ;  /* 0x00126800013b7983 */ /* 0x000ee20000300800 */
[----:B------:R-:W-:-:S02]  /*87c30*/  @!P5 IMAD.X R15, R56, 0x1, R15, P1 ;  /* 0x00000001380fd824 */ /* 0x000fc400008e060f */
[----:B0-----:R-:W-:-:S05]  /*87c40*/  FMUL R11, R52, UR27 ;  /* 0x0000001b340b7c20 */ /* 0x001fca0008400000 */
[----:B------:R-:W-:-:S05]  /*87c50*/  F2FP.SATFINITE.E4M3.F32.PACK_AB_MERGE_C R11, RZ, R11, RZ ;  /* 0x0000000bff0b723e */ /* 0x000fca00048070ff */
[----:B------:R0:W-:Y:S02]  /*87c60*/  @!P5 STG.E.U8 desc[UR30][R14.64+0x128], R11 ;  /* 0x0001280b0e00d986 */ /* 0x0001e4000c10111e */
[----:B0-----:R-:W0:Y:S02]  /*87c70*/  @!P6 LDC.64 R14, c[0x0][0x5c0] ;  /* 0x00017000ff0eeb82 */ /* 0x001e240000000a00 */
[----:B0-----:R-:W-:Y:S02]  /*87c80*/  @!P6 IADD3 R14, P1, R53, R14, RZ ;  /* 0x0000000e350ee210 */ /* 0x001fe40007f3e0ff */
[----:B------:R-:W3:Y:S03]  /*87c90*/  LDL.LU R53, [R1+0x2b0] ;  /* 0x0002b00001357983 */ /* 0x000ee60000300800 */
[----:B------:R-:W-:Y:S02]  /*87ca0*/  @!P6 IMAD.X R15, R54, 0x1, R15, P1 ;  /* 0x00000001360fe824 */ /* 0x000fe400008e060f */
[----:B------:R-:W3:Y:S01]  /*87cb0*/  LDL.LU R54, [R1+0x2b4] ;  /* 0x0002b40001367983 */ /* 0x000ee20000300800 */
[----:B----4-:R-:W-:-:S05]  /*87cc0*/  FMUL R48, R48, UR27 ;  /* 0x0000001b30307c20 */ /* 0x010fca0008400000 */
[----:B------:R-:W-:-:S05]  /*87cd0*/  F2FP.SATFINITE.E4M3.F32.PACK_AB_MERGE_C R48, RZ, R48, RZ ;  /* 0x00000030ff30723e */ /* 0x000fca00048070ff */
[----:B------:R2:W-:Y:S02]  /*87ce0*/  @!P6 STG.E.U8 desc[UR30][R14.64+0x129], R48 ;  /* 0x000129300e00e986 */ /* 0x0005e4000c10111e */
[----:B--2---:R-:W-:Y:S02]  /*87cf0*/  FMUL R14, R55, UR27 ;  /* 0x0000001b370e7c20 */ /* 0x004fe40008400000 */
[----:B------:R-:W2:Y:S01]  /*87d00*/  LDL.LU R55, [R1+0x126c] ;  /* 0x00126c0001377983 */ /* 0x000ea20000300800 */
[----:B------:R-:W-:Y:S02]  /*87d10*/  LOP3.LUT P3, RZ, R8, 0x20000, RZ, 0xc0, !PT ;  /* 0x0002000008ff7812 */ /* 0x000fe4000786c0ff */
[----:B------:R-:W-:Y:S02]  /*87d20*/  LOP3.LUT P4, RZ, R0, 0x40000, RZ, 0xc0, !PT ;  /* 0x0004000000ff7812 */ /* 0x000fe4000788c0ff */
[----:B------:R-:W-:Y:S02]  /*87d30*/  F2FP.SATFINITE.E4M3.F32.PACK_AB_MERGE_C R14, RZ, R14, RZ ;  /* 0x0000000eff0e723e */ /* 0x000fe400048070ff */
[----:B------:R-:W-:-:S02]  /*87d40*/  LOP3.LUT P0, RZ, R8, 0x10000, RZ, 0xc0, !PT ;  /* 0x0001000008ff7812 */ /* 0x000fc4000780c0ff */
[----:B------:R-:W-:-:S04]  /*87d50*/  LOP3.LUT P5, RZ, R8, 0x8000, RZ, 0xc0, !PT ;  /* 0x0000800008ff7812 */ /* 0x000fc800078ac0ff */
[----:B------:R-:W-:Y:S02]  /*87d60*/  P2R R11, PR, RZ, 0x20 ;  /* 0x00000020ff0b7803 */ /* 0x000fe40000000000 */
[----:B------:R-:W-:Y:S01]  /*87d70*/  LOP3.LUT P5, RZ, R0, 0x20000, RZ, 0xc0, !PT ;  /* 0x0002000000ff7812 */ /* 0x000fe200078ac0ff */
[----:B---3--:R0:W-:Y:S02]  /*87d80*/  @!P3 STG.E.U8 desc[UR30][R62.64+0x130], R14 ;  /* 0x0001300e3e00b986 */ /* 0x0081e4000c10111e */
[----:B0-----:R-:W0:Y:S01]  /*87d90*/  @!P4 LDC.64 R14, c[0x0][0x5c0] ;  /* 0x00017000ff0ecb82 */ /* 0x001e220000000a00 */
[----:B------:R-:W-:Y:S01]  /*87da0*/  FMUL R49, R49, UR27 ;  /* 0x0000001b31317c20 */ /* 0x000fe20008400000 */
[----:B------:R-:W3:Y:S04]  /*87db0*/  LDL.LU R62, [R1+0x1270] ;  /* 0x00127000013e7983 */ /* 0x000ee80000300800 */
[----:B------:R-:W-:-:S05]  /*87dc0*/  F2FP.SATFINITE.E4M3.F32.PACK_AB_MERGE_C R52, RZ, R49, RZ ;  /* 0x00000031ff34723e */ /* 0x000fca00048070ff */
[----:B------:R1:W-:Y:S04]  /*87dd0*/  @!P0 STG.E.U8 desc[UR30][R60.64+0x131], R52 ;  /* 0x000131343c008986 */ /* 0x0003e8000c10111e */
[----:B-1----:R-:W4:Y:S01]  /*87de0*/  LDL.LU.64 R60, [R1+0x90] ;  /* 0x00009000013c7983 */ /* 0x002f220000300a00 */
[----:B0-----:R-:W-:-:S03]  /*87df0*/  @!P4 IADD3 R14, P1, R57, R14, RZ ;  /* 0x0000000e390ec210 */ /* 0x001fc60007f3e0ff */
[----:B------:R-:W4:Y:S02]  /*87e00*/  LDL.LU R63, [R1+0x1274] ;  /* 0x00127400013f7983 */ /* 0x000f240000300800 */
[----:B------:R-:W-:Y:S02]  /*87e10*/  @!P4 IMAD.X R15, R58, 0x1, R15, P1 ;  /* 0x000000013a0fc824 */ /* 0x000fe400008e060f */
[----:B------:R-:W4:Y:S04]  /*87e20*/  LDL.LU.64 R64, [R1+0x88] ;  /* 0x0000880001407983 */ /* 0x000f280000300a00 */
[----:B------:R-:W4:Y:S04]  /*87e30*/  LDL.LU R58, [R1+0x2a4] ;  /* 0x0002a400013a7983 */ /* 0x000f280000300800 */
[----:B------:R-:W4:Y:S04]  /*87e40*/  LDL.LU R56, [R1+0x2ac] ;  /* 0x0002ac0001387983 */ /* 0x000f280000300800 */
[----:B------:R-:W4:Y:S01]  /*87e50*/  LDL.LU R57, [R1+0x1278] ;  /* 0x0012780001397983 */ /* 0x000f220000300800 */
[----:B------:R-:W-:-:S03]  /*87e60*/  FMUL R49, R59, UR27 ;  /* 0x0000001b3b317c20 */ /* 0x000fc60008400000 */
[----:B------:R-:W4:Y:S02]  /*87e70*/  LDL.LU R59, [R1+0x278] ;  /* 0x00027800013b7983 */ /* 0x000f240000300800 */
[----:B------:R-:W-:-:S05]  /*87e80*/  F2FP.SATFINITE.E4M3.F32.PACK_AB_MERGE_C R49, RZ, R49, RZ ;  /* 0x00000031ff31723e */ /* 0x000fca00048070ff */
[----:B------:R0:W-:Y:S02]  /*87e90*/  @!P4 STG.E.U8 desc[UR30][R14.64+0x130], R49 ;  /* 0x000130310e00c986 */ /* 0x0001e4000c10111e */
[----:B0-----:R-:W0:Y:S02]  /*87ea0*/  @!P5 LDC.64 R14, c[0x0][0x5c0] ;  /* 0x00017000ff0edb82 */ /* 0x001e240000000a00 */
[----:B0-----:R-:W-:-:S05]  /*87eb0*/  @!P5 IADD3 R14, P1, R53, R14, RZ ;  /* 0x0000000e350ed210 */ /* 0x001fca0007f3e0ff */
[----:B------:R-:W-:Y:S02]  /*87ec0*/  @!P5 IMAD.X R15, R54, 0x1, R15, P1 ;  /* 0x00000001360fd824 */ /* 0x000fe400008e060f */
[----:B------:R-:W4:Y:S01]  /*87ed0*/  LDL.LU R54, [R1+0x127c] ;  /* 0x00127c0001367983 */ /* 0x000f220000300800 */
[----:B------:R-:W-:Y:S01]  /*87ee0*/  ISETP.NE.AND P5, PT, R11, RZ, PT ;  /* 0x000000ff0b00720c */ /* 0x000fe20003fa5270 */
[----:B--2---:R-:W-:Y:S02]  /*87ef0*/  FMUL R11, R55, UR27 ;  /* 0x0000001b370b7c20 */ /* 0x004fe40008400000 */
[----:B------:R-:W2:Y:S01]  /*87f00*/  LDL.LU R55, [R1+0x1280] ;  /* 0x0012800001377983 */ /* 0x000ea20000300800 */
[C---:B------:R-:W-:Y:S02]  /*87f10*/  LOP3.LUT P1, RZ, R0.reuse, 0x20000, RZ, 0xc0, !PT ;  /* 0x0002000000ff7812 */ /* 0x040fe4000782c0ff */
[----:B------:R-:W-:Y:S01]  /*87f20*/  LOP3.LUT P6, RZ, R0, 0x10000, RZ, 0xc0, !PT ;  /* 0x0001000000ff7812 */ /* 0x000fe200078cc0ff */
[----:B------:R-:W2:Y:S01]  /*87f30*/  LDL.LU.64 R66, [R1+0xa0] ;  /* 0x0000a00001427983 */ /* 0x000ea20000300a00 */
[----:B------:R-:W-:-:S09]  /*87f40*/  F2FP.SATFINITE.E4M3.F32.PACK_AB_MERGE_C R53, RZ, R11, RZ ;  /* 0x0000000bff35723e */ /* 0x000fd200048070ff */
[----:B------:R0:W-:Y:S02]  /*87f50*/  @!P1 STG.E.U8 desc[UR30][R14.64+0x131], R53 ;  /* 0x000131350e009986 */ /* 0x0001e4000c10111e */
[----:B0-----:R-:W0:Y:S01]  /*87f60*/  @!P6 LDC.64 R14, c[0x0][0x5c0] ;  /* 0x00017000ff0eeb82 */ /* 0x001e220000000a00 */
[C---:B------:R-:W-:Y:S02]  /*87f70*/  LOP3.LUT P0, RZ, R8.reuse, 0x2000, RZ, 0xc0, !PT ;  /* 0x0000200008ff7812 */ /* 0x040fe4000780c0ff */
[----:B------:R-:W-:Y:S02]  /*87f80*/  LOP3.LUT P2, RZ, R8, 0x4000, RZ, 0xc0, !PT ;  /* 0x0000400008ff7812 */ /* 0x000fe4000784c0ff */
[----:B------:R-:W-:Y:S02]  /*87f90*/  P2R R48, PR, RZ, 0x1 ;  /* 0x00000001ff307803 */ /* 0x000fe40000000000 */
[----:B------:R-:W-:Y:S01]  /*87fa0*/  LOP3.LUT P0, RZ, R0, 0x8000, RZ, 0xc0, !PT ;  /* 0x0000800000ff7812 */ /* 0x000fe2000780c0ff */
[----:B---3--:R-:W-:-:S05]  /*87fb0*/  FMUL R11, R62, UR27 ;  /* 0x0000001b3e0b7c20 */ /* 0x008fca0008400000 */
[----:B------:R-:W-:Y:S01]  /*87fc0*/  F2FP.SATFINITE.E4M3.F32.PACK_AB_MERGE_C R52, RZ, R11, RZ ;  /* 0x0000000bff34723e */ /* 0x000fe200048070ff */
[----:B----4-:R-:W-:-:S04]  /*87fd0*/  FMUL R11, R63, UR27 ;  /* 0x0000001b3f0b7c20 */ /* 0x010fc80008400000 */
[----:B------:R1:W-:Y:S01]  /*87fe0*/  @!P5 STG.E.U8 desc[UR30][R60.64+0x138], R52 ;  /* 0x000138343c00d986 */ /* 0x0003e2000c10111e */
[----:B------:R-:W-:Y:S02]  /*87ff0*/  F2FP.SATFINITE.E4M3.F32.PACK_AB_MERGE_C R49, RZ, R11, RZ ;  /* 0x0000000bff31723e */ /* 0x000fe400048070ff */
[----:B0-----:R-:W-:Y:S01]  /*88000*/  @!P6 IADD3 R14, P1, R58, R14, RZ ;  /* 0x0000000e3a0ee210 */ /* 0x001fe20007f3e0ff */
[----:B-1----:R-:W3:Y:S01]  /*88010*/  LDL.LU R61, [R1+0x1284] ;  /* 0x00128400013d7983 */ /* 0x002ee20000300800 */
[----:B------:R-:W-:-:S03]  /*88020*/  FMUL R11, R57, UR27 ;  /* 0x0000001b390b7c20 */ /* 0x000fc60008400000 */
[----:B------:R-:W-:Y:S01]  /*88030*/  @!P6 IMAD.X R15, R56, 0x1, R15, P1 ;  /* 0x00000001380fe824 */ /* 0x000fe200008e060f */
[----:B------:R-:W-:Y:S01]  /*88040*/  @!P2 STG.E.U8 desc[UR30][R64.64+0x139], R49 ;  /* 0x000139314000a986 */ /* 0x000fe2000c10111e */
[----:B------:R-:W-:-:S03]  /*88050*/  F2FP.SATFINITE.E4M3.F32.PACK_AB_MERGE_C R53, RZ, R11, RZ ;  /* 0x0000000bff35723e */ /* 0x000fc600048070ff */
[----:B------:R-:W4:Y:S04]  /*88060*/  LDL.LU.64 R62, [R1+0x98] ;  /* 0x00009800013e7983 */ /* 0x000f280000300a00 */
[----:B------:R0:W-:Y:S04]  /*88070*/  @!P6 STG.E.U8 desc[UR30][R14.64+0x138], R53 ;  /* 0x000138350e00e986 */ /* 0x0001e8000c10111e */
[----:B------:R-:W4:Y:S01]  /*88080*/  LDL.LU R58, [R1+0x1288] ;  /* 0x00128800013a7983 */ /* 0x000f220000300800 */
[----:B0-----:R-:W0:Y:S02]  /*88090*/  @!P0 LDC.64 R14, c[0x0][0x5c0] ;  /* 0x00017000ff0e8b82 */ /* 0x001e240000000a00 */
[----:B0-----:R-:W-:-:S05]  /*880a0*/  @!P0 IADD3 R14, P1, R59, R14, RZ ;  /* 0x0000000e3b0e8210 */ /* 0x001fca0007f3e0ff */
[----:B------:R-:W-:Y:S02]  /*880b0*/  @!P0 IMAD.X R15, R12, 0x1, R15, P1 ;  /* 0x000000010c0f8824 */ /* 0x000fe400008e060f */
[----:B------:R-:W4:Y:S04]  /*880c0*/  LDL.LU R12, [R1+0x14a8] ;  /* 0x0014a800010c7983 */ /* 0x000f280000300800 */
[----:B------:R-:W4:Y:S01]  /*880d0*/  LDL.LU R59, [R1+0x128c] ;  /* 0x00128c00013b7983 */ /* 0x000f220000300800 */
[----:B------:R-:W-:-:S03]  /*880e0*/  FMUL R11, R54, UR27 ;  /* 0x0000001b360b7c20 */ /* 0x000fc60008400000 */
[----:B------:R-:W4:Y:S02]  /*880f0*/  LDL.LU R54, [R1+0x1290] ;  /* 0x0012900001367983 */ /* 0x000f240000300800 */
[----:B------:R-:W-:Y:S02]  /*88100*/  F2FP.SATFINITE.E4M3.F32.PACK_AB_MERGE_C R49, RZ, R11, RZ ;  /* 0x0000000bff31723e */ /* 0x000fe400048070ff */
[----:B------:R-:W4:Y:S01]  /*88110*/  LDL.LU.64 R56, [R1+0xb0] ;  /* 0x0000b00001387983 */ /* 0x000f220000300a00 */
[----:B--2---:R-:W-:-:S03]  /*88120*/  FMUL R11, R55, UR27 ;  /* 0x0000001b370b7c20 */ /* 0x004fc60008400000 */
[----:B------:R-:W2:Y:S01]  /*88130*/  LDL.LU R55, [R1+0x1294] ;  /* 0x0012940001377983 */ /* 0x000ea20000300800 */
[C---:B------:R-:W-:Y:S02]  /*88140*/  LOP3.LUT P1, RZ, R0.reuse, 0x8000, RZ, 0xc0, !PT ;  /* 0x0000800000ff7812 */ /* 0x040fe4000782c0ff */
[----:B------:R-:W-:Y:S02]  /*88150*/  LOP3.LUT P4, RZ, R0, 0x4000, RZ, 0xc0, !PT ;  /* 0x0000400000ff7812 */ /* 0x000fe4000788c0ff */
[----:B------:R-:W-:-:S09]  /*88160*/  ISETP.NE.AND P0, PT, R48, RZ, PT ;  /* 0x000000ff3000720c */ /* 0x000fd20003f05270 */
[----:B------:R0:W-:Y:S01]  /*88170*/  @!P1 STG.E.U8 desc[UR30][R14.64+0x139], R49 ;  /* 0x000139310e009986 */ /* 0x0001e2000c10111e */
[----:B------:R-:W-:Y:S01]  /*88180*/  F2FP.SATFINITE.E4M3.F32.PACK_AB_MERGE_C R48, RZ, R11, RZ ;  /* 0x0000000bff30723e */ /* 0x000fe200048070ff */
[----:B0-----:R-:W0:Y:S04]  /*88190*/  @!P4 LDC.64 R14, c[0x0][0x5c0] ;  /* 0x00017000ff0ecb82 */ /* 0x001e280000000a00 */
[----:B------:R1:W-:Y:S01]  /*881a0*/  @!P0 STG.E.U8 desc[UR30][R66.64+0x140], R48 ;  /* 0x0001403042008986 */ /* 0x0003e2000c10111e */
[----:B------:R-:W-:-:S03]  /*881b0*/  LOP3.LUT P3, RZ, R8, 0x1000, RZ, 0xc0, !PT ;  /* 0x0000100008ff7812 */ /* 0x000fc6000786c0ff */
[----:B-1----:R-:W2:Y:S01]  /*881c0*/  LDL.LU.64 R66, [R1+0xa8] ;  /* 0x0000a80001427983 */ /* 0x002ea20000300a00 */
[----:B------:R-:W-:Y:S02]  /*881d0*/  LOP3.LUT P5, RZ, R0, 0x2000, RZ, 0xc0, !PT ;  /* 0x0000200000ff7812 */ /* 0x000fe400078ac0ff */
[----:B0-----:R-:W-:-:S05]  /*881e0*/  @!P4 IADD3 R14, P1, R13, R14, RZ ;  /* 0x0000000e0d0ec210 */ /* 0x001fca0007f3e0ff */
[----:B------:R-:W-:Y:S02]  /*881f0*/  @!P4 IMAD.X R15, R10, 0x1, R15, P1 ;  /* 0x000000010a0fc824 */ /* 0x000fe400008e060f */
[----:B---3--:R-:W-:Y:S02]  /*88200*/  FMUL R11, R61, UR27 ;  /* 0x0000001b3d0b7c20 */ /* 0x008fe40008400000 */
[----:B------:R-:W3:Y:S03]  /*88210*/  LDL.LU R61, [R1+0x1298] ;  /* 0x00129800013d7983 */ /* 0x000ee60000300800 */
[----:B------:R-:W-:Y:S01]  /*88220*/  F2FP.SATFINITE.E4M3.F32.PACK_AB_MERGE_C R52, RZ, R11, RZ ;  /* 0x0000000bff34723e */ /* 0x000fe200048070ff */
[----:B------:R-:W3:Y:S04]  /*88230*/  LDL.LU R13, [R1+0x14a4] ;  /* 0x0014a400010d7983 */ /* 0x000ee80000300800 */
[----:B------:R0:W5:Y:S01]  /*88240*/  LDL.LU R10, [R1+0x14a0] ;  /* 0x0014a000010a7983 */ /* 0x0001620000300800 */
[----:B----4-:R-:W-:-:S03]  /*88250*/  FMUL R11, R58, UR27 ;  /* 0x0000001b3a0b7c20 */ /* 0x010fc60008400000 */
[----:B------:R-:W4:Y:S02]  /*88260*/  LDL.LU R58, [R1+0x129c] ;  /* 0x00129c00013a7983 */ /* 0x000f240000300800 */
[----:B------:R-:W-:Y:S02]  /*88270*/  F2FP.SATFINITE.E4M3.F32.PACK_AB_MERGE_C R49, RZ, R11, RZ ;  /* 0x0000000bff31723e */ /* 0x000fe400048070ff */
[----:B------:R-:W-:Y:S04]  /*88280*/  @!P3 STG.E.U8 desc[UR30][R62.64+0x141], R52 ;  /* 0x000141343e00b986 */ /* 0x000fe8000c10111e */
[----:B------:R1:W-:Y:S02]  /*88290*/  @!P4 STG.E.U8 desc[UR30][R14.64+0x140], R49 ;  /* 0x000140310e00c986 */ /* 0x0003e4000c10111e */
[----:B-1----:R-:W1:Y:S01]  /*882a0*/  @!P5 LDC.64 R14, c[0x0][0x5c0] ;  /* 0x00017000ff0edb82 */ /* 0x002e620000000a00 */
[----:B------:R-:W-:-:S02]  /*882b0*/  FMUL R11, R59, UR27 ;  /* 0x0000001b3b0b7c20 */ /* 0x000fc40008400000 */
[----:B------:R-:W4:Y:S01]  /*882c0*/  LDL.LU R59, [R1+0x12a0] ;  /* 0x0012a000013b7983 */ /* 0x000f220000300800 */
[----:B-1----:R-:W-:-:S03]  /*882d0*/  @!P5 IADD3 R14, P1, R50, R14, RZ ;  /* 0x0000000e320ed210 */ /* 0x002fc60007f3e0ff */
[----:B------:R-:W4:Y:S02]  /*882e0*/  LDL.LU.64 R62, [R1+0xc0] ;  /* 0x0000c000013e7983 */ /* 0x000f240000300a00 */
[----:B------:R-:W-:Y:S01]  /*882f0*/  @!P5 IMAD.X R15, R51, 0x1, R15, P1 ;  /* 0x00000001330fd824 */ /* 0x000fe200008e060f */
[----:B------:R-:W-:Y:S01]  /*88300*/  F2FP.SATFINITE.E4M3.F32.PACK_AB_MERGE_C R51, RZ, R11, RZ ;  /* 0x0000000bff33723e */ /* 0x000fe200048070ff */
[----:B------:R-:W-:Y:S02]  /*88310*/  FMUL R11, R54, UR27 ;  /* 0x0000001b360b7c20 */ /* 0x000fe40008400000 */
[----:B------:R-:W4:Y:S01]  /*88320*/  LDL.LU R54, [R1+0x12a4] ;  /* 0x0012a40001367983 */ /* 0x000f220000300800 */
[----:B------:R-:W-:Y:S02]  /*88330*/  LOP3.LUT P1, RZ, R8, 0x800, RZ, 0xc0, !PT ;  /* 0x0000080008ff7812 */ /* 0x000fe4000782c0ff */
[----:B------:R-:W-:Y:S01]  /*88340*/  F2FP.SATFINITE.E4M3.F32.PACK_AB_MERGE_C R48, RZ, R11, RZ ;  /* 0x0000000bff30723e */ /* 0x000fe200048070ff */
[----:B------:R-:W-:Y:S10]  /*88350*/  @!P5 STG.E.U8 desc[UR30][R14.64+0x141], R51 ;  /* 0x000141330e00d986 */ /* 0x000ff4000c10111e */
[----:B------:R1:W-:Y:S04]  /*88360*/  @!P1 STG.E.U8 desc[UR30][R56.64+0x148], R48 ;  /* 0x0001483038009986 */ /* 0x0003e8000c10111e */
[----:B-1----:R-:W4:Y:S01]  /*88370*/  LDL.LU.64 R56, [R1+0xb8] ;  /* 0x0000b80001387983 */ /* 0x002f220000300a00 */
[----:B--2---:R-:W-:-:S03]  /*88380*/  FMUL R11, R55, UR27 ;  /* 0x0000001b370b7c20 */ /* 0x004fc60008400000 */
[----:B------:R-:W2:Y:S01]  /*88390*/  LDL.LU R55, [R1+0x12a8] ;  /* 0x0012a80001377983 */ /* 0x000ea20000300800 */
[----:B------:R-:W-:-:S13]  /*883a0*/  LOP3.LUT P6, RZ, R0, 0x1000, RZ, 0xc0, !PT ;  /* 0x0000100000ff7812 */ /* 0x000fda00078cc0ff */
[----:B------:R-:W1:Y:S01]  /*883b0*/  @!P6 LDC.64 R14, c[0x0][0x5c0] ;  /* 0x00017000ff0eeb82 */ /* 0x000e620000000a00 */
[----:B------:R-:W-:Y:S02]  /*883c0*/  LOP3.LUT P2, RZ, R8, 0x400, RZ, 0xc0, !PT ;  /* 0x0000040008ff7812 */ /* 0x000fe4000784c0ff */
[----:B------:R-:W-:Y:S02]  /*883d0*/  LOP3.LUT P0, RZ, R0, 0x800, RZ, 0xc0, !PT ;  /* 0x0000080000ff7812 */ /* 0x000fe4000780c0ff */
[----:B------:R-:W-:Y:S02]  /*883e0*/  F2FP.SATFINITE.E4M3.F32.PACK_AB_MERGE_C R49, RZ, R11, RZ ;  /* 0x0000000bff31723e */ /* 0x000fe400048070ff */
[----:B-1----:R-:W-:-:S05]  /*883f0*/  @!P6 IADD3 R14, P1, R46, R14, RZ ;  /* 0x0000000e2e0ee210 */ /* 0x002fca0007f3e0ff */
[----:B------:R-:W-:Y:S02]  /*88400*/  @!P6 IMAD.X R15, R47, 0x1, R15, P1 ;  /* 0x000000012f0fe824 */ /* 0x000fe400008e060f */
[----:B------:R-:W-:Y:S01]  /*88410*/  @!P2 STG.E.U8 desc[UR30][R66.64+0x149], R49 ;  /* 0x000149314200a986 */ /* 0x000fe2000c10111e */
[----:B------:R-:W-:Y:S01]  /*88420*/  LOP3.LUT P3, RZ, R8, 0x200, RZ, 0xc0, !PT ;  /* 0x0000020008ff7812 */ /* 0x000fe2000786c0ff */
[----:B---3--:R-:W-:-:S05]  /*88430*/  FMUL R11, R61, UR27 ;  /* 0x0000001b3d0b7c20 */ /* 0x008fca0008400000 */
[----:B------:R-:W-:-:S05]  /*88440*/  F2FP.SATFINITE.E4M3.F32.PACK_AB_MERGE_C R47, RZ, R11, RZ ;  /* 0x0000000bff2f723e */ /* 0x000fca00048070ff */
[----:B------:R1:W-:Y:S02]  /*88450*/  @!P6 STG.E.U8 desc[UR30][R14.64+0x148], R47 ;  /* 0x0001482f0e00e986 */ /* 0x0003e4000c10111e */
[----:B-1----:R-:W1:Y:S01]  /*88460*/  @!P0 LDC.64 R14, c[0x0][0x5c0] ;  /* 0x00017000ff0e8b82 */ /* 0x002e620000000a00 */
[----:B----4-:R-:W-:Y:S02]  /*88470*/  FMUL R11, R58, UR27 ;  /* 0x0000001b3a0b7c20 */ /* 0x010fe40008400000 */
[----:B------:R-:W3:Y:S01]  /*88480*/  LDL.LU R58, [R1+0x12ac] ;  /* 0x0012ac00013a7983 */ /* 0x000ee20000300800 */
[----:B-1----:R-:W-:-:S05]  /*88490*/  @!P0 IADD3 R14, P1, R42, R14, RZ ;  /* 0x0000000e2a0e8210 */ /* 0x002fca0007f3e0ff */
[----:B------:R-:W-:Y:S01]  /*884a0*/  @!P0 IMAD.X R15, R43, 0x1, R15, P1 ;  /* 0x000000012b0f8824 */ /* 0x000fe200008e060f */
[----:B------:R-:W-:Y:S01]  /*884b0*/  F2FP.SATFINITE.E4M3.F32.PACK_AB_MERGE_C R43, RZ, R11, RZ ;  /* 0x0000000bff2b723e */ /* 0x000fe200048070ff */
[----:B------:R-:W-:Y:S02]  /*884c0*/  FMUL R11, R59, UR27 ;  /* 0x0000001b3b0b7c20 */ /* 0x000fe40008400000 */
[----:B------:R-:W4:Y:S03]  /*884d0*/  LDL.LU R59, [R1+0x12b0] ;  /* 0x0012b000013b7983 */ /* 0x000f260000300800 */
[----:B------:R-:W-:Y:S01]  /*884e0*/  F2FP.SATFINITE.E4M3.F32.PACK_AB_MERGE_C R42, RZ, R11, RZ ;  /* 0x0000000bff2a723e */ /* 0x000fe200048070ff */
[----:B------:R-:W4:Y:S04]  /*884f0*/  LDL.LU.64 R66, [R1+0xd0] ;  /* 0x0000d00001427983 */ /* 0x000f280000300a00 */
[----:B------:R-:W4:Y:S01]  /*88500*/  LDL.LU R61, [R1+0x12b4] ;  /* 0x0012b400013d7983 */ /* 0x000f220000300800 */
[----:B------:R-:W-:-:S03]  /*88510*/  FMUL R11, R54, UR27 ;  /* 0x0000001b360b7c20 */ /* 0x000fc60008400000 */
[----:B------:R-:W-:Y:S04]  /*88520*/  @!P0 STG.E.U8 desc[UR30][R14.64+0x149], R43 ;  /* 0x0001492b0e008986 */ /* 0x000fe8000c10111e */
[----:B------:R1:W-:Y:S04]  /*88530*/  @!P3 STG.E.U8 desc[UR30][R62.64+0x150], R42 ;  /* 0x0001502a3e00b986 */ /* 0x0003e8000c10111e */
[----:B-1----:R-:W4:Y:S04]  /*88540*/  LDL.LU.64 R62, [R1+0xc8] ;  /* 0x0000c800013e7983 */ /* 0x002f280000300a00 */
[----:B------:R-:W4:Y:S01]  /*88550*/  LDL.LU R54, [R1+0x12b8] ;  /* 0x0012b80001367983 */ /* 0x000f220000300800 */
[----:B------:R-:W-:Y:S01]  /*88560*/  F2FP.SATFINITE.E4M3.F32.PACK_AB_MERGE_C R46, RZ, R11, RZ ;  /* 0x0000000bff2e723e */ /* 0x000fe200048070ff */
[----:B--2---:R-:W-:-:S02]  /*88570*/  FMUL R11, R55, UR27 ;  /* 0x0000001b370b7c20 */ /* 0x004fc40008400000 */
[----:B------:R-:W2:Y:S01]  /*88580*/  LDL.LU R55, [R1+0x12bc] ;  /* 0x0012bc0001377983 */ /* 0x000ea20000300800 */
[----:B------:R-:W-:-:S13]  /*88590*/  LOP3.LUT P5, RZ, R9, 0x10000000, RZ, 0xc0, !PT ;  /* 0x1000000009ff7812 */ /* 0x000fda00078ac0ff */
[----:B------:R-:W1:Y:S01]  /*885a0*/  @!P5 LDC.64 R14, c[0x0][0x5c0] ;  /* 0x00017000ff0edb82 */ /* 0x000e620000000a00 */
[C---:B------:R-:W-:Y:S02]  /*885b0*/  LOP3.LUT P2, RZ, R8.reuse, 0x80, RZ, 0xc0, !PT ;  /* 0x0000008008ff7812 */ /* 0x040fe4000784c0ff */
[----:B------:R-:W-:Y:S02]  /*885c0*/  LOP3.LUT P4, RZ, R8, 0x100, RZ, 0xc0, !PT ;  /* 0x0000010008ff7812 */ /* 0x000fe4000788c0ff */
[----:B------:R-:W-:Y:S02]  /*885d0*/  P2R R47, PR, RZ, 0x4 ;  /* 0x00000004ff2f7803 */ /* 0x000fe40000000000 */
[----:B------:R-:W-:Y:S02]  /*885e0*/  LOP3.LUT P2, RZ, R0, 0x200, RZ, 0xc0, !PT ;  /* 0x0000020000ff7812 */ /* 0x000fe4000784c0ff */
[----:B------:R-:W-:Y:S02]  /*885f0*/  F2FP.SATFINITE.E4M3.F32.PACK_AB_MERGE_C R43, RZ, R11, RZ ;  /* 0x0000000bff2b723e */ /* 0x000fe400048070ff */
[----:B-1----:R-:W-:-:S05]  /*88600*/  @!P5 IADD3 R14, P1, R44, R14, RZ ;  /* 0x0000000e2c0ed210 */ /* 0x002fca0007f3e0ff */
[----:B------:R-:W-:Y:S01]  /*88610*/  @!P4 STG.E.U8 desc[UR30][R56.64+0x151], R46 ;  /* 0x0001512e3800c986 */ /* 0x000fe2000c10111e */
[----:B------:R-:W-:-:S05]  /*88620*/  @!P5 IMAD.X R15, R45, 0x1, R15, P1 ;  /* 0x000000012d0fd824 */ /* 0x000fca00008e060f */
[----:B------:R1:W-:Y:S02]  /*88630*/  @!P5 STG.E.U8 desc[UR30][R14.64+0x150], R43 ;  /* 0x0001502b0e00d986 */ /* 0x0003e4000c10111e */
[----:B-1----:R-:W1:Y:S02]  /*88640*/  @!P2 LDC.64 R14, c[0x0][0x5c0] ;  /* 0x00017000ff0eab82 */ /* 0x002e640000000a00 */
[----:B-1----:R-:W-:-:S05]  /*88650*/  @!P2 IADD3 R14, P1, R40, R14, RZ ;  /* 0x0000000e280ea210 */ /* 0x002fca0007f3e0ff */
[----:B------:R-:W-:Y:S01]  /*88660*/  @!P2 IMAD.X R15, R41, 0x1, R15, P1 ;  /* 0x00000001290fa824 */ /* 0x000fe200008e060f */
[C---:B------:R-:W-:Y:S02]  /*88670*/  LOP3.LUT P1, RZ, R0.reuse, 0x200, RZ, 0xc0, !PT ;  /* 0x0000020000ff7812 */ /* 0x040fe4000782c0ff */
[----:B------:R-:W-:Y:S02]  /*88680*/  ISETP.NE.AND P2, PT, R47, RZ, PT ;  /* 0x000000ff2f00720c */ /* 0x000fe40003f45270 */
[----:B------:R-:W-:Y:S02]  /*88690*/  LOP3.LUT P0, RZ, R0, 0x100, RZ, 0xc0, !PT ;  /* 0x0000010000ff7812 */ /* 0x000fe4000780c0ff */
[----:B------:R-:W-:Y:S01]  /*886a0*/  LOP3.LUT P6, RZ, R8, 0x40, RZ, 0xc0, !PT ;  /* 0x0000004008ff7812 */ /* 0x000fe200078cc0ff */
[----:B---3--:R-:W-:Y:S02]  /*886b0*/  FMUL R11, R58, UR27 ;  /* 0x0000001b3a0b7c20 */ /* 0x008fe40008400000 */
[----:B------:R-:W3:Y:S03]  /*886c0*/  LDL.LU R58, [R1+0x12c0] ;  /* 0x0012c000013a7983 */ /* 0x000ee60000300800 */
[----:B------:R-:W-:Y:S01]  /*886d0*/  F2FP.SATFINITE.E4M3.F32.PACK_AB_MERGE_C R41, RZ, R11, RZ ;  /* 0x0000000bff29723e */ /* 0x000fe200048070ff */
[----:B------:R-:W3:Y:S04]  /*886e0*/  LDL.LU.64 R56, [R1+0xe0] ;  /* 0x0000e00001387983 */ /* 0x000ee80000300a00 */
[----:B------:R1:W-:Y:S02]  /*886f0*/  @!P1 STG.E.U8 desc[UR30][R14.64+0x151], R41 ;  /* 0x000151290e009986 */ /* 0x0003e4000c10111e */
[----:B-1----:R-:W1:Y:S01]  /*88700*/  @!P0 LDC.64 R14, c[0x0][0x5c0] ;  /* 0x00017000ff0e8b82 */ /* 0x002e620000000a00 */
[----:B----4-:R-:W-:-:S02]  /*88710*/  FMUL R11, R59, UR27 ;  /* 0x0000001b3b0b7c20 */ /* 0x010fc40008400000 */
[----:B------:R-:W4:Y:S03]  /*88720*/  LDL.LU R59, [R1+0x12c4] ;  /* 0x0012c400013b7983 */ /* 0x000f260000300800 */
[----:B------:R-:W-:Y:S01]  /*88730*/  F2FP.SATFINITE.E4M3.F32.PACK_AB_MERGE_C R40, RZ, R11, RZ ;  /* 0x0000000bff28723e */ /* 0x000fe200048070ff */
[----:B------:R-:W-:-:S04]  /*88740*/  FMUL R11, R61, UR27 ;  /* 0x0000001b3d0b7c20 */ /* 0x000fc80008400000 */
[----:B------:R0:W-:Y:S01]  /*88750*/  @!P2 STG.E.U8 desc[UR30][R66.64+0x158], R40 ;  /* 0x000158284200a986 */ /* 0x0001e2000c10111e */
[----:B------:R-:W-:-:S03]  /*88760*/  F2FP.SATFINITE.E4M3.F32.PACK_AB_MERGE_C R42, RZ, R11, RZ ;  /* 0x0000000bff2a723e */ /* 0x000fc600048070ff */
[----:B0-----:R-:W4:Y:S01]  /*88770*/  LDL.LU.64 R66, [R1+0xd8] ;  /* 0x0000d80001427983 */ /* 0x001f220000300a00 */
[----:B------:R-:W-:-:S03]  /*88780*/  FMUL R11, R54, UR27 ;  /* 0x0000001b360b7c20 */ /* 0x000fc60008400000 */
[----:B------:R-:W4:Y:S01]  /*88790*/  LDL.LU R54, [R1+0x12c8] ;  /* 0x0012c80001367983 */ /* 0x000f220000300800 */
[----:B-1----:R-:W-:-:S03]  /*887a0*/  @!P0 IADD3 R14, P1, R38, R14, RZ ;  /* 0x0000000e260e8210 */ /* 0x002fc60007f3e0ff */
[----:B------:R0:W-:Y:S02]  /*887b0*/  @!P6 STG.E.U8 desc[UR30][R62.64+0x159], R42 ;  /* 0x0001592a3e00e986 */ /* 0x0001e4000c10111e */
[----:B------:R-:W-:Y:S01]  /*887c0*/  @!P0 IMAD.X R15, R39, 0x1, R15, P1 ;  /* 0x00000001270f8824 */ /* 0x000fe200008e060f */
[----:B------:R-:W-:Y:S01]  /*887d0*/  F2FP.SATFINITE.E4M3.F32.PACK_AB_MERGE_C R39, RZ, R11, RZ ;  /* 0x0000000bff27723e */ /* 0x000fe200048070ff */
[----:B0-----:R-:W4:Y:S01]  /*887e0*/  LDL.LU R63, [R1+0x12cc] ;  /* 0x0012cc00013f7983 */ /* 0x001f220000300800 */
[----:B--2---:R-:W-:-:S03]  /*887f0*/  FMUL R11, R55, UR27 ;  /* 0x0000001b370b7c20 */ /* 0x004fc60008400000 */
[----:B------:R-:W2:Y:S01]  /*88800*/  LDL.LU R55, [R1+0x12d0] ;  /* 0x0012d00001377983 */ /* 0x000ea20000300800 */
[----:B------:R-:W-:-:S03]  /*88810*/  LOP3.LUT P4, RZ, R8, 0x20, RZ, 0xc0, !PT ;  /* 0x0000002008ff7812 */ /* 0x000fc6000788c0ff */
[----:B------:R0:W-:Y:S01]  /*88820*/  @!P0 STG.E.U8 desc[UR30][R14.64+0x158], R39 ;  /* 0x000158270e008986 */ /* 0x0001e2000c10111e */
[----:B------:R-:W-:Y:S02]  /*88830*/  P2R R43, PR, RZ, 0x10 ;  /* 0x00000010ff2b7803 */ /* 0x000fe40000000000 */
[----:B------:R-:W-:Y:S01]  /*88840*/  LOP3.LUT P4, RZ, R0, 0x80, RZ, 0xc0, !PT ;  /* 0x0000008000ff7812 */ /* 0x000fe2000788c0ff */
[----:B------:R-:W2:-:S12]  /*88850*/  LDL.LU.64 R60, [R1+0xf0] ;  /* 0x0000f000013c7983 */ /* 0x000e980000300a00 */
[----:B0-----:R-:W0:Y:S01]  /*88860*/  @!P4 LDC.64 R14, c[0x0][0x5c0] ;  /* 0x00017000ff0ecb82 */ /* 0x001e220000000a00 */
[----:B------:R-:W-:Y:S02]  /*88870*/  LOP3.LUT P3, RZ, R0, 0x40, RZ, 0xc0, !PT ;  /* 0x0000004000ff7812 */ /* 0x000fe4000786c0ff */
[----:B0-----:R-:W-:-:S05]  /*88880*/  @!P4 IADD3 R14, P1, R34, R14, RZ ;  /* 0x0000000e220ec210 */ /* 0x001fca0007f3e0ff */
[----:B------:R-:W-:Y:S01]  /*88890*/  @!P4 IMAD.X R15, R35, 0x1, R15, P1 ;  /* 0x00000001230fc824 */ /* 0x000fe200008e060f */
[----:B------:R-:W-:Y:S02]  /*888a0*/  F2FP.SATFINITE.E4M3.F32.PACK_AB_MERGE_C R35, RZ, R11, RZ ;  /* 0x0000000bff23723e */ /* 0x000fe400048070ff */
[----:B------:R-:W-:Y:S02]  /*888b0*/  LOP3.LUT P1, RZ, R0, 0x80, RZ, 0xc0, !PT ;  /* 0x0000008000ff7812 */ /* 0x000fe4000782c0ff */
[----:B------:R-:W-:-:S11]  /*888c0*/  ISETP.NE.AND P4, PT, R43, RZ, PT ;  /* 0x000000ff2b00720c */ /* 0x000fd60003f85270 */
[----:B------:R0:W-:Y:S02]  /*888d0*/  @!P1 STG.E.U8 desc[UR30][R14.64+0x159], R35 ;  /* 0x000159230e009986 */ /* 0x0001e4000c10111e */
[----:B0-----:R-:W0:Y:S01]  /*888e0*/  @!P3 LDC.64 R14, c[0x0][0x5c0] ;  /* 0x00017000ff0ebb82 */ /* 0x001e220000000a00 */
[----:B------:R-:W-:Y:S02]  /*888f0*/  LOP3.LUT P5, RZ, R8, 0x10, RZ, 0xc0, !PT ;  /* 0x0000001008ff7812 */ /* 0x000fe400078ac0ff */
[----:B------:R-:W-:Y:S02]  /*88900*/  LOP3.LUT P2, RZ, R0, 0x20, RZ, 0xc0, !PT ;  /* 0x0000002000ff7812 */ /* 0x000fe4000784c0ff */
[----:B0-----:R-:W-:-:S05]  /*88910*/  @!P3 IADD3 R14, P1, R36, R14, RZ ;  /* 0x0000000e240eb210 */ /* 0x001fca0007f3e0ff */
[----:B------:R-:W-:Y:S01]  /*88920*/  @!P3 IMAD.X R15, R37, 0x1, R15, P1 ;  /* 0x00000001250fb824 */ /* 0x000fe200008e060f */
[----:B------:R-:W-:Y:S01]  /*88930*/  LOP3.LUT P1, RZ, R0, 0x40, RZ, 0xc0, !PT ;  /* 0x0000004000ff7812 */ /* 0x000fe2000782c0ff */
[----:B---3--:R-:W-:Y:S02]  /*88940*/  FMUL R11, R58, UR27 ;  /* 0x0000001b3a0b7c20 */ /* 0x008fe40008400000 */
[----:B------:R-:W3:Y:S03]  /*88950*/  LDL.LU R58, [R1+0x12d4] ;  /* 0x0012d400013a7983 */ /* 0x000ee60000300800 */
[----:B------:R-:W-:-:S05]  /*88960*/  F2FP.SATFINITE.E4M3.F32.PACK_AB_MERGE_C R34, RZ, R11, RZ ;  /* 0x0000000bff22723e */ /* 0x000fca00048070ff */
[----:B------:R0:W-:Y:S04]  /*88970*/  @!P4 STG.E.U8 desc[UR30][R56.64+0x160], R34 ;  /* 0x000160223800c986 */ /* 0x0001e8000c10111e */
[----:B0-----:R-:W3:Y:S01]  /*88980*/  LDL.LU.64 R56, [R1+0xe8] ;  /* 0x0000e80001387983 */ /* 0x001ee20000300a00 */
[----:B----4-:R-:W-:-:S03]  /*88990*/  FMUL R11, R59, UR27 ;  /* 0x0000001b3b0b7c20 */ /* 0x010fc60008400000 */
[----:B------:R-:W4:Y:S02]  /*889a0*/  LDL.LU R59, [R1+0x12d8] ;  /* 0x0012d800013b7983 */ /* 0x000f240000300800 */
[----:B------:R-:W-:Y:S01]  /*889b0*/  F2FP.SATFINITE.E4M3.F32.PACK_AB_MERGE_C R38, RZ, R11, RZ ;  /* 0x0000000bff26723e */ /* 0x000fe200048070ff */
[----:B------:R-:W-:Y:S02]  /*889c0*/  FMUL R11, R54, UR27 ;  /* 0x0000001b360b7c20 */ /* 0x000fe40008400000 */
[----:B------:R-:W4:Y:S03]  /*889d0*/  LDL.LU R54, [R1+0x12dc] ;  /* 0x0012dc0001367983 */ /* 0x000f260000300800 */
[----:B------:R-:W-:Y:S01]  /*889e0*/  F2FP.SATFINITE.E4M3.F32.PACK_AB_MERGE_C R35, RZ, R11, RZ ;  /* 0x0000000bff23723e */ /* 0x000fe200048070ff */
[----:B------:R0:W-:Y:S04]  /*889f0*/  @!P5 STG.E.U8 desc[UR30][R66.64+0x161], R38 ;  /* 0x000161264200d986 */ /* 0x0001e8000c10111e */
[----:B------:R1:W-:Y:S04]  /*88a00*/  @!P1 STG.E.U8 desc[UR30][R14.64+0x160], R35 ;  /* 0x000160230e009986 */ /* 0x0003e8000c10111e */
[----:B------:R-:W4:Y:S01]  /*88a10*/  LDL.LU R62, [R1+0x12e0] ;  /* 0x0012e000013e7983 */ /* 0x000f220000300800 */
[----:B------:R-:W-:-:S03]  /*88a20*/  FMUL R11, R63, UR27 ;  /* 0x0000001b3f0b7c20 */ /* 0x000fc60008400000 */
[----:B0-----:R-:W4:Y:S01]  /*88a30*/  LDL.LU.64 R66, [R1+0x108] ;  /* 0x0001080001427983 */ /* 0x001f220000300a00 */
[----:B-1----:R-:W0:Y:S02]  /*88a40*/  @!P2 LDC.64 R14, c[0x0][0x5c0] ;  /* 0x00017000ff0eab82 */ /* 0x002e240000000a00 */
[----:B0-----:R-:W-:-:S05]  /*88a50*/  @!P2 IADD3 R14, P1, R32, R14, RZ ;  /* 0x0000000e200ea210 */ /* 0x001fca0007f3e0ff */
[----:B------:R-:W-:Y:S01]  /*88a60*/  @!P2 IMAD.X R15, R33, 0x1, R15, P1 ;  /* 0x00000001210fa824 */ /* 0x000fe200008e060f */
[----:B------:R-:W-:Y:S01]  /*88a70*/  F2FP.SATFINITE.E4M3.F32.PACK_AB_MERGE_C R33, RZ, R11, RZ ;  /* 0x0000000bff21723e */ /* 0x000fe200048070ff */
[----:B--2---:R-:W-:Y:S02]  /*88a80*/  FMUL R11, R55, UR27 ;  /* 0x0000001b370b7c20 */ /* 0x004fe40008400000 */
[----:B------:R-:W2:Y:S01]  /*88a90*/  LDL.LU R55, [R1+0x12e4] ;  /* 0x0012e40001377983 */ /* 0x000ea20000300800 */
[----:B------:R-:W-:Y:S02]  /*88aa0*/  LOP3.LUT P1, RZ, R8, 0x8, RZ, 0xc0, !PT ;  /* 0x0000000808ff7812 */ /* 0x000fe4000782c0ff */
[----:B------:R-:W-:Y:S02]  /*88ab0*/  LOP3.LUT P0, RZ, R0, 0x10, RZ, 0xc0, !PT ;  /* 0x0000001000ff7812 */ /* 0x000fe4000780c0ff */
[----:B------:R-:W-:Y:S01]  /*88ac0*/  F2FP.SATFINITE.E4M3.F32.PACK_AB_MERGE_C R32, RZ, R11, RZ ;  /* 0x0000000bff20723e */ /* 0x000fe200048070ff */
[----:B------:R0:W-:Y:S08]  /*88ad0*/  @!P2 STG.E.U8 desc[UR30][R14.64+0x161], R33 ;  /* 0x000161210e00a986 */ /* 0x0001f0000c10111e */
[----:B------:R1:W-:Y:S02]  /*88ae0*/  @!P1 STG.E.U8 desc[UR30][R60.64+0x168], R32 ;  /* 0x000168203c009986 */ /* 0x0003e4000c10111e */
[----:B0-----:R-:W0:Y:S02]  /*88af0*/  @!P0 LDC.64 R14, c[0x0][0x5c0] ;  /* 0x00017000ff0e8b82 */ /* 0x001e240000000a00 */
[----:B-1----:R-:W2:Y:S01]  /*88b00*/  LDL.LU.64 R60, [R1+0x100] ;  /* 0x00010000013c7983 */ /* 0x002ea20000300a00 */
[----:B------:R-:W-:-:S02]  /*88b10*/  LOP3.LUT P6, RZ, R8, 0x4, RZ, 0xc0, !PT ;  /* 0x0000000408ff7812 */ /* 0x000fc400078cc0ff */
[----:B------:R-:W-:Y:S02]  /*88b20*/  LOP3.LUT P4, RZ, R0, 0x8, RZ, 0xc0, !PT ;  /* 0x0000000800ff7812 */ /* 0x000fe4000788c0ff */
[----:B0-----:R-:W-:-:S05]  /*88b30*/  @!P0 IADD3 R14, P1, R30, R14, RZ ;  /* 0x0000000e1e0e8210 */ /* 0x001fca0007f3e0ff */
[----:B------:R-:W-:Y:S01]  /*88b40*/  @!P0 IMAD.X R15, R31, 0x1, R15, P1 ;  /* 0x000000011f0f8824 */ /* 0x000fe200008e060f */
[----:B------:R-:W-:Y:S01]  /*88b50*/  LOP3.LUT P1, RZ, R0, 0x10, RZ, 0xc0, !PT ;  /* 0x0000001000ff7812 */ /* 0x000fe2000782c0ff */
[----:B---3--:R-:W-:Y:S02]  /*88b60*/  FMUL R11, R58, UR27 ;  /* 0x0000001b3a0b7c20 */ /* 0x008fe40008400000 */
[----:B------:R-:W3:Y:S04]  /*88b70*/  LDL.LU R58, [R1+0x12e8] ;  /* 0x0012e800013a7983 */ /* 0x000ee80000300800 */
[----:B------:R-:W3:Y:S01]  /*88b80*/  LDL.LU R63, [R1+0x12ec] ;  /* 0x0012ec00013f7983 */ /* 0x000ee20000300800 */
[----:B------:R-:W-:-:S05]  /*88b90*/  F2FP.SATFINITE.E4M3.F32.PACK_AB_MERGE_C R34, RZ, R11, RZ ;  /* 0x0000000bff22723e */ /* 0x000fca00048070ff */
[----:B------:R0:W-:Y:S01]  /*88ba0*/  @!P6 STG.E.U8 desc[UR30][R56.64+0x169], R34 ;  /* 0x000169223800e986 */ /* 0x0001e2000c10111e */
[----:B----4-:R-:W-:-:S03]  /*88bb0*/  FMUL R11, R59, UR27 ;  /* 0x0000001b3b0b7c20 */ /* 0x010fc60008400000 */
[----:B------:R-:W4:Y:S02]  /*88bc0*/  LDL.LU R59, [R1+0x12f0] ;  /* 0x0012f000013b7983 */ /* 0x000f240000300800 */
[----:B------:R-:W-:Y:S02]  /*88bd0*/  F2FP.SATFINITE.E4M3.F32.PACK_AB_MERGE_C R31, RZ, R11, RZ ;  /* 0x0000000bff1f723e */ /* 0x000fe400048070ff */
[----:B0-----:R-:W4:Y:S04]  /*88be0*/  LDL.LU.64 R56, [R1+0x110] ;  /* 0x0001100001387983 */ /* 0x001f280000300a00 */
[----:B------:R0:W-:Y:S02]  /*88bf0*/  @!P1 STG.E.U8 desc[UR30][R14.64+0x168], R31 ;  /* 0x0001681f0e009986 */ /* 0x0001e4000c10111e */
[----:B0-----:R-:W0:Y:S01]  /*88c00*/  @!P4 LDC.64 R14, c[0x0][0x5c0] ;  /* 0x00017000ff0ecb82 */ /* 0x001e220000000a00 */
[----:B------:R-:W-:-:S02]  /*88c10*/  FMUL R11, R54, UR27 ;  /* 0x0000001b360b7c20 */ /* 0x000fc40008400000 */
[----:B------:R-:W4:Y:S01]  /*88c20*/  LDL.LU R54, [R1+0x12f4] ;  /* 0x0012f40001367983 */ /* 0x000f220000300800 */
[----:B0-----:R-:W-:-:S05]  /*88c30*/  @!P4 IADD3 R14, P1, R20, R14, RZ ;  /* 0x0000000e140ec210 */ /* 0x001fca0007f3e0ff */
[----:B------:R-:W-:Y:S01]  /*88c40*/  @!P4 IMAD.X R15, R21, 0x1, R15, P1 ;  /* 0x00000001150fc824 */ /* 0x000fe200008e060f */
[----:B------:R-:W-:Y:S01]  /*88c50*/  F2FP.SATFINITE.E4M3.F32.PACK_AB_MERGE_C R21, RZ, R11, RZ ;  /* 0x0000000bff15723e */ /* 0x000fe200048070ff */
[----:B------:R-:W-:-:S05]  /*88c60*/  FMUL R11, R62, UR27 ;  /* 0x0000001b3e0b7c20 */ /* 0x000fca0008400000 */
[----:B------:R-:W-:Y:S01]  /*88c70*/  F2FP.SATFINITE.E4M3.F32.PACK_AB_MERGE_C R20, RZ, R11, RZ ;  /* 0x0000000bff14723e */ /* 0x000fe200048070ff */
[----:B--2---:R-:W-:Y:S02]  /*88c80*/  FMUL R11, R55, UR27 ;  /* 0x0000001b370b7c20 */ /* 0x004fe40008400000 */
[----:B------:R-:W2:Y:S04]  /*88c90*/  LDL.LU R55, [R1+0x12f8] ;  /* 0x0012f80001377983 */ /* 0x000ea80000300800 */
[----:B------:R0:W-:Y:S01]  /*88ca0*/  @!P4 STG.E.U8 desc[UR30][R14.64+0x169], R21 ;  /* 0x000169150e00c986 */ /* 0x0001e2000c10111e */
[----:B------:R-:W-:Y:S02]  /*88cb0*/  LOP3.LUT P4, RZ, R9, 0x2000000, RZ, 0xc0, !PT ;  /* 0x0200000009ff7812 */ /* 0x000fe4000788c0ff */
[----:B------:R-:W-:-:S11]  /*88cc0*/  LOP3.LUT P5, RZ, R8, 0x2, RZ, 0xc0, !PT ;  /* 0x0000000208ff7812 */ /* 0x000fd600078ac0ff */
[----:B0-----:R-:W0:Y:S01]  /*88cd0*/  @!P4 LDC.64 R14, c[0x0][0x5c0] ;  /* 0x00017000ff0ecb82 */ /* 0x001e220000000a00 */
[----:B------:R-:W-:Y:S02]  /*88ce0*/  LOP3.LUT P1, RZ, R8, 0x1, RZ, 0xc0, !PT ;  /* 0x0000000108ff7812 */ /* 0x000fe4000782c0ff */
[----:B------:R-:W-:Y:S01]  /*88cf0*/  F2FP.SATFINITE.E4M3.F32.PACK_AB_MERGE_C R30, RZ, R11, RZ ;  /* 0x0000000bff1e723e */ /* 0x000fe200048070ff */
[----:B------:R-:W-:Y:S01]  /*88d00*/  @!P5 STG.E.U8 desc[UR30][R66.64+0x170], R20 ;  /* 0x000170144200d986 */ /* 0x000fe2000c10111e */
[----:B------:R-:W-:-:S09]  /*88d10*/  LOP3.LUT P2, RZ, R0, 0x1, RZ, 0xc0, !PT ;  /* 0x0000000100ff7812 */ /* 0x000fd2000784c0ff */
[----:B------:R-:W-:Y:S01]  /*88d20*/  @!P1 STG.E.U8 desc[UR30][R60.64+0x171], R30 ;  /* 0x0001711e3c009986 */ /* 0x000fe2000c10111e */
[----:B0-----:R-:W-:-:S05]  /*88d30*/  @!P4 IADD3 R14, P1, R26, R14, RZ ;  /* 0x0000000e1a0ec210 */ /* 0x001fca0007f3e0ff */
[----:B------:R-:W-:Y:S01]  /*88d40*/  @!P4 IMAD.X R15, R27, 0x1, R15, P1 ;  /* 0x000000011b0fc824 */ /* 0x000fe200008e060f */
[----:B------:R-:W-:Y:S02]  /*88d50*/  LOP3.LUT P6, RZ, R3, 0x80000000, RZ, 0xc0, !PT ;  /* 0x8000000003ff7812 */ /* 0x000fe400078cc0ff */
[----:B------:R-:W-:Y:S01]  /*88d60*/  LOP3.LUT P5, RZ, R9, 0x1000000, RZ, 0xc0, !PT ;  /* 0x0100000009ff7812 */ /* 0x000fe200078ac0ff */
[----:B---3--:R-:W-:Y:S02]  /*88d70*/  FMUL R11, R58, UR27 ;  /* 0x0000001b3a0b7c20 */ /* 0x008fe40008400000 */
[----:B------:R-:W3:Y:S03]  /*88d80*/  LDL.LU R58, [R1+0x12fc] ;  /* 0x0012fc00013a7983 */ /* 0x000ee60000300800 */
[----:B------:R-:W-:-:S05]  /*88d90*/  F2FP.SATFINITE.E4M3.F32.PACK_AB_MERGE_C R21, RZ, R11, RZ ;  /* 0x0000000bff15723e */ /* 0x000fca00048070ff */
[----:B------:R0:W-:Y:S02]  /*88da0*/  @!P4 STG.E.U8 desc[UR30][R14.64+0x170], R21 ;  /* 0x000170150e00c986 */ /* 0x0001e4000c10111e */
[----:B0-----:R-:W0:Y:S01]  /*88db0*/  @!P2 LDC.64 R14, c[0x0][0x5c0] ;  /* 0x00017000ff0eab82 */ /* 0x001e220000000a00 */
[----:B------:R-:W-:-:S05]  /*88dc0*/  FMUL R11, R63, UR27 ;  /* 0x0000001b3f0b7c20 */ /* 0x000fca0008400000 */
[----:B------:R-:W-:Y:S01]  /*88dd0*/  F2FP.SATFINITE.E4M3.F32.PACK_AB_MERGE_C R27, RZ, R11, RZ ;  /* 0x0000000bff1b723e */ /* 0x000fe200048070ff */
[----:B----4-:R-:W-:Y:S02]  /*88de0*/  FMUL R11, R59, UR27 ;  /* 0x0000001b3b0b7c20 */ /* 0x010fe40008400000 */
[----:B------:R-:W4:Y:S03]  /*88df0*/  LDL.LU R59, [R1+0x1300] ;  /* 0x00130000013b7983 */ /* 0x000f260000300800 */
[----:B------:R-:W-:Y:S02]  /*88e00*/  F2FP.SATFINITE.E4M3.F32.PACK_AB_MERGE_C R26, RZ, R11, RZ ;  /* 0x0000000bff1a723e */ /* 0x000fe400048070ff */
[----:B0-----:R-:W-:-:S05]  /*88e10*/  @!P2 IADD3 R14, P1, R18, R14, RZ ;  /* 0x0000000e120ea210 */ /* 0x001fca0007f3e0ff */
[----:B------:R-:W-:-:S05]  /*88e20*/  @!P2 IMAD.X R15, R19, 0x1, R15, P1 ;  /* 0x00000001130fa824 */ /* 0x000fca00008e060f */
[----:B------:R-:W-:Y:S04]  /*88e30*/  @!P2 STG.E.U8 desc[UR30][R14.64+0x171], R27 ;  /* 0x0001711b0e00a986 */ /* 0x000fe8000c10111e */
[----:B------:R-:W-:Y:S01]  /*88e40*/  @!P6 STG.E.U8 desc[UR30][R56.64+0x178], R26 ;  /* 0x0001781a3800e986 */ /* 0x000fe2000c10111e */
[----:B------:R-:W-:-:S03]  /*88e50*/  FMUL R11, R54, UR27 ;  /* 0x0000001b360b7c20 */ /* 0x000fc60008400000 */
[----:B------:R-:W4:Y:S02]  /*88e60*/  LDL.LU R54, [R1+0x1304] ;  /* 0x0013040001367983 */ /* 0x000f240000300800 */
[----:B------:R-:W-:-:S05]  /*88e70*/  F2FP.SATFINITE.E4M3.F32.PACK_AB_MERGE_C R30, RZ, R11, RZ ;  /* 0x0000000bff1e723e */ /* 0x000fca00048070ff */
[----:B------:R0:W-:Y:S04]  /*88e80*/  @!P5 STG.E.U8 desc[UR30][R12.64+0x179], R30 ;  /* 0x0001791e0c00d986 */ /* 0x0001e8000c10111e */
[----:B0-----:R-:W4:Y:S01]  /*88e90*/  LDL.LU.64 R12, [R1+0x1498] ;  /* 0x00149800010c7983 */ /* 0x001f220000300a00 */
[----:B--2---:R-:W-:-:S03]  /*88ea0*/  FMUL R11, R55, UR27 ;  /* 0x0000001b370b7c20 */ /* 0x004fc60008400000 */
[----:B------:R-:W2:Y:S01]  /*88eb0*/  LDL.LU R55, [R1+0x1308] ;  /* 0x0013080001377983 */ /* 0x000ea20000300800 */
[C---:B------:R-:W-:Y:S02]  /*88ec0*/  LOP3.LUT P0, RZ, R9.reuse, 0x4000000, RZ, 0xc0, !PT ;  /* 0x0400000009ff7812 */ /* 0x040fe4000780c0ff */
[----:B------:R-:W-:-:S11]  /*88ed0*/  LOP3.LUT P3, RZ, R9, 0x8000000, RZ, 0xc0, !PT ;  /* 0x0800000009ff7812 */ /* 0x000fd6000786c0ff */
[----:B------:R-:W0:Y:S01]  /*88ee0*/  @!P0 LDC.64 R14, c[0x0][0x5c0] ;  /* 0x00017000ff0e8b82 */ /* 0x000e220000000a00 */
[----:B------:R-:W-:-:S04]  /*88ef0*/  LOP3.LUT P4, RZ, R9, 0x800000, RZ, 0xc0, !PT ;  /* 0x0080000009ff7812 */ /* 0x000fc8000788c0ff */
[----:B------:R-:W-:-:S03]  /*88f00*/  ISETP.LT.OR P1, PT, R28, 0xc1, !P4 ;  /* 0x000000c11c00780c */ /* 0x000fc60006721670 */
[----:B------:R-:W1:Y:S10]  /*88f10*/  @!P3 LDC.64 R18, c[0x0][0x5c0] ;  /* 0x00017000ff12bb82 */ /* 0x000e740000000a00 */
[----:B------:R-:W4:Y:S01]  /*88f20*/  @!P1 LDC.64 R20, c[0x0][0x5c0] ;  /* 0x00017000ff149b82 */ /* 0x000f220000000a00 */
[----:B0-----:R-:W-:-:S05]  /*88f30*/  @!P0 IADD3 R14, P2, R22, R14, RZ ;  /* 0x0000000e160e8210 */ /* 0x001fca0007f5e0ff */
[----:B------:R-:W-:Y:S01]  /*88f40*/  @!P0 IMAD.X R15, R23, 0x1, R15, P2 ;  /* 0x00000001170f8824 */ /* 0x000fe200010e060f */
[----:B------:R-:W-:Y:S02]  /*88f50*/  ISETP.LT.OR P2, PT, R28, 0xc2, !P4 ;  /* 0x000000c21c00780c */ /* 0x000fe40006741670 */
[----:B------:R-:W-:-:S05]  /*88f60*/  F2FP.SATFINITE.E4M3.F32.PACK_AB_MERGE_C R23, RZ, R11, RZ ;  /* 0x0000000bff17723e */ /* 0x000fca00048070ff */
[----:B------:R0:W-:Y:S01]  /*88f70*/  @!P0 STG.E.U8 desc[UR30][R14.64+0x178], R23 ;  /* 0x000178170e008986 */ /* 0x0001e2000c10111e */
[----:B-1----:R-:W-:-:S05]  /*88f80*/  @!P3 IADD3 R18, P0, R17, R18, RZ ;  /* 0x000000121112b210 */ /* 0x002fca0007f1e0ff */
[----:B------:R-:W-:Y:S02]  /*88f90*/  @!P3 IMAD.X R19, R16, 0x1, R19, P0 ;  /* 0x000000011013b824 */ /* 0x000fe400000e0613 */
[----:B------:R-:W1:Y:S01]  /*88fa0*/  @!P2 LDC.64 R16, c[0x0][0x5c0] ;  /* 0x00017000ff10ab82 */ /* 0x000e620000000a00 */
[----:B0-----:R-:W-:Y:S02]  /*88fb0*/  @!P1 IMAD.MOV.U32 R14, RZ, RZ, R24 ;  /* 0x000000ffff0e9224 */ /* 0x001fe400078e0018 */
[----:B------:R-:W-:Y:S01]  /*88fc0*/  @!P1 IMAD.MOV.U32 R15, RZ, RZ, R29 ;  /* 0x000000ffff0f9224 */ /* 0x000fe200078e001d */
[----:B------:R-:W-:Y:S01]  /*88fd0*/  LOP3.LUT P5, RZ, R9, 0x400000, RZ, 0xc0, !PT ;  /* 0x0040000009ff7812 */ /* 0x000fe200078ac0ff */
[----:B------:R-:W-:Y:S01]  /*88fe0*/  BSSY B1, `(.L_x_133) ;  /* 0x000002a000017945 */ /* 0x000fe20003800000 */
[----:B---3--:R-:W-:-:S05]  /*88ff0*/  FMUL R11, R58, UR27 ;  /* 0x0000001b3a0b7c20 */ /* 0x008fca0008400000 */
[----:B------:R-:W-:-:S05]  /*89000*/  F2FP.SATFINITE.E4M3.F32.PACK_AB_MERGE_C R27, RZ, R11, RZ ;  /* 0x0000000bff1b723e */ /* 0x000fca00048070ff */
[----:B------:R0:W-:Y:S01]  /*89010*/  @!P3 STG.E.U8 desc[UR30][R18.64+0x179], R27 ;  /* 0x0001791b1200b986 */ /* 0x0001e2000c10111e */
[----:B------:R-:W-:-:S13]  /*89020*/  ISETP.LT.OR P3, PT, R28, 0xc9, !P4 ;  /* 0x000000c91c00780c */ /* 0x000fda0006761670 */
[----:B0-----:R-:W0:Y:S01]  /*89030*/  @!P3 LDC.64 R18, c[0x0][0x5c0] ;  /* 0x00017000ff12bb82 */ /* 0x001e220000000a00 */
[----:B----4-:R-:W-:-:S05]  /*89040*/  FMUL R11, R59, UR27 ;  /* 0x0000001b3b0b7c20 */ /* 0x010fca0008400000 */
[----:B------:R-:W-:Y:S01]  /*89050*/  F2FP.SATFINITE.E4M3.F32.PACK_AB_MERGE_C R31, RZ, R11, RZ ;  /* 0x0000000bff1f723e */ /* 0x000fe200048070ff */
[----:B------:R-:W-:Y:S01]  /*89060*/  FMUL R11, R54, UR27 ;  /* 0x0000001b360b7c20 */ /* 0x000fe20008400000 */
[----:B------:R-:W-:-:S04]  /*89070*/  @!P1 IMAD.WIDE.U32 R14, R12, 0x180, R14 ;  /* 0x000001800c0e9825 */ /* 0x000fc800078e000e */
[----:B------:R-:W-:Y:S01]  /*89080*/  @!P1 IMAD R22, R13, 0x180, RZ ;  /* 0x000001800d169824 */ /* 0x000fe200078e02ff */
[----:B------:R-:W-:Y:S01]  /*89090*/  @!P1 IADD3 R20, P0, R14, R20, RZ ;  /* 0x000000140e149210 */ /* 0x000fe20007f1e0ff */
[----:B------:R-:W-:-:S03]  /*890a0*/  @!P2 IMAD.MOV.U32 R14, RZ, RZ, R24 ;  /* 0x000000ffff0ea224 */ /* 0x000fc600078e0018 */
[----:B------:R-:W-:Y:S01]  /*890b0*/  @!P1 IADD3.X R21, R21, R15, R22, P0, !PT ;  /* 0x0000000f15159210 */ /* 0x000fe200007fe416 */
[----:B------:R-:W-:Y:S01]  /*890c0*/  @!P2 IMAD.MOV.U32 R15, RZ, RZ, R29 ;  /* 0x000000ffff0fa224 */ /* 0x000fe200078e001d */
[----:B------:R-:W-:Y:S01]  /*890d0*/  ISETP.LT.OR P0, PT, R28, 0xca, !P4 ;  /* 0x000000ca1c00780c */ /* 0x000fe20006701670 */
[----:B------:R-:W-:Y:S02]  /*890e0*/  @!P2 IMAD.WIDE.U32 R14, R12, 0x180, R14 ;  /* 0x000001800c0ea825 */ /* 0x000fe400078e000e */
[----:B------:R3:W-:Y:S02]  /*890f0*/  @!P1 STG.E.U8 desc[UR30][R20.64+0xc0], R31 ;  /* 0x0000c01f14009986 */ /* 0x0007e4000c10111e */
[----:B------:R-:W-:Y:S01]  /*89100*/  @!P2 IMAD R26, R13, 0x180, RZ ;  /* 0x000001800d1aa824 */ /* 0x000fe200078e02ff */
[----:B-1----:R-:W-:Y:S02]  /*89110*/  @!P2 IADD3 R16, P1, R14, R16, RZ ;  /* 0x000000100e10a210 */ /* 0x002fe40007f3e0ff */
[----:B------:R-:W-:-:S02]  /*89120*/  F2FP.SATFINITE.E4M3.F32.PACK_AB_MERGE_C R27, RZ, R11, RZ ;  /* 0x0000000bff1b723e */ /* 0x000fc400048070ff */
[----:B------:R-:W-:-:S03]  /*89130*/  @!P2 IADD3.X R17, R17, R15, R26, P1, !PT ;  /* 0x0000000f1111a210 */ /* 0x000fc60000ffe41a */
[----:B------:R-:W1:Y:S02]  /*89140*/  @!P0 LDC.64 R22, c[0x0][0x5c0] ;  /* 0x00017000ff168b82 */ /* 0x000e640000000a00 */
[----:B------:R3:W-:Y:S01]  /*89150*/  @!P2 STG.E.U8 desc[UR30][R16.64+0xc1], R27 ;  /* 0x0000c11b1000a986 */ /* 0x0007e2000c10111e */
[----:B------:R-:W-:Y:S01]  /*89160*/  ISETP.LT.OR P1, PT, R28, 0xc1, !P5 ;  /* 0x000000c11c00780c */ /* 0x000fe20006f21670 */
[----:B------:R-:W-:Y:S02]  /*89170*/  @!P3 IMAD.MOV.U32 R14, RZ, RZ, R24 ;  /* 0x000000ffff0eb224 */ /* 0x000fe400078e0018 */
[----:B------:R-:W-:Y:S02]  /*89180*/  @!P3 IMAD.MOV.U32 R15, RZ, RZ, R29 ;  /* 0x000000ffff0fb224 */ /* 0x000fe400078e001d */
[----:B------:R-:W-:-:S04]  /*89190*/  @!P3 IMAD.WIDE.U32 R14, R12, 0x180, R14 ;  /* 0x000001800c0eb825 */ /* 0x000fc800078e000e */
[----:B--2---:R-:W-:-:S05]  /*891a0*/  FMUL R11, R55, UR27 ;  /* 0x0000001b370b7c20 */ /* 0x004fca0008400000 */
[----:B------:R-:W-:Y:S01]  /*891b0*/  F2FP.SATFINITE.E4M3.F32.PACK_AB_MERGE_C R11, RZ, R11, RZ ;  /* 0x0000000bff0b723e */ /* 0x000fe200048070ff */
[----:B0--3--:R-:W-:Y:S06]  /*891c0*/  @P1 BRA `(.L_x_134) ;  /* 0x00000000002c1947 */ /* 0x009fec0003800000 */
[----:B------:R-:W-:Y:S01]  /*891d0*/  IMAD.MOV.U32 R16, RZ, RZ, R24 ;  /* 0x000000ffff107224 */ /* 0x000fe200078e0018 */
[----:B------:R-:W-:Y:S01]  /*891e0*/  ULDC.64 UR14, c[0x0][0x5c0] ;  /* 0x00017000000e7ab9 */ /* 0x000fe20000000a00 */
[----:B------:R-:W-:Y:S02]  /*891f0*/  IMAD.MOV.U32 R17, RZ, RZ, R29 ;  /* 0x000000ffff117224 */ /* 0x000fe400078e001d */
[----:B------:R-:W-:Y:S02]  /*89200*/  IMAD R21, R13, 0x180, RZ ;  /* 0x000001800d157824 */ /* 0x000fe400078e02ff */
[----:B------:R-:W-:-:S04]  /*89210*/  IMAD.WIDE.U32 R16, R12, 0x180, R16 ;  /* 0x000001800c107825 */ /* 0x000fc800078e0010 */
[----:B------:R-:W-:Y:S02]  /*89220*/  IMAD.U32 R27, RZ, RZ, UR14 ;  /* 0x0000000eff1b7e24 */ /* 0x000fe4000f8e00ff */
[----:B------:R-:W-:Y:S02]  /*89230*/  IMAD.U32 R20, RZ, RZ, UR15 ;  /* 0x0000000fff147e24 */ /* 0x000fe4000f8e00ff */
[----:B------:R-:W-:Y:S01]  /*89240*/  IMAD.IADD R21, R17, 0x1, R21 ;  /* 0x0000000111157824 */ /* 0x000fe200078e0215 */
[----:B------:R-:W-:-:S04]  /*89250*/  IADD3 R16, P1, P2, R16, UR11, R27 ;  /* 0x0000000b10107c10 */ /* 0x000fc8000fa3e01b */
[----:B------:R-:W-:-:S05]  /*89260*/  IADD3.X R17, R21, UR10, R20, P1, P2 ;  /* 0x0000000a15117c10 */ /* 0x000fca0008fe4414 */
[----:B------:R0:W-:Y:S04]  /*89270*/  STG.E.U8 desc[UR30][R16.64+0xc0], R11 ;  /* 0x0000c00b10007986 */ /* 0x0001e8000c10111e */
.L_x_134:
[----:B------:R-:W-:Y:S05]  /*89280*/  BSYNC B1 ;  /* 0x0000000000017941 */ /* 0x000fea0003800000 */
.L_x_133:
[----:B0-----:R-:W2:Y:S01]  /*89290*/  LDL.LU R11, [R1+0x130c] ;  /* 0x00130c00010b7983 */ /* 0x001ea20000300800 */
[----:B------:R-:W-:Y:S01]  /*892a0*/  ISETP.LT.OR P1, PT, R28, 0xc2, !P5 ;  /* 0x000000c21c00780c */ /* 0x000fe20006f21670 */
[----:B------:R-:W-:Y:S01]  /*892b0*/  @!P3 IMAD R16, R13, 0x180, RZ ;  /* 0x000001800d10b824 */ /* 0x000fe200078e02ff */
[----:B------:R-:W-:Y:S01]  /*892c0*/  @!P3 IADD3 R18, P2, R14, R18, RZ ;  /* 0x000000120e12b210 */ /* 0x000fe20007f5e0ff */
[----:B------:R-:W-:Y:S03]  /*892d0*/  BSSY B1, `(.L_x_135) ;  /* 0x0000010000017945 */ /* 0x000fe60003800000 */
[----:B------:R-:W-:Y:S01]  /*892e0*/  @!P3 IADD3.X R19, R19, R15, R16, P2, !PT ;  /* 0x0000000f1313b210 */ /* 0x000fe200017fe410 */
[----:B--2---:R-:W-:-:S05]  /*892f0*/  FMUL R11, R11, UR27 ;  /* 0x0000001b0b0b7c20 */ /* 0x004fca0008400000 */
[----:B------:R-:W-:Y:S01]  /*89300*/  F2FP.SATFINITE.E4M3.F32.PACK_AB_MERGE_C R11, RZ, R11, RZ ;  /* 0x0000000bff0b723e */ /* 0x000fe200048070ff */
[----:B------:R-:W-:Y:S06]  /*89310*/  @P1 BRA `(.L_x_136) ;  /* 0x00000000002c1947 */ /* 0x000fec0003800000 */
        /* <DEDUP_REMOVED lines=11> */
.L_x_136:
[----:B------:R-:W-:Y:S05]  /*893d0*/  BSYNC B1 ;  /* 0x0000000000017941 */ /* 0x000fea0003800000 */
.L_x_135:
[----:B0-----:R-:W2:Y:S04]  /*893e0*/  LDL.LU R11, [R1+0x1310] ;  /* 0x00131000010b7983 */ /* 0x001ea80000300800 */
[----:B------:R-:W3:Y:S04]  /*893f0*/  LDL.LU R26, [R1+0x1314] ;  /* 0x00131400011a7983 */ /* 0x000ee80000300800 */
[----:B------:R-:W4:Y:S01]  /*89400*/  LDL.LU R30, [R1+0x1318] ;  /* 0x00131800011e7983 */ /* 0x000f220000300800 */
[----:B------:R-:W-:Y:S01]  /*89410*/  @!P0 IMAD.MOV.U32 R20, RZ, RZ, R24 ;  /* 0x000000ffff148224 */ /* 0x000fe200078e0018 */
[C---:B------:R-:W-:Y:S01]  /*89420*/  ISETP.LT.OR P2, PT, R28.reuse, 0xd1, !P4 ;  /* 0x000000d11c00780c */ /* 0x040fe20006741670 */
[----:B------:R-:W-:Y:S01]  /*89430*/  @!P0 IMAD.MOV.U32 R21, RZ, RZ, R29 ;  /* 0x000000ffff158224 */ /* 0x000fe200078e001d */
[----:B------:R-:W-:Y:S01]  /*89440*/  ISETP.LT.OR P1, PT, R28, 0xd2, !P4 ;  /* 0x000000d21c00780c */ /* 0x000fe20006721670 */
[----:B------:R-:W-:Y:S01]  /*89450*/  BSSY B1, `(.L_x_137) ;  /* 0x000001f000017945 */ /* 0x000fe20003800000 */
[----:B------:R-:W-:-:S09]  /*89460*/  @!P0 IMAD.WIDE.U32 R20, R12, 0x180, R20 ;  /* 0x000001800c148825 */ /* 0x000fd200078e0014 */
[----:B------:R-:W0:Y:S08]  /*89470*/  @!P2 LDC.64 R16, c[0x0][0x5c0] ;  /* 0x00017000ff10ab82 */ /* 0x000e300000000a00 */
[----:B------:R-:W0:Y:S01]  /*89480*/  @!P1 LDC.64 R14, c[0x0][0x5c0] ;  /* 0x00017000ff0e9b82 */ /* 0x000e220000000a00 */
[----:B--2---:R-:W-:-:S05]  /*89490*/  FMUL R11, R11, UR27 ;  /* 0x0000001b0b0b7c20 */ /* 0x004fca0008400000 */
[----:B------:R-:W-:Y:S01]  /*894a0*/  F2FP.SATFINITE.E4M3.F32.PACK_AB_MERGE_C R27, RZ, R11, RZ ;  /* 0x0000000bff1b723e */ /* 0x000fe200048070ff */
[----:B---3--:R-:W-:Y:S01]  /*894b0*/  FMUL R11, R26, UR27 ;  /* 0x0000001b1a0b7c20 */ /* 0x008fe20008400000 */
[----:B------:R-:W-:-:S03]  /*894c0*/  @!P0 IMAD R26, R13, 0x180, RZ ;  /* 0x000001800d1a8824 */ /* 0x000fc600078e02ff */
[----:B------:R2:W-:Y:S01]  /*894d0*/  @!P3 STG.E.U8 desc[UR30][R18.64+0xc8], R27 ;  /* 0x0000c81b1200b986 */ /* 0x0005e2000c10111e */
[----:B-1----:R-:W-:Y:S02]  /*894e0*/  @!P0 IADD3 R22, P3, R20, R22, RZ ;  /* 0x0000001614168210 */ /* 0x002fe40007f7e0ff */
[----:B------:R-:W-:Y:S01]  /*894f0*/  F2FP.SATFINITE.E4M3.F32.PACK_AB_MERGE_C R31, RZ, R11, RZ ;  /* 0x0000000bff1f723e */ /* 0x000fe200048070ff */
[----:B----4-:R-:W-:Y:S01]  /*89500*/  FMUL R11, R30, UR27 ;  /* 0x0000001b1e0b7c20 */ /* 0x010fe20008400000 */
[----:B------:R-:W-:Y:S02]  /*89510*/  @!P0 IADD3.X R23, R23, R21, R26, P3, !PT ;  /* 0x0000001517178210 */ /* 0x000fe40001ffe41a */
[----:B------:R-:W-:Y:S02]  /*89520*/  ISETP.LT.OR P3, PT, R28, 0xc9, !P5 ;  /* 0x000000c91c00780c */ /* 0x000fe40006f61670 */
[----:B------:R-:W-:Y:S01]  /*89530*/  F2FP.SATFINITE.E4M3.F32.PACK_AB_MERGE_C R11, RZ, R11, RZ ;  /* 0x0000000bff0b723e */ /* 0x000fe200048070ff */
[----:B------:R1:W-:Y:S01]  /*89540*/  @!P0 STG.E.U8 desc[UR30][R22.64+0xc9], R31 ;  /* 0x0000c91f16008986 */ /* 0x0003e2000c10111e */
[----:B--2---:R-:W-:-:S02]  /*89550*/  @!P2 IMAD.MOV.U32 R18, RZ, RZ, R24 ;  /* 0x000000ffff12a224 */ /* 0x004fc400078e0018 */
[----:B------:R-:W-:Y:S02]  /*89560*/  @!P2 IMAD.MOV.U32 R19, RZ, RZ, R29 ;  /* 0x000000ffff13a224 */ /* 0x000fe400078e001d */
[----:B------:R-:W-:-:S05]  /*89570*/  @!P2 IMAD.WIDE.U32 R20, R12, 0x180, R18 ;  /* 0x000001800c14a825 */ /* 0x000fca00078e0012 */
[----:B0-----:R-:W-:Y:S05]  /*89580*/  @P3 BRA `(.L_x_138) ;  /* 0x00000000002c3947 */ /* 0x001fea0003800000 */
[----:B------:R-:W-:Y:S01]  /*89590*/  IMAD.MOV.U32 R18, RZ, RZ, R24 ;  /* 0x000000ffff127224 */ /* 0x000fe200078e0018 */
[----:B------:R-:W-:Y:S01]  /*895a0*/  ULDC.64 UR14, c[0x0][0x5c0] ;  /* 0x00017000000e7ab9 */ /* 0x000fe20000000a00 */
[----:B------:R-:W-:Y:S02]  /*895b0*/  IMAD.MOV.U32 R19, RZ, RZ, R29 ;  /* 0x000000ffff137224 */ /* 0x000fe400078e001d */
[----:B-1----:R-:W-:Y:S02]  /*895c0*/  IMAD R23, R13, 0x180, RZ ;  /* 0x000001800d177824 */ /* 0x002fe400078e02ff */
[----:B------:R-:W-:-:S04]  /*895d0*/  IMAD.WIDE.U32 R18, R12, 0x180, R18 ;  /* 0x000001800c127825 */ /* 0x000fc800078e0012 */
[----:B------:R-:W-:Y:S02]  /*895e0*/  IMAD.U32 R27, RZ, RZ, UR14 ;  /* 0x0000000eff1b7e24 */ /* 0x000fe4000f8e00ff */
[----:B------:R-:W-:Y:S02]  /*895f0*/  IMAD.U32 R22, RZ, RZ, UR15 ;  /* 0x0000000fff167e24 */ /* 0x000fe4000f8e00ff */
[----:B------:R-:W-:Y:S01]  /*89600*/  IMAD.IADD R23, R19, 0x1, R23 ;  /* 0x0000000113177824 */ /* 0x000fe200078e0217 */
[----:B------:R-:W-:-:S04]  /*89610*/  IADD3 R18, P0, P3, R18, UR11, R27 ;  /* 0x0000000b12127c10 */ /* 0x000fc8000fb1e01b */
[----:B------:R-:W-:-:S05]  /*89620*/  IADD3.X R19, R23, UR10, R22, P0, P3 ;  /* 0x0000000a17137c10 */ /* 0x000fca00087e6416 */
[----:B------:R0:W-:Y:S04]  /*89630*/  STG.E.U8 desc[UR30][R18.64+0xc8], R11 ;  /* 0x0000c80b12007986 */ /* 0x0001e8000c10111e */
.L_x_138:
[----:B------:R-:W-:Y:S05]  /*89640*/  BSYNC B1 ;  /* 0x0000000000017941 */ /* 0x000fea0003800000 */
.L_x_137:
        /* <DEDUP_REMOVED lines=14> */
[----:B-1----:R-:W-:Y:S02]  /*89730*/  IMAD.U32 R23, RZ, RZ, UR14 ;  /* 0x0000000eff177e24 */ /* 0x002fe4000f8e00ff */
[----:B------:R-:W-:Y:S02]  /*89740*/  IMAD.U32 R18, RZ, RZ, UR15 ;  /* 0x0000000fff127e24 */ /* 0x000fe4000f8e00ff */
[----:B------:R-:W-:Y:S01]  /*89750*/  IMAD.IADD R19, R17, 0x1, R19 ;  /* 0x0000000111137824 */ /* 0x000fe200078e0213 */
[----:B------:R-:W-:-:S04]  /*89760*/  IADD3 R16, P0, P3, R16, UR11, R23 ;  /* 0x0000000b10107c10 */ /* 0x000fc8000fb1e017 */
[----:B------:R-:W-:-:S05]  /*89770*/  IADD3.X R17, R19, UR10, R18, P0, P3 ;  /* 0x0000000a13117c10 */ /* 0x000fca00087e6412 */
[----:B------:R0:W-:Y:S04]  /*89780*/  STG.E.U8 desc[UR30][R16.64+0xc9], R11 ;  /* 0x0000c90b10007986 */ /* 0x0001e8000c10111e */
.L_x_140:
[----:B------:R-:W-:Y:S05]  /*89790*/  BSYNC B1 ;  /* 0x0000000000017941 */ /* 0x000fea0003800000 */
.L_x_139:
[----:B0-----:R-:W2:Y:S04]  /*897a0*/  LDL.LU R11, [R1+0x1320] ;  /* 0x00132000010b7983 */ /* 0x001ea80000300800 */
[----:B------:R-:W3:Y:S04]  /*897b0*/  LDL.LU R26, [R1+0x1324] ;  /* 0x00132400011a7983 */ /* 0x000ee80000300800 */
[----:B------:R-:W4:Y:S01]  /*897c0*/  LDL.LU R30, [R1+0x1328] ;  /* 0x00132800011e7983 */ /* 0x000f220000300800 */
[C---:B------:R-:W-:Y:S01]  /*897d0*/  ISETP.LT.OR P3, PT, R28.reuse, 0xd9, !P4 ;  /* 0x000000d91c00780c */ /* 0x040fe20006761670 */
[----:B-1----:R-:W-:Y:S01]  /*897e0*/  @!P1 IMAD.MOV.U32 R22, RZ, RZ, R24 ;  /* 0x000000ffff169224 */ /* 0x002fe200078e0018 */
[----:B------:R-:W-:Y:S01]  /*897f0*/  ISETP.LT.OR P0, PT, R28, 0xda, !P4 ;  /* 0x000000da1c00780c */ /* 0x000fe20006701670 */
[----:B------:R-:W-:Y:S01]  /*89800*/  @!P1 IMAD.MOV.U32 R23, RZ, RZ, R29 ;  /* 0x000000ffff179224 */ /* 0x000fe200078e001d */
[----:B------:R-:W-:Y:S01]  /*89810*/  BSSY B1, `(.L_x_141) ;  /* 0x000001f000017945 */ /* 0x000fe20003800000 */
[----:B------:R-:W-:-:S08]  /*89820*/  @!P1 IMAD.WIDE.U32 R22, R12, 0x180, R22 ;  /* 0x000001800c169825 */ /* 0x000fd000078e0016 */
[----:B------:R-:W0:Y:S08]  /*89830*/  @!P3 LDC.64 R18, c[0x0][0x5c0] ;  /* 0x00017000ff12bb82 */ /* 0x000e300000000a00 */
[----:B------:R-:W1:Y:S01]  /*89840*/  @!P0 LDC.64 R16, c[0x0][0x5c0] ;  /* 0x00017000ff108b82 */ /* 0x000e620000000a00 */
[----:B--2---:R-:W-:-:S05]  /*89850*/  FMUL R11, R11, UR27 ;  /* 0x0000001b0b0b7c20 */ /* 0x004fca0008400000 */
[----:B------:R-:W-:Y:S01]  /*89860*/  F2FP.SATFINITE.E4M3.F32.PACK_AB_MERGE_C R27, RZ, R11, RZ ;  /* 0x0000000bff1b723e */ /* 0x000fe200048070ff */
[----:B---3--:R-:W-:Y:S01]  /*89870*/  FMUL R11, R26, UR27 ;  /* 0x0000001b1a0b7c20 */ /* 0x008fe20008400000 */
[----:B------:R-:W-:-:S03]  /*89880*/  @!P1 IMAD R26, R13, 0x180, RZ ;  /* 0x000001800d1a9824 */ /* 0x000fc600078e02ff */
[----:B------:R-:W-:Y:S01]  /*89890*/  @!P2 STG.E.U8 desc[UR30][R20.64+0xd0], R27 ;  /* 0x0000d01b1400a986 */ /* 0x000fe2000c10111e */
[----:B------:R-:W-:Y:S02]  /*898a0*/  @!P1 IADD3 R14, P2, R22, R14, RZ ;  /* 0x0000000e160e9210 */ /* 0x000fe40007f5e0ff */
[----:B------:R-:W-:Y:S01]  /*898b0*/  F2FP.SATFINITE.E4M3.F32.PACK_AB_MERGE_C R31, RZ, R11, RZ ;  /* 0x0000000bff1f723e */ /* 0x000fe200048070ff */
[----:B----4-:R-:W-:Y:S01]  /*898c0*/  FMUL R11, R30, UR27 ;  /* 0x0000001b1e0b7c20 */ /* 0x010fe20008400000 */
[----:B------:R-:W-:Y:S02]  /*898d0*/  @!P1 IADD3.X R15, R15, R23, R26, P2, !PT ;  /* 0x000000170f0f9210 */ /* 0x000fe400017fe41a */
[----:B------:R-:W-:Y:S02]  /*898e0*/  ISETP.LT.OR P2, PT, R28, 0xd1, !P5 ;  /* 0x000000d11c00780c */ /* 0x000fe40006f41670 */
[----:B------:R-:W-:Y:S01]  /*898f0*/  F2FP.SATFINITE.E4M3.F32.PACK_AB_MERGE_C R11, RZ, R11, RZ ;  /* 0x0000000bff0b723e */ /* 0x000fe200048070ff */
[----:B------:R2:W-:Y:S02]  /*89900*/  @!P1 STG.E.U8 desc[UR30][R14.64+0xd1], R31 ;  /* 0x0000d11f0e009986 */ /* 0x0005e4000c10111e */
[----:B--2---:R-:W-:-:S02]  /*89910*/  @!P3 IMAD.MOV.U32 R14, RZ, RZ, R24 ;  /* 0x000000ffff0eb224 */ /* 0x004fc400078e0018 */
[----:B------:R-:W-:Y:S02]  /*89920*/  @!P3 IMAD.MOV.U32 R15, RZ, RZ, R29 ;  /* 0x000000ffff0fb224 */ /* 0x000fe400078e001d */
[----:B------:R-:W-:-:S04]  /*89930*/  @!P3 IMAD.WIDE.U32 R22, R12, 0x180, R14 ;  /* 0x000001800c16b825 */ /* 0x000fc800078e000e */
[----:B01----:R-:W-:Y:S05]  /*89940*/  @P2 BRA `(.L_x_142) ;  /* 0x00000000002c2947 */ /* 0x003fea0003800000 */
        /* <DEDUP_REMOVED lines=11> */
.L_x_142:
[----:B------:R-:W-:Y:S05]  /*89a00*/  BSYNC B1 ;  /* 0x0000000000017941 */ /* 0x000fea0003800000 */
.L_x_141:
        /* <DEDUP_REMOVED lines=20> */
.L_x_144:
[----:B------:R-:W-:Y:S05]  /*89b50*/  BSYNC B1 ;  /* 0x0000000000017941 */ /* 0x000fea0003800000 */
.L_x_143:
[----:B0-----:R-:W2:Y:S04]  /*89b60*/  LDL.LU R11, [R1+0x1330] ;  /* 0x00133000010b7983 */ /* 0x001ea80000300800 */
[----:B------:R-:W3:Y:S04]  /*89b70*/  LDL.LU R26, [R1+0x1334] ;  /* 0x00133400011a7983 */ /* 0x000ee80000300800 */
[----:B------:R-:W4:Y:S01]  /*89b80*/  LDL.LU R30, [R1+0x1338] ;  /* 0x00133800011e7983 */ /* 0x000f220000300800 */
[C---:B------:R-:W-:Y:S01]  /*89b90*/  ISETP.LT.OR P2, PT, R28.reuse, 0xe1, !P4 ;  /* 0x000000e11c00780c */ /* 0x040fe20006741670 */
[----:B------:R-:W-:Y:S01]  /*89ba0*/  @!P0 IMAD.MOV.U32 R22, RZ, RZ, R24 ;  /* 0x000000ffff168224 */ /* 0x000fe200078e0018 */
        /* <DEDUP_REMOVED lines=33> */
.L_x_146:
[----:B------:R-:W-:Y:S05]  /*89dc0*/  BSYNC B1 ;  /* 0x0000000000017941 */ /* 0x000fea0003800000 */
.L_x_145:
        /* <DEDUP_REMOVED lines=20> */
.L_x_148:
[----:B------:R-:W-:Y:S05]  /*89f10*/  BSYNC B1 ;  /* 0x0000000000017941 */ /* 0x000fea0003800000 */
.L_x_147:
        /* <DEDUP_REMOVED lines=38> */
.L_x_150:
[----:B------:R-:W-:Y:S05]  /*8a180*/  BSYNC B1 ;  /* 0x0000000000017941 */ /* 0x000fea0003800000 */
.L_x_149:
        /* <DEDUP_REMOVED lines=20> */
.L_x_152:
[----:B------:R-:W-:Y:S05]  /*8a2d0*/  BSYNC B1 ;  /* 0x0000000000017941 */ /* 0x000fea0003800000 */
.L_x_151:
        /* <DEDUP_REMOVED lines=38> */
.L_x_154:
[----:B------:R-:W-:Y:S05]  /*8a540*/  BSYNC B1 ;  /* 0x0000000000017941 */ /* 0x000fea0003800000 */
.L_x_153:
        /* <DEDUP_REMOVED lines=20> */
.L_x_156:
[----:B------:R-:W-:Y:S05]  /*8a690*/  BSYNC B1 ;  /* 0x0000000000017941 */ /* 0x000fea0003800000 */
.L_x_155:
        /* <DEDUP_REMOVED lines=38> */
.L_x_158:
[----:B------:R-:W-:Y:S05]  /*8a900*/  BSYNC B1 ;  /* 0x0000000000017941 */ /* 0x000fea0003800000 */
.L_x_157:
        /* <DEDUP_REMOVED lines=20> */
.L_x_160:
[----:B------:R-:W-:Y:S05]  /*8aa50*/  BSYNC B1 ;  /* 0x0000000000017941 */ /* 0x000fea0003800000 */
.L_x_159:
        /* <DEDUP_REMOVED lines=38> */
.L_x_162:
[----:B------:R-:W-:Y:S05]  /*8acc0*/  BSYNC B1 ;  /* 0x0000000000017941 */ /* 0x000fea0003800000 */
.L_x_161:
        /* <DEDUP_REMOVED lines=20> */
.L_x_164:
[----:B------:R-:W-:Y:S05]  /*8ae10*/  BSYNC B1 ;  /* 0x0000000000017941 */ /* 0x000fea0003800000 */
.L_x_163:
        /* <DEDUP_REMOVED lines=38> */
.L_x_166:
[----:B------:R-:W-:Y:S05]  /*8b080*/  BSYNC B1 ;  /* 0x0000000000017941 */ /* 0x000fea0003800000 */
.L_x_165:
        /* <DEDUP_REMOVED lines=20> */
.L_x_168:
[----:B------:R-:W-:Y:S05]  /*8b1d0*/  BSYNC B1 ;  /* 0x0000000000017941 */ /* 0x000fea0003800000 */
.L_x_167:
        /* <DEDUP_REMOVED lines=38> */
.L_x_170:
[----:B------:R-:W-:Y:S05]  /*8b440*/  BSYNC B1 ;  /* 0x0000000000017941 */ /* 0x000fea0003800000 */
.L_x_169:
        /* <DEDUP_REMOVED lines=20> */
.L_x_172:
[----:B------:R-:W-:Y:S05]  /*8b590*/  BSYNC B1 ;  /* 0x0000000000017941 */ /* 0x000fea0003800000 */
.L_x_171:
        /* <DEDUP_REMOVED lines=38> */
.L_x_174:
[----:B------:R-:W-:Y:S05]  /*8b800*/  BSYNC B1 ;  /* 0x0000000000017941 */ /* 0x000fea0003800000 */
.L_x_173:
        /* <DEDUP_REMOVED lines=20> */
.L_x_176:
[----:B------:R-:W-:Y:S05]  /*8b950*/  BSYNC B1 ;  /* 0x0000000000017941 */ /* 0x000fea0003800000 */
.L_x_175:
        /* <DEDUP_REMOVED lines=38> */
.L_x_178:
[----:B------:R-:W-:Y:S05]  /*8bbc0*/  BSYNC B1 ;  /* 0x0000000000017941 */ /* 0x000fea0003800000 */
.L_x_177:
        /* <DEDUP_REMOVED lines=20> */
.L_x_180:
[----:B------:R-:W-:Y:S05]  /*8bd10*/  BSYNC B1 ;  /* 0x0000000000017941 */ /* 0x000fea0003800000 */
.L_x_179:
        /* <DEDUP_REMOVED lines=38> */
.L_x_182:
[----:B------:R-:W-:Y:S05]  /*8bf80*/  BSYNC B1 ;  /* 0x0000000000017941 */ /* 0x000fea0003800000 */
.L_x_181:
        /* <DEDUP_REMOVED lines=20> */
.L_x_184:
[----:B------:R-:W-:Y:S05]  /*8c0d0*/  BSYNC B1 ;  /* 0x0000000000017941 */ /* 0x000fea0003800000 */
.L_x_183:
        /* <DEDUP_REMOVED lines=38> */
.L_x_186:
[----:B------:R-:W-:Y:S05]  /*8c340*/  BSYNC B1 ;  /* 0x0000000000017941 */ /* 0x000fea0003800000 */
.L_x_185:
        /* <DEDUP_REMOVED lines=20> */
.L_x_188:
[----:B------:R-:W-:Y:S05]  /*8c490*/  BSYNC B1 ;  /* 0x0000000000017941 */ /* 0x000fea0003800000 */
.L_x_187:
        /* <DEDUP_REMOVED lines=38> */
.L_x_190:
[----:B------:R-:W-:Y:S05]  /*8c700*/  BSYNC B1 ;  /* 0x0000000000017941 */ /* 0x000fea0003800000 */
.L_x_189:
        /* <DEDUP_REMOVED lines=20> */
.L_x_192:
[----:B------:R-:W-:Y:S05]  /*8c850*/  BSYNC B1 ;  /* 0x0000000000017941 */ /* 0x000fea0003800000 */
.L_x_191:
        /* <DEDUP_REMOVED lines=38> */
.L_x_194:
[----:B------:R-:W-:Y:S05]  /*8cac0*/  BSYNC B1 ;  /* 0x0000000000017941 */ /* 0x000fea0003800000 */
.L_x_193:
        /* <DEDUP_REMOVED lines=20> */
.L_x_196:
[----:B------:R-:W-:Y:S05]  /*8cc10*/  BSYNC B1 ;  /* 0x0000000000017941 */ /* 0x000fea0003800000 */
.L_x_195:
        /* <DEDUP_REMOVED lines=38> */
.L_x_198:
[----:B------:R-:W-:Y:S05]  /*8ce80*/  BSYNC B1 ;  /* 0x0000000000017941 */ /* 0x000fea0003800000 */
.L_x_197:
        /* <DEDUP_REMOVED lines=20> */
.L_x_200:
[----:B------:R-:W-:Y:S05]  /*8cfd0*/  BSYNC B1 ;  /* 0x0000000000017941 */ /* 0x000fea0003800000 */
.L_x_199:
        /* <DEDUP_REMOVED lines=38> */
.L_x_202:
[----:B------:R-:W-:Y:S05]  /*8d240*/  BSYNC B1 ;  /* 0x0000000000017941 */ /* 0x000fea0003800000 */
.L_x_201:
        /* <DEDUP_REMOVED lines=20> */
.L_x_204:
[----:B------:R-:W-:Y:S05]  /*8d390*/  BSYNC B1 ;  /* 0x0000000000017941 */ /* 0x000fea0003800000 */
.L_x_203:
        /* <DEDUP_REMOVED lines=38> */
.L_x_206:
[----:B------:R-:W-:Y:S05]  /*8d600*/  BSYNC B1 ;  /* 0x0000000000017941 */ /* 0x000fea0003800000 */
.L_x_205:
        /* <DEDUP_REMOVED lines=20> */
.L_x_208:
[----:B------:R-:W-:Y:S05]  /*8d750*/  BSYNC B1 ;  /* 0x0000000000017941 */ /* 0x000fea0003800000 */
.L_x_207:
        /* <DEDUP_REMOVED lines=38> */
.L_x_210:
[----:B------:R-:W-:Y:S05]  /*8d9c0*/  BSYNC B1 ;  /* 0x0000000000017941 */ /* 0x000fea0003800000 */
.L_x_209:
        /* <DEDUP_REMOVED lines=20> */
.L_x_212:
[----:B------:R-:W-:Y:S05]  /*8db10*/  BSYNC B1 ;  /* 0x0000000000017941 */ /* 0x000fea0003800000 */
.L_x_211:
        /* <DEDUP_REMOVED lines=38> */
.L_x_214:
[----:B------:R-:W-:Y:S05]  /*8dd80*/  BSYNC B1 ;  /* 0x0000000000017941 */ /* 0x000fea0003800000 */
.L_x_213:
        /* <DEDUP_REMOVED lines=20> */
.L_x_216:
[----:B------:R-:W-:Y:S05]  /*8ded0*/  BSYNC B1 ;  /* 0x0000000000017941 */ /* 0x000fea0003800000 */
.L_x_215:
[----:B0-----:R-:W2:Y:S04]  /*8dee0*/  LDL.LU R11, [R1+0x1450] ;  /* 0x00145000010b7983 */ /* 0x001ea80000300800 */
[----:B------:R-:W3:Y:S04]  /*8def0*/  LDL.LU R21, [R1+0x1454] ;  /* 0x0014540001157983 */ /* 0x000ee80000300800 */
[----:B------:R-:W4:Y:S01]  /*8df00*/  LDL.LU R20, [R1+0x1458] ;  /* 0x0014580001147983 */ /* 0x000f220000300800 */
[----:B------:R-:W-:Y:S01]  /*8df10*/  @!P0 IMAD.MOV.U32 R14, RZ, RZ, R24 ;  /* 0x000000ffff0e8224 */ /* 0x000fe200078e0018 */
[C---:B------:R-:W-:Y:S01]  /*8df20*/  ISETP.LT.OR P2, PT, R28.reuse, 0x171, !P4 ;  /* 0x000001711c00780c */ /* 0x040fe20006741670 */
[----:B------:R-:W-:Y:S01]  /*8df30*/  @!P0 IMAD.MOV.U32 R15, RZ, RZ, R29 ;  /* 0x000000ffff0f8224 */ /* 0x000fe200078e001d */
[----:B------:R-:W-:Y:S01]  /*8df40*/  ISETP.LT.OR P1, PT, R28, 0x172, !P4 ;  /* 0x000001721c00780c */ /* 0x000fe20006721670 */
[----:B------:R-:W-:Y:S01]  /*8df50*/  @!P0 IMAD R18, R13, 0x180, RZ ;  /* 0x000001800d128824 */ /* 0x000fe200078e02ff */
[----:B------:R-:W-:Y:S01]  /*8df60*/  BSSY B1, `(.L_x_217) ;  /* 0x000001b000017945 */ /* 0x000fe20003800000 */
[----:B------:R-:W-:-:S08]  /*8df70*/  @!P0 IMAD.WIDE.U32 R14, R12, 0x180, R14 ;  /* 0x000001800c0e8825 */ /* 0x000fd000078e000e */
[----:B------:R-:W0:Y:S08]  /*8df80*/  @!P2 LDC.64 R22, c[0x0][0x5c0] ;  /* 0x00017000ff16ab82 */ /* 0x000e300000000a00 */
[----:B------:R-:W1:Y:S01]  /*8df90*/  @!P1 LDC.64 R26, c[0x0][0x5c0] ;  /* 0x00017000ff1a9b82 */ /* 0x000e620000000a00 */
[----:B--2---:R-:W-:-:S05]  /*8dfa0*/  FMUL R11, R11, UR27 ;  /* 0x0000001b0b0b7c20 */ /* 0x004fca0008400000 */
[----:B------:R-:W-:Y:S01]  /*8dfb0*/  F2FP.SATFINITE.E4M3.F32.PACK_AB_MERGE_C R19, RZ, R11, RZ ;  /* 0x0000000bff13723e */ /* 0x000fe200048070ff */
[----:B---3--:R-:W-:-:S04]  /*8dfc0*/  FMUL R11, R21, UR27 ;  /* 0x0000001b150b7c20 */ /* 0x008fc80008400000 */
[----:B------:R2:W-:Y:S01]  /*8dfd0*/  @!P3 STG.E.U8 desc[UR30][R16.64+0x168], R19 ;  /* 0x000168131000b986 */ /* 0x0005e2000c10111e */
[----:B------:R-:W-:Y:S02]  /*8dfe0*/  @!P0 IADD3 R14, P3, R14, R30, RZ ;  /* 0x0000001e0e0e8210 */ /* 0x000fe40007f7e0ff */
[----:B------:R-:W-:Y:S01]  /*8dff0*/  F2FP.SATFINITE.E4M3.F32.PACK_AB_MERGE_C R21, RZ, R11, RZ ;  /* 0x0000000bff15723e */ /* 0x000fe200048070ff */
[----:B----4-:R-:W-:Y:S01]  /*8e000*/  FMUL R11, R20, UR27 ;  /* 0x0000001b140b7c20 */ /* 0x010fe20008400000 */
[----:B------:R-:W-:Y:S02]  /*8e010*/  @!P0 IADD3.X R15, R31, R15, R18, P3, !PT ;  /* 0x0000000f1f0f8210 */ /* 0x000fe40001ffe412 */
[----:B------:R-:W-:Y:S02]  /*8e020*/  ISETP.LT.OR P3, PT, R28, 0x169, !P5 ;  /* 0x000001691c00780c */ /* 0x000fe40006f61670 */
[----:B------:R-:W-:Y:S01]  /*8e030*/  F2FP.SATFINITE.E4M3.F32.PACK_AB_MERGE_C R11, RZ, R11, RZ ;  /* 0x0000000bff0b723e */ /* 0x000fe200048070ff */
[----:B------:R2:W-:Y:S10]  /*8e040*/  @!P0 STG.E.U8 desc[UR30][R14.64+0x169], R21 ;  /* 0x000169150e008986 */ /* 0x0005f4000c10111e */
[----:B01----:R-:W-:Y:S05]  /*8e050*/  @P3 BRA `(.L_x_218) ;  /* 0x00000000002c3947 */ /* 0x003fea0003800000 */
[----:B--2---:R-:W-:Y:S01]  /*8e060*/  IMAD.MOV.U32 R14, RZ, RZ, R24 ;  /* 0x000000ffff0e7224 */ /* 0x004fe200078e0018 */
        /* <DEDUP_REMOVED lines=10> */
.L_x_218:
[----:B------:R-:W-:Y:S05]  /*8e110*/  BSYNC B1 ;  /* 0x0000000000017941 */ /* 0x000fea0003800000 */
.L_x_217:
[----:B0-----:R-:W3:Y:S01]  /*8e120*/  LDL.LU R11, [R1+0x145c] ;  /* 0x00145c00010b7983 */ /* 0x001ee20000300800 */
[----:B------:R-:W-:Y:S01]  /*8e130*/  ISETP.LT.OR P0, PT, R28, 0x16a, !P5 ;  /* 0x0000016a1c00780c */ /* 0x000fe20006f01670 */
[----:B------:R-:W-:Y:S01]  /*8e140*/  BSSY B1, `(.L_x_219) ;  /* 0x000000f000017945 */ /* 0x000fe20003800000 */
[----:B---3--:R-:W-:-:S05]  /*8e150*/  FMUL R11, R11, UR27 ;  /* 0x0000001b0b0b7c20 */ /* 0x008fca0008400000 */
[----:B------:R-:W-:-:S06]  /*8e160*/  F2FP.SATFINITE.E4M3.F32.PACK_AB_MERGE_C R11, RZ, R11, RZ ;  /* 0x0000000bff0b723e */ /* 0x000fcc00048070ff */
[----:B------:R-:W-:Y:S05]  /*8e170*/  @P0 BRA `(.L_x_220) ;  /* 0x00000000002c0947 */ /* 0x000fea0003800000 */
        /* <DEDUP_REMOVED lines=11> */
.L_x_220:
[----:B------:R-:W-:Y:S05]  /*8e230*/  BSYNC B1 ;  /* 0x0000000000017941 */ /* 0x000fea0003800000 */
.L_x_219:
[----:B0-----:R-:W3:Y:S04]  /*8e240*/  LDL.LU R11, [R1+0x1460] ;  /* 0x00146000010b7983 */ /* 0x001ee80000300800 */
[----:B--2---:R-:W2:Y:S04]  /*8e250*/  LDL.LU R21, [R1+0x1464] ;  /* 0x0014640001157983 */ /* 0x004ea80000300800 */
[----:B------:R-:W4:Y:S01]  /*8e260*/  LDL.LU R20, [R1+0x1468] ;  /* 0x0014680001147983 */ /* 0x000f220000300800 */
[--C-:B------:R-:W-:Y:S01]  /*8e270*/  @!P2 IMAD.MOV.U32 R14, RZ, RZ, R24.reuse ;  /* 0x000000ffff0ea224 */ /* 0x100fe200078e0018 */
[C---:B------:R-:W-:Y:S01]  /*8e280*/  ISETP.LT.OR P0, PT, R28.reuse, 0x179, !P4 ;  /* 0x000001791c00780c */ /* 0x040fe20006701670 */
[----:B------:R-:W-:Y:S01]  /*8e290*/  @!P2 IMAD.MOV.U32 R15, RZ, RZ, R29 ;  /* 0x000000ffff0fa224 */ /* 0x000fe200078e001d */
[----:B------:R-:W-:Y:S01]  /*8e2a0*/  ISETP.LT.OR P4, PT, R28, 0x17a, !P4 ;  /* 0x0000017a1c00780c */ /* 0x000fe20006781670 */
[----:B------:R-:W-:Y:S01]  /*8e2b0*/  @!P1 IMAD.MOV.U32 R16, RZ, RZ, R24 ;  /* 0x000000ffff109224 */ /* 0x000fe200078e0018 */
[----:B------:R-:W-:Y:S01]  /*8e2c0*/  BSSY B1, `(.L_x_221) ;  /* 0x0000021000017945 */ /* 0x000fe20003800000 */
[----:B------:R-:W-:-:S04]  /*8e2d0*/  @!P2 IMAD.WIDE.U32 R14, R12, 0x180, R14 ;  /* 0x000001800c0ea825 */ /* 0x000fc800078e000e */
[----:B------:R-:W-:Y:S01]  /*8e2e0*/  @!P1 IMAD.MOV.U32 R17, RZ, RZ, R29 ;  /* 0x000000ffff119224 */ /* 0x000fe200078e001d */
[----:B------:R-:W-:Y:S01]  /*8e2f0*/  @!P2 IADD3 R14, P3, R14, R22, RZ ;  /* 0x000000160e0ea210 */ /* 0x000fe20007f7e0ff */
[----:B------:R-:W-:Y:S02]  /*8e300*/  @!P2 IMAD R18, R13, 0x180, RZ ;  /* 0x000001800d12a824 */ /* 0x000fe400078e02ff */
[----:B------:R-:W-:Y:S01]  /*8e310*/  @!P1 IMAD.WIDE.U32 R16, R12, 0x180, R16 ;  /* 0x000001800c109825 */ /* 0x000fe200078e0010 */
[----:B------:R-:W0:Y:S02]  /*8e320*/  @!P0 LDC.64 R30, c[0x0][0x5c0] ;  /* 0x00017000ff1e8b82 */ /* 0x000e240000000a00 */
[----:B------:R-:W-:Y:S01]  /*8e330*/  @!P2 IADD3.X R15, R23, R15, R18, P3, !PT ;  /* 0x0000000f170fa210 */ /* 0x000fe20001ffe412 */
[----:B------:R-:W-:Y:S01]  /*8e340*/  @!P1 IMAD R18, R13, 0x180, RZ ;  /* 0x000001800d129824 */ /* 0x000fe200078e02ff */
[----:B------:R-:W-:-:S04]  /*8e350*/  @!P1 IADD3 R16, P3, R16, R26, RZ ;  /* 0x0000001a10109210 */ /* 0x000fc80007f7e0ff */
[----:B------:R-:W-:Y:S01]  /*8e360*/  @!P1 IADD3.X R17, R27, R17, R18, P3, !PT ;  /* 0x000000111b119210 */ /* 0x000fe20001ffe412 */
[----:B------:R-:W1:Y:S01]  /*8e370*/  @!P4 LDC.64 R32, c[0x0][0x5c0] ;  /* 0x00017000ff20cb82 */ /* 0x000e620000000a00 */
[----:B---3--:R-:W-:-:S05]  /*8e380*/  FMUL R11, R11, UR27 ;  /* 0x0000001b0b0b7c20 */ /* 0x008fca0008400000 */
[----:B------:R-:W-:Y:S01]  /*8e390*/  F2FP.SATFINITE.E4M3.F32.PACK_AB_MERGE_C R19, RZ, R11, RZ ;  /* 0x0000000bff13723e */ /* 0x000fe200048070ff */
[----:B--2---:R-:W-:-:S04]  /*8e3a0*/  FMUL R11, R21, UR27 ;  /* 0x0000001b150b7c20 */ /* 0x004fc80008400000 */
[----:B------:R2:W-:Y:S01]  /*8e3b0*/  @!P2 STG.E.U8 desc[UR30][R14.64+0x170], R19 ;  /* 0x000170130e00a986 */ /* 0x0005e2000c10111e */
[----:B------:R-:W-:Y:S01]  /*8e3c0*/  F2FP.SATFINITE.E4M3.F32.PACK_AB_MERGE_C R21, RZ, R11, RZ ;  /* 0x0000000bff15723e */ /* 0x000fe200048070ff */
[----:B----4-:R-:W-:Y:S01]  /*8e3d0*/  FMUL R11, R20, UR27 ;  /* 0x0000001b140b7c20 */ /* 0x010fe20008400000 */
[----:B------:R-:W-:-:S03]  /*8e3e0*/  ISETP.LT.OR P2, PT, R28, 0x171, !P5 ;  /* 0x000001711c00780c */ /* 0x000fc60006f41670 */
[----:B------:R2:W-:Y:S01]  /*8e3f0*/  @!P1 STG.E.U8 desc[UR30][R16.64+0x171], R21 ;  /* 0x0001711510009986 */ /* 0x0005e2000c10111e */
[----:B------:R-:W-:-:S09]  /*8e400*/  F2FP.SATFINITE.E4M3.F32.PACK_AB_MERGE_C R11, RZ, R11, RZ ;  /* 0x0000000bff0b723e */ /* 0x000fd200048070ff */
        /* <DEDUP_REMOVED lines=12> */
.L_x_222:
[----:B------:R-:W-:Y:S05]  /*8e4d0*/  BSYNC B1 ;  /* 0x0000000000017941 */ /* 0x000fea0003800000 */
.L_x_221:
[----:B0-2---:R-:W2:Y:S04]  /*8e4e0*/  LDL.LU R14, [R1+0x1470] ;  /* 0x00147000010e7983 */ /* 0x005ea80000300800 */
[----:B------:R-:W3:Y:S04]  /*8e4f0*/  LDL.LU R22, [R1+0x1474] ;  /* 0x0014740001167983 */ /* 0x000ee80000300800 */
[----:B------:R-:W4:Y:S01]  /*8e500*/  LDL.LU R11, [R1+0x146c] ;  /* 0x00146c00010b7983 */ /* 0x000f220000300800 */
[--C-:B------:R-:W-:Y:S01]  /*8e510*/  @!P0 IMAD.MOV.U32 R15, RZ, RZ, R29.reuse ;  /* 0x000000ffff0f8224 */ /* 0x100fe200078e001d */
[----:B------:R-:W-:Y:S01]  /*8e520*/  ISETP.LT.OR P1, PT, R28, 0x172, !P5 ;  /* 0x000001721c00780c */ /* 0x000fe20006f21670 */
[----:B------:R-:W-:Y:S01]  /*8e530*/  @!P4 IMAD.MOV.U32 R16, RZ, RZ, R24 ;  /* 0x000000ffff10c224 */ /* 0x000fe200078e0018 */
[----:B------:R-:W-:Y:S01]  /*8e540*/  BSSY B1, `(.L_x_223) ;  /* 0x000001d000017945 */ /* 0x000fe20003800000 */
[----:B------:R-:W-:-:S02]  /*8e550*/  @!P4 IMAD.MOV.U32 R17, RZ, RZ, R29 ;  /* 0x000000ffff11c224 */ /* 0x000fc400078e001d */
[----:B------:R-:W-:Y:S02]  /*8e560*/  @!P4 IMAD R21, R13, 0x180, RZ ;  /* 0x000001800d15c824 */ /* 0x000fe400078e02ff */
[----:B------:R-:W-:-:S04]  /*8e570*/  @!P4 IMAD.WIDE.U32 R18, R12, 0x180, R16 ;  /* 0x000001800c12c825 */ /* 0x000fc800078e0010 */
[----:B------:R-:W-:Y:S01]  /*8e580*/  @!P0 IMAD R17, R13, 0x180, RZ ;  /* 0x000001800d118824 */ /* 0x000fe200078e02ff */
[----:B------:R-:W-:-:S04]  /*8e590*/  @!P4 IADD3 R18, P3, R18, R32, RZ ;  /* 0x000000201212c210 */ /* 0x000fc80007f7e0ff */
[----:B------:R-:W-:Y:S01]  /*8e5a0*/  @!P4 IADD3.X R19, R33, R19, R21, P3, !PT ;  /* 0x000000132113c210 */ /* 0x000fe20001ffe415 */
[----:B--2---:R-:W-:Y:S01]  /*8e5b0*/  FMUL R20, R14, UR27 ;  /* 0x0000001b0e147c20 */ /* 0x004fe20008400000 */
[----:B------:R-:W-:-:S04]  /*8e5c0*/  @!P0 IMAD.MOV.U32 R14, RZ, RZ, R24 ;  /* 0x000000ffff0e8224 */ /* 0x000fc800078e0018 */
[----:B------:R-:W-:Y:S01]  /*8e5d0*/  @!P0 IMAD.WIDE.U32 R14, R12, 0x180, R14 ;  /* 0x000001800c0e8825 */ /* 0x000fe200078e000e */
[----:B------:R-:W-:-:S03]  /*8e5e0*/  F2FP.SATFINITE.E4M3.F32.PACK_AB_MERGE_C R21, RZ, R20, RZ ;  /* 0x00000014ff15723e */ /* 0x000fc600048070ff */
[----:B----4-:R-:W-:Y:S01]  /*8e5f0*/  FMUL R11, R11, UR27 ;  /* 0x0000001b0b0b7c20 */ /* 0x010fe20008400000 */
[----:B------:R-:W-:Y:S01]  /*8e600*/  @!P0 IADD3 R16, P2, R14, R30, RZ ;  /* 0x0000001e0e108210 */ /* 0x000fe20007f5e0ff */
[----:B---3--:R-:W-:-:S03]  /*8e610*/  FMUL R14, R22, UR27 ;  /* 0x0000001b160e7c20 */ /* 0x008fc60008400000 */
[----:B------:R-:W-:Y:S02]  /*8e620*/  F2FP.SATFINITE.E4M3.F32.PACK_AB_MERGE_C R11, RZ, R11, RZ ;  /* 0x0000000bff0b723e */ /* 0x000fe400048070ff */
[----:B------:R-:W-:Y:S02]  /*8e630*/  @!P0 IADD3.X R17, R31, R15, R17, P2, !PT ;  /* 0x0000000f1f118210 */ /* 0x000fe400017fe411 */
        /* <DEDUP_REMOVED lines=13> */
.L_x_224:
[----:B------:R-:W-:Y:S05]  /*8e710*/  BSYNC B1 ;  /* 0x0000000000017941 */ /* 0x000fea0003800000 */
.L_x_223:
[----:B0-----:R-:W2:Y:S04]  /*8e720*/  LDL.LU R11, [R1+0x1478] ;  /* 0x00147800010b7983 */ /* 0x001ea80000300800 */
[----:B------:R-:W3:Y:S01]  /*8e730*/  LDL.LU R14, [R1+0x147c] ;  /* 0x00147c00010e7983 */ /* 0x000ee20000300800 */
[----:B------:R-:W-:Y:S03]  /*8e740*/  BSSY B1, `(.L_x_225) ;  /* 0x0000013000017945 */ /* 0x000fe60003800000 */
[----:B------:R0:W-:Y:S01]  /*8e750*/  @!P0 STG.E.U8 desc[UR30][R16.64+0x178], R21 ;  /* 0x0001781510008986 */ /* 0x0001e2000c10111e */
[C---:B------:R-:W-:Y:S02]  /*8e760*/  ISETP.LT.OR P0, PT, R28.reuse, 0x179, !P5 ;  /* 0x000001791c00780c */ /* 0x040fe40006f01670 */
[----:B------:R-:W-:Y:S01]  /*8e770*/  ISETP.LT.OR P5, PT, R28, 0x17a, !P5 ;  /* 0x0000017a1c00780c */ /* 0x000fe20006fa1670 */
[----:B------:R0:W-:Y:S01]  /*8e780*/  @!P4 STG.E.U8 desc[UR30][R18.64+0x179], R23 ;  /* 0x000179171200c986 */ /* 0x0001e2000c10111e */
[----:B--2---:R-:W-:Y:S01]  /*8e790*/  FMUL R11, R11, UR27 ;  /* 0x0000001b0b0b7c20 */ /* 0x004fe20008400000 */
[----:B---3--:R-:W-:-:S04]  /*8e7a0*/  FMUL R20, R14, UR27 ;  /* 0x0000001b0e147c20 */ /* 0x008fc80008400000 */
[----:B------:R-:W-:-:S04]  /*8e7b0*/  F2FP.SATFINITE.E4M3.F32.PACK_AB_MERGE_C R11, RZ, R11, RZ ;  /* 0x0000000bff0b723e */ /* 0x000fc800048070ff */
[----:B0-----:R-:W-:Y:S05]  /*8e7c0*/  @P0 BRA `(.L_x_226) ;  /* 0x0000000000280947 */ /* 0x001fea0003800000 */
[----:B------:R-:W-:Y:S01]  /*8e7d0*/  IMAD.MOV.U32 R28, RZ, RZ, R24 ;  /* 0x000000ffff1c7224 */ /* 0x000fe200078e0018 */
[----:B------:R-:W-:Y:S01]  /*8e7e0*/  ULDC.64 UR14, c[0x0][0x5c0] ;  /* 0x00017000000e7ab9 */ /* 0x000fe20000000a00 */
        /* <DEDUP_REMOVED lines=8> */
.L_x_226:
[----:B------:R-:W-:Y:S05]  /*8e870*/  BSYNC B1 ;  /* 0x0000000000017941 */ /* 0x000fea0003800000 */
.L_x_225:
[----:B0-----:R-:W-:Y:S01]  /*8e880*/  F2FP.SATFINITE.E4M3.F32.PACK_AB_MERGE_C R11, RZ, R20, RZ ;  /* 0x00000014ff0b723e */ /* 0x001fe200048070ff */
[----:B------:R-:W-:Y:S06]  /*8e890*/  @P5 BRA `(.L_x_36) ;  /* 0x0000000000285947 */ /* 0x000fec0003800000 */
        /* <DEDUP_REMOVED lines=10> */
.L_x_36:
[----:B------:R-:W-:Y:S05]  /*8e940*/  BSYNC B0 ;  /* 0x0000000000007941 */ /* 0x000fea0003800000 */
.L_x_32:
[----:B------:R-:W3:Y:S04]  /*8e950*/  LDL.LU R13, [R1+0x1488] ;  /* 0x00148800010d7983 */ /* 0x000ee80000300800 */
[----:B0-----:R-:W3:Y:S01]  /*8e960*/  LDL.LU R12, [R1+0x148c] ;  /* 0x00148c00010c7983 */ /* 0x001ee20000300800 */
[----:B------:R-:W-:Y:S01]  /*8e970*/  ULDC UR14, c[0x0][0xc] ;  /* 0x00000300000e7ab9 */ /* 0x000fe20000000800 */
[----:B------:R-:W-:Y:S01]  /*8e980*/  ULDC UR15, c[0x0][0x10] ;  /* 0x00000400000f7ab9 */ /* 0x000fe20000000800 */
[----:B-12--5:R-:W3:Y:S01]  /*8e990*/  LDC R11, c[0x0][0x14] ;  /* 0x00000500ff0b7b82 */ /* 0x026ee20000000800 */
[----:B------:R-:W-:Y:S01]  /*8e9a0*/  UIMAD.WIDE.U32 UR14, UR14, UR15, URZ ;  /* 0x0000000f0e0e72a5 */ /* 0x000fe2000f8e003f */
[----:B------:R0:W5:Y:S01]  /*8e9b0*/  LDL R36, [R1+0x3c8] ;  /* 0x0003c80001247983 */ /* 0x0001620000100800 */
[----:B------:R-:W-:-:S04]  /*8e9c0*/  UMOV UR28, 0xffffffff ;  /* 0xffffffff001c7882 */ /* 0x000fc80000000000 */
[----:B---3--:R-:W-:-:S04]  /*8e9d0*/  IMAD.WIDE.U32 R12, R11, UR14, R12 ;  /* 0x0000000e0b0c7c25 */ /* 0x008fc8000f8e000c */
[----:B------:R-:W-:Y:S01]  /*8e9e0*/  IMAD R11, R11, UR15, RZ ;  /* 0x0000000f0b0b7c24 */ /* 0x000fe2000f8e02ff */
[----:B------:R-:W-:Y:S01]  /*8e9f0*/  ULDC.64 UR14, c[0x0][0x650] ;  /* 0x00019400000e7ab9 */ /* 0x000fe20000000a00 */
[----:B------:R-:W-:Y:S01]  /*8ea00*/  IMAD.MOV.U32 R29, RZ, RZ, R12 ;  /* 0x000000ffff1d7224 */ /* 0x000fe200078e000c */
[----:B------:R-:W-:Y:S01]  /*8ea10*/  ISETP.GE.U32.AND P0, PT, R12, UR14, PT ;  /* 0x0000000e0c007c0c */ /* 0x000fe2000bf06070 */
[--C-:B------:R-:W-:Y:S01]  /*8ea20*/  IMAD.IADD R30, R13, 0x1, R11.reuse ;  /* 0x000000010d1e7824 */ /* 0x100fe200078e020b */
[----:B------:R-:W-:Y:S01]  /*8ea30*/  PRMT R11, RZ, 0x7610, R11 ;  /* 0x00007610ff0b7816 */ /* 0x000fe2000000000b */
[----:B------:R-:W-:-:S03]  /*8ea40*/  IMAD.MOV.U32 R12, RZ, RZ, -0x1 ;  /* 0xffffffffff0c7424 */ /* 0x000fc600078e00ff */
[----:B------:R0:W-:Y:S01]  /*8ea50*/  STL [R1+0x1488], R30 ;  /* 0x0014881e01007387 */ /* 0x0001e20000100800 */
[----:B------:R-:W-:-:S03]  /*8ea60*/  ISETP.GE.U32.AND.EX P0, PT, R30, UR15, PT, P0 ;  /* 0x0000000f1e007c0c */ /* 0x000fc6000bf06100 */
[----:B------:R0:W-:Y:S04]  /*8ea70*/  STL [R1+0x148c], R29 ;  /* 0x00148c1d01007387 */ /* 0x0001e80000100800 */
[----:B------:R0:W-:Y:S06]  /*8ea80*/  STL [R1+0x1484], R12 ;  /* 0x0014840c01007387 */ /* 0x0001ec0000100800 */
[----:B------:R-:W-:Y:S05]  /*8ea90*/  @P0 BRA `(.L_x_227) ;  /* 0x00000004007c0947 */ /* 0x000fea0003800000 */
[----:B------:R-:W1:Y:S01]  /*8eaa0*/  S2R R24, SR_CTAID.X ;  /* 0x0000000000187919 */ /* 0x000e620000002500 */
[----:B------:R-:W2:Y:S01]  /*8eab0*/  LDC.64 R18, c[0x0][0x628] ;  /* 0x00018a00ff127b82 */ /* 0x000ea20000000a00 */
[----:B------:R-:W-:Y:S01]  /*8eac0*/  ULDC UR6, c[0x0][0x150] ;  /* 0x0000540000067ab9 */ /* 0x000fe20000000800 */
[----:B------:R-:W-:Y:S01]  /*8ead0*/  IMAD.MOV.U32 R16, RZ, RZ, R29 ;  /* 0x000000ffff107224 */ /* 0x000fe200078e001d */
[----:B------:R-:W3:Y:S01]  /*8eae0*/  S2R R26, SR_CTAID.Y ;  /* 0x00000000001a7919 */ /* 0x000ee20000002600 */
[----:B------:R-:W-:-:S04]  /*8eaf0*/  IMAD.MOV.U32 R17, RZ, RZ, R30 ;  /* 0x000000ffff117224 */ /* 0x000fc800078e001e */
[----:B------:R-:W0:Y:S08]  /*8eb00*/  LDC R27, c[0x0][0x144] ;  /* 0x00005100ff1b7b82 */ /* 0x000e300000000800 */
[----:B------:R-:W0:Y:S08]  /*8eb10*/  LDC R20, c[0x0][0x630] ;  /* 0x00018c00ff147b82 */ /* 0x000e300000000800 */
[----:B------:R-:W0:Y:S01]  /*8eb20*/  LDC.64 R22, c[0x0][0x620] ;  /* 0x00018800ff167b82 */ /* 0x000e220000000a00 */
[----:B--2---:R-:W-:-:S04]  /*8eb30*/  ISETP.NE.U32.AND P0, PT, R18, RZ, PT ;  /* 0x000000ff1200720c */ /* 0x004fc80003f05070 */
[----:B------:R-:W-:Y:S02]  /*8eb40*/  ISETP.NE.AND.EX P0, PT, R19, RZ, PT, P0 ;  /* 0x000000ff1300720c */ /* 0x000fe40003f05300 */
[----:B-1----:R-:W-:-:S05]  /*8eb50*/  I2FP.F32.U32 R11, R24 ;  /* 0x00000018000b7245 */ /* 0x002fca0000201000 */
[----:B------:R-:W-:-:S04]  /*8eb60*/  FMUL R11, R11, UR6 ;  /* 0x000000060b0b7c20 */ /* 0x000fc80008400000 */
[----:B------:R1:W2:Y:S02]  /*8eb70*/  F2I.U32.TRUNC.NTZ R25, R11 ;  /* 0x0000000b00197305 */ /* 0x0002a4000020f000 */
[----:B---3--:R-:W-:Y:S05]  /*8eb80*/  @!P0 BRA `(.L_x_228) ;  /* 0x0000000000288947 */ /* 0x008fea0003800000 */
[----:B-1----:R-:W1:Y:S02]  /*8eb90*/  LDC R11, c[0x0][0x634] ;  /* 0x00018d00ff0b7b82 */ /* 0x002e640000000800 */
[----:B-1----:R-:W-:-:S05]  /*8eba0*/  IADD3 R11, P0, R29, R11, RZ ;  /* 0x0000000b1d0b7210 */ /* 0x002fca0007f1e0ff */
[----:B------:R-:W-:-:S04]  /*8ebb0*/  IMAD.X R21, RZ, RZ, R30, P0 ;  /* 0x000000ffff157224 */ /* 0x000fc800000e061e */
[----:B0-----:R-:W-:-:S04]  /*8ebc0*/  IMAD.WIDE.U32 R12, R21, R18, RZ ;  /* 0x00000012150c7225 */ /* 0x001fc800078e00ff */
[----:B------:R-:W-:-:S04]  /*8ebd0*/  IMAD.WIDE.U32 R14, P0, R11, R19, R12 ;  /* 0x000000130b0e7225 */ /* 0x000fc8000780000c */
[----:B------:R-:W-:-:S04]  /*8ebe0*/  IMAD.WIDE.U32 R12, R11, R18, RZ ;  /* 0x000000120b0c7225 */ /* 0x000fc800078e00ff */
[----:B------:R-:W-:Y:S01]  /*8ebf0*/  IMAD.X R17, RZ, RZ, RZ, P0 ;  /* 0x000000ffff117224 */ /* 0x000fe200000e06ff */
[----:B------:R-:W-:Y:S01]  /*8ec00*/  IADD3 RZ, P0, R13, R14, RZ ;  /* 0x0000000e0dff7210 */ /* 0x000fe20007f1e0ff */
[----:B------:R-:W-:-:S04]  /*8ec10*/  IMAD.MOV.U32 R16, RZ, RZ, R15 ;  /* 0x000000ffff107224 */ /* 0x000fc800078e000f */
[----:B------:R-:W-:-:S08]  /*8ec20*/  IMAD.WIDE.U32.X R16, R21, R19, R16, P0 ;  /* 0x0000001315107225 */ /* 0x000fd000000e0410 */
.L_x_228:
[-CC-:B0-----:R-:W-:Y:S01]  /*8ec30*/  SHF.R.U64 R33, R16, R20.reuse, R17.reuse ;  /* 0x0000001410217219 */ /* 0x181fe20000001211 */
[----:B------:R-:W0:Y:S01]  /*8ec40*/  LDC.64 R34, c[0x0][0x640] ;  /* 0x00019000ff227b82 */ /* 0x000e220000000a00 */
[----:B-1----:R-:W-:Y:S01]  /*8ec50*/  SHF.R.U32.HI R11, RZ, R20, R17 ;  /* 0x00000014ff0b7219 */ /* 0x002fe20000011611 */
[----:B------:R-:W-:Y:S01]  /*8ec60*/  IMAD.MOV.U32 R12, RZ, RZ, R29 ;  /* 0x000000ffff0c7224 */ /* 0x000fe200078e001d */
[----:B------:R-:W-:Y:S01]  /*8ec70*/  IADD3 R15, P0, RZ, -R33, RZ ;  /* 0x80000021ff0f7210 */ /* 0x000fe20007f1e0ff */
[----:B------:R-:W-:Y:S01]  /*8ec80*/  IMAD.MOV.U32 R13, RZ, RZ, R30 ;  /* 0x000000ffff0d7224 */ /* 0x000fe200078e001e */
[----:B------:R-:W-:Y:S01]  /*8ec90*/  ULDC UR6, c[0x0][0x154] ;  /* 0x0000550000067ab9 */ /* 0x000fe20000000800 */
[----:B--2---:R-:W-:Y:S02]  /*8eca0*/  IMAD.MOV R25, RZ, RZ, -R25 ;  /* 0x000000ffff197224 */ /* 0x004fe400078e0a19 */
[----:B------:R-:W1:Y:S01]  /*8ecb0*/  LDC R16, c[0x0][0x618] ;  /* 0x00018600ff107b82 */ /* 0x000e620000000800 */
[----:B------:R-:W-:-:S02]  /*8ecc0*/  IMAD.X R11, RZ, RZ, ~R11, P0 ;  /* 0x000000ffff0b7224 */ /* 0x000fc400000e0e0b */
[----:B------:R-:W-:-:S04]  /*8ecd0*/  IMAD.WIDE.U32 R12, R15, R22, R12 ;  /* 0x000000160f0c7225 */ /* 0x000fc800078e000c */
[----:B------:R-:W-:Y:S01]  /*8ece0*/  IMAD R14, R11, R22, RZ ;  /* 0x000000160b0e7224 */ /* 0x000fe200078e02ff */
[----:B------:R-:W2:Y:S01]  /*8ecf0*/  LDC R28, c[0x0][0x608] ;  /* 0x00018200ff1c7b82 */ /* 0x000ea20000000800 */
[----:B------:R-:W-:Y:S02]  /*8ed00*/  IMAD R30, R27, R25, R24 ;  /* 0x000000191b1e7224 */ /* 0x000fe400078e0218 */
[----:B------:R-:W-:Y:S02]  /*8ed10*/  IMAD R11, R15, R23, R14 ;  /* 0x000000170f0b7224 */ /* 0x000fe400078e020e */
[----:B------:R-:W-:Y:S02]  /*8ed20*/  IMAD.MOV.U32 R15, RZ, RZ, 0x1 ;  /* 0x00000001ff0f7424 */ /* 0x000fe400078e00ff */
[----:B------:R-:W-:Y:S01]  /*8ed30*/  IMAD.IADD R11, R13, 0x1, R11 ;  /* 0x000000010d0b7824 */ /* 0x000fe200078e020b */
[----:B------:R-:W3:Y:S01]  /*8ed40*/  LDC R32, c[0x0][0x658] ;  /* 0x00019600ff207b82 */ /* 0x000ee20000000800 */
[----:B------:R-:W-:-:S02]  /*8ed50*/  I2FP.F32.U32 R13, R26 ;  /* 0x0000001a000d7245 */ /* 0x000fc40000201000 */
[----:B0-----:R-:W-:-:S03]  /*8ed60*/  ISETP.NE.U32.AND P0, PT, R34, RZ, PT ;  /* 0x000000ff2200720c */ /* 0x001fc60003f05070 */
[----:B------:R-:W-:Y:S01]  /*8ed70*/  FMUL R14, R13, UR6 ;  /* 0x000000060d0e7c20 */ /* 0x000fe20008400000 */
[----:B------:R-:W-:Y:S01]  /*8ed80*/  ISETP.NE.AND.EX P0, PT, R35, RZ, PT, P0 ;  /* 0x000000ff2300720c */ /* 0x000fe20003f05300 */
[----:B------:R-:W0:Y:S01]  /*8ed90*/  LDC R23, c[0x0][0x148] ;  /* 0x00005200ff177b82 */ /* 0x000e220000000800 */
[-CC-:B-1----:R-:W-:Y:S01]  /*8eda0*/  SHF.R.U64 R20, R12, R16.reuse, R11.reuse ;  /* 0x000000100c147219 */ /* 0x182fe2000000120b */
[----:B------:R1:W0:Y:S01]  /*8edb0*/  F2I.U32.TRUNC.NTZ R22, R14 ;  /* 0x0000000e00167305 */ /* 0x000222000020f000 */
[----:B------:R-:W-:Y:S01]  /*8edc0*/  SHF.R.U32.HI R11, RZ, R16, R11 ;  /* 0x00000010ff0b7219 */ /* 0x000fe2000001160b */
[----:B------:R-:W-:-:S04]  /*8edd0*/  IMAD.MOV.U32 R13, RZ, RZ, -0x1 ;  /* 0xffffffffff0d7424 */ /* 0x000fc800078e00ff */
[----:B------:R-:W0:Y:S01]  /*8ede0*/  LDC R24, c[0x0][0x600] ;  /* 0x00018000ff187b82 */ /* 0x000e220000000800 */
[-CC-:B--2---:R-:W-:Y:S02]  /*8edf0*/  SHF.R.U64 R18, R20, R28.reuse, R11.reuse ;  /* 0x0000001c14127219 */ /* 0x184fe4000000120b */
[----:B------:R-:W-:-:S05]  /*8ee00*/  SHF.R.U32.HI R11, RZ, R28, R11 ;  /* 0x0000001cff0b7219 */ /* 0x000fca000001160b */
[----:B------:R-:W2:Y:S01]  /*8ee10*/  LDC R27, c[0x0][0x648] ;  /* 0x00019200ff1b7b82 */ /* 0x000ea20000000800 */
[-C--:B---3--:R-:W-:Y:S02]  /*8ee20*/  SHF.L.U32 R12, R13, R32.reuse, RZ ;  /* 0x000000200d0c7219 */ /* 0x088fe400000006ff */
[-CC-:B------:R-:W-:Y:S02]  /*8ee30*/  SHF.R.U64 R21, R18, R32.reuse, R11.reuse ;  /* 0x0000002012157219 */ /* 0x180fe4000000120b */
[----:B------:R-:W-:Y:S02]  /*8ee40*/  SHF.R.U32.HI R13, RZ, R32, R11 ;  /* 0x00000020ff0d7219 */ /* 0x000fe4000001160b */
[----:B------:R-:W-:Y:S01]  /*8ee50*/  LOP3.LUT R25, RZ, R12, RZ, 0x33, !PT ;  /* 0x0000000cff197212 */ /* 0x000fe200078e33ff */
[----:B------:R-:W3:Y:S01]  /*8ee60*/  LDC R29, c[0x0][0x638] ;  /* 0x00018e00ff1d7b82 */ /* 0x000ee20000000800 */
[----:B------:R-:W-:Y:S01]  /*8ee70*/  SHF.L.U32 R32, R15, R32, RZ ;  /* 0x000000200f207219 */ /* 0x000fe200000006ff */
[----:B------:R-:W-:-:S06]  /*8ee80*/  IMAD.MOV.U32 R12, RZ, RZ, R21 ;  /* 0x000000ffff0c7224 */ /* 0x000fcc00078e0015 */
[----:B------:R-:W0:Y:S01]  /*8ee90*/  LDC R31, c[0x0][0x610] ;  /* 0x00018400ff1f7b82 */ /* 0x000e220000000800 */
[----:B-1----:R-:W-:Y:S05]  /*8eea0*/  @!P0 BRA `(.L_x_229) ;  /* 0x0000000000288947 */ /* 0x002fea0003800000 */
[----:B------:R-:W1:Y:S02]  /*8eeb0*/  LDC R12, c[0x0][0x64c] ;  /* 0x00019300ff0c7b82 */ /* 0x000e640000000800 */
[----:B-1----:R-:W-:-:S05]  /*8eec0*/  IADD3 R11, P0, R21, R12, RZ ;  /* 0x0000000c150b7210 */ /* 0x002fca0007f1e0ff */
        /* <DEDUP_REMOVED lines=8> */
.L_x_229:
[----:B------:R-:W1:Y:S01]  /*8ef50*/  LDC R14, c[0x0][0x65c] ;  /* 0x00019700ff0e7b82 */ /* 0x000e620000000800 */
[----:B--2---:R-:W-:Y:S01]  /*8ef60*/  SHF.R.U64 R11, R12, R27, R13 ;  /* 0x0000001b0c0b7219 */ /* 0x004fe2000000120d */
[----:B0-----:R-:W-:Y:S01]  /*8ef70*/  VIADD R13, R24, 0xffffffff ;  /* 0xffffffff180d7836 */ /* 0x001fe20000000000 */
[----:B------:R-:W-:Y:S01]  /*8ef80*/  LOP3.LUT R18, R18, R25, RZ, 0xc0, !PT ;  /* 0x0000001912127212 */ /* 0x000fe200078ec0ff */
[----:B------:R-:W-:Y:S01]  /*8ef90*/  IMAD.MOV R22, RZ, RZ, -R22 ;  /* 0x000000ffff167224 */ /* 0x000fe200078e0a16 */
[----:B------:R-:W-:Y:S01]  /*8efa0*/  R2UR UR28, R33 ;  /* 0x00000000211c72ca */ /* 0x000fe200000e0000 */
[----:B------:R-:W-:Y:S01]  /*8efb0*/  IMAD.MOV R12, RZ, RZ, -R11 ;  /* 0x000000ffff0c7224 */ /* 0x000fe200078e0a0b */
[----:B------:R-:W-:Y:S01]  /*8efc0*/  LOP3.LUT R13, R20, R13, RZ, 0xc0, !PT ;  /* 0x0000000d140d7212 */ /* 0x000fe200078ec0ff */
[----:B------:R-:W-:Y:S02]  /*8efd0*/  IMAD R11, R32, R11, R18 ;  /* 0x0000000b200b7224 */ /* 0x000fe400078e0212 */
[----:B---3--:R-:W-:-:S04]  /*8efe0*/  IMAD R12, R12, R29, R21 ;  /* 0x0000001d0c0c7224 */ /* 0x008fc800078e0215 */
[----:B------:R-:W-:Y:S02]  /*8eff0*/  IMAD R12, R12, R24, R13 ;  /* 0x000000180c0c7224 */ /* 0x000fe400078e020d */
[----:B------:R-:W-:Y:S01]  /*8f000*/  IMAD.MOV.U32 R13, RZ, RZ, 0x1 ;  /* 0x00000001ff0d7424 */ /* 0x000fe200078e00ff */
[----:B-1----:R-:W-:-:S13]  /*8f010*/  ISETP.NE.AND P0, PT, R14, 0x1, PT ;  /* 0x000000010e00780c */ /* 0x002fda0003f05270 */
[----:B------:R-:W-:-:S04]  /*8f020*/  @P0 IMAD R30, R23, R22, R26 ;  /* 0x00000016171e0224 */ /* 0x000fc800078e021a */
[----:B------:R-:W-:-:S05]  /*8f030*/  IMAD R11, R11, R31, R30 ;  /* 0x0000001f0b0b7224 */ /* 0x000fca00078e021e */
[----:B------:R-:W-:Y:S02]  /*8f040*/  SEL R14, R12, R11, !P0 ;  /* 0x0000000b0c0e7207 */ /* 0x000fe40004000000 */
[----:B-----5:R-:W-:Y:S02]  /*8f050*/  SEL R36, R11, R12, !P0 ;  /* 0x0000000c0b247207 */ /* 0x020fe40004000000 */
[----:B------:R-:W-:Y:S01]  /*8f060*/  PRMT R11, R13, 0x7610, R11 ;  /* 0x000076100d0b7816 */ /* 0x000fe2000000000b */
[----:B------:R1:W-:Y:S04]  /*8f070*/  STL [R1+0x1484], R14 ;  /* 0x0014840e01007387 */ /* 0x0003e80000100800 */
[----:B------:R1:W-:Y:S02]  /*8f080*/  STL [R1+0x3c8], R36 ;  /* 0x0003c82401007387 */ /* 0x0003e40000100800 */
.L_x_227:
[----:B------:R-:W-:Y:S01]  /*8f090*/  UIADD3 UR5, UR25, UR5, URZ ;  /* 0x0000000519057290 */ /* 0x000fe2000fffe03f */
[----:B------:R-:W-:Y:S01]  /*8f0a0*/  LOP3.LUT P0, RZ, R11, 0xff, RZ, 0xc0, !PT ;  /* 0x000000ff0bff7812 */ /* 0x000fe2000780c0ff */
[----:B-----5:R-:W-:Y:S02]  /*8f0b0*/  IMAD.MOV.U32 R11, RZ, RZ, R36 ;  /* 0x000000ffff0b7224 */ /* 0x020fe400078e0024 */
[----:B------:R-:W-:Y:S02]  /*8f0c0*/  USHF.R.U32.HI UR6, URZ, 0x3, UR5 ;  /* 0x000000033f067899 */ /* 0x000fe40008011605 */
[----:B------:R-:W-:Y:S01]  /*8f0d0*/  UISETP.GT.U32.AND UP1, UPT, UR5, 0x7, UPT ;  /* 0x000000070500788c */ /* 0x000fe2000bf24070 */
[----:B------:R2:W-:Y:S01]  /*8f0e0*/  STL [R1+0x1480], R11 ;  /* 0x0014800b01007387 */ /* 0x0005e20000100800 */
[----:B------:R-:W-:Y:S02]  /*8f0f0*/  ULOP3.LUT UR6, UR6, 0x1, URZ, 0xc0, !UPT ;  /* 0x0000000106067892 */ /* 0x000fe4000f8ec03f */
[----:B------:R-:W-:-:S02]  /*8f100*/  UISETP.LT.U32.AND UP1, UPT, UR25, 0x8, UP1 ;  /* 0x000000081900788c */ /* 0x000fc40008f21070 */
[----:B------:R-:W-:Y:S02]  /*8f110*/  UISETP.NE.U32.AND UP0, UPT, UR6, 0x1, UPT ;  /* 0x000000010600788c */ /* 0x000fe4000bf05070 */
[----:B------:R-:W-:Y:S02]  /*8f120*/  USEL UR14, URZ, 0x1, !UP1 ;  /* 0x000000013f0e7887 */ /* 0x000fe4000c800000 */
[----:B------:R-:W-:Y:S02]  /*8f130*/  UISETP.GT.U32.AND UP0, UPT, UR25, 0x7, !UP0 ;  /* 0x000000071900788c */ /* 0x000fe4000c704070 */
[----:B------:R-:W-:Y:S02]  /*8f140*/  ULOP3.LUT UR5, UR5, 0x7, URZ, 0xc0, !UPT ;  /* 0x0000000705057892 */ /* 0x000fe4000f8ec03f */
[----:B------:R-:W-:-:S04]  /*8f150*/  USEL UR6, URZ, 0x1, !UP0 ;  /* 0x000000013f067887 */ /* 0x000fc8000c000000 */
[----:B------:R-:W-:Y:S01]  /*8f160*/  ULOP3.LUT UR4, UR6, UR4, UR14, 0x96, !UPT ;  /* 0x0000000406047292 */ /* 0x000fe2000f8e960e */
[----:B--2---:R-:W-:Y:S11]  /*8f170*/  @P0 BRA `(.L_x_230) ;  /* 0xfffff71c00f80947 */ /* 0x004ff6000383ffff */
[----:B------:R-:W-:Y:S05]  /*8f180*/  EXIT ;  /* 0x000000000000794d */ /* 0x000fea0003800000 */
.L_x_4:
[----:B------:R-:W2:Y:S01]  /*8f190*/  LDL R17, [R1+0x148c] ;  /* 0x00148c0001117983 */ /* 0x000ea20000100800 */
[----:B------:R-:W-:-:S03]  /*8f1a0*/  ULDC.64 UR4, c[0x0][0x650] ;  /* 0x0001940000047ab9 */ /* 0x000fc60000000a00 */
[----:B------:R-:W3:Y:S01]  /*8f1b0*/  LDL R18, [R1+0x1488] ;  /* 0x0014880001127983 */ /* 0x000ee20000100800 */
[----:B------:R-:W-:Y:S01]  /*8f1c0*/  PRMT R6, RZ, 0x7610, R6 ;  /* 0x00007610ff067816 */ /* 0x000fe20000000006 */
[----:B------:R-:W-:Y:S02]  /*8f1d0*/  IMAD.MOV.U32 R5, RZ, RZ, -0x1 ;  /* 0xffffffffff057424 */ /* 0x000fe400078e00ff */
[----:B------:R-:W-:Y:S02]  /*8f1e0*/  IMAD.MOV.U32 R4, RZ, RZ, -0x1 ;  /* 0xffffffffff047424 */ /* 0x000fe400078e00ff */
[----:B------:R-:W-:Y:S01]  /*8f1f0*/  IMAD.MOV.U32 R10, RZ, RZ, -0x1 ;  /* 0xffffffffff0a7424 */ /* 0x000fe200078e00ff */
[----:B--2---:R-:W-:-:S04]  /*8f200*/  ISETP.GE.U32.AND P0, PT, R17, UR4, PT ;  /* 0x0000000411007c0c */ /* 0x004fc8000bf06070 */
[----:B---3--:R-:W-:-:S13]  /*8f210*/  ISETP.GE.U32.AND.EX P0, PT, R18, UR5, PT, P0 ;  /* 0x0000000512007c0c */ /* 0x008fda000bf06100 */
[----:B------:R-:W-:Y:S05]  /*8f220*/  @P0 BRA `(.L_x_231) ;  /* 0x0000000400640947 */ /* 0x000fea0003800000 */
        /* <DEDUP_REMOVED lines=18> */
.L_x_232:
[--C-:B------:R-:W-:Y:S01]  /*8f350*/  SHF.R.U64 R10, R8, R12, R9.reuse ;  /* 0x0000000c080a7219 */ /* 0x100fe20000001209 */
[----:B------:R-:W-:Y:S01]  /*8f360*/  IMAD.MOV.U32 R5, RZ, RZ, R18 ;  /* 0x000000ffff057224 */ /* 0x000fe200078e0012 */
[----:B------:R-:W-:Y:S01]  /*8f370*/  I2FP.F32.U32 R6, R2 ;  /* 0x0000000200067245 */ /* 0x000fe20000201000 */
[----:B------:R-:W0:Y:S01]  /*8f380*/  LDC R16, c[0x0][0x618] ;  /* 0x00018600ff107b82 */ /* 0x000e220000000800 */
[----:B------:R-:W-:Y:S01]  /*8f390*/  SHF.R.U32.HI R3, RZ, R12, R9 ;  /* 0x0000000cff037219 */ /* 0x000fe20000011609 */
[----:B------:R-:W-:Y:S01]  /*8f3a0*/  ULDC UR4, c[0x0][0x150] ;  /* 0x0000540000047ab9 */ /* 0x000fe20000000800 */
[----:B------:R-:W-:Y:S01]  /*8f3b0*/  IADD3 R7, P0, RZ, -R10, RZ ;  /* 0x8000000aff077210 */ /* 0x000fe20007f1e0ff */
[----:B------:R-:W-:Y:S01]  /*8f3c0*/  FMUL R9, R6, UR4 ;  /* 0x0000000406097c20 */ /* 0x000fe20008400000 */
[----:B------:R-:W-:Y:S01]  /*8f3d0*/  IMAD.MOV.U32 R4, RZ, RZ, R17 ;  /* 0x000000ffff047224 */ /* 0x000fe200078e0011 */
[----:B------:R-:W-:Y:S02]  /*8f3e0*/  ULDC UR4, c[0x0][0x154] ;  /* 0x0000550000047ab9 */ /* 0x000fe40000000800 */
[----:B------:R-:W1:Y:S01]  /*8f3f0*/  LDC.64 R18, c[0x0][0x640] ;  /* 0x00019000ff127b82 */ /* 0x000e620000000a00 */
[----:B------:R-:W-:Y:S01]  /*8f400*/  IMAD.X R3, RZ, RZ, ~R3, P0 ;  /* 0x000000ffff037224 */ /* 0x000fe200000e0e03 */
[----:B------:R-:W2:Y:S01]  /*8f410*/  F2I.U32.TRUNC.NTZ R9, R9 ;  /* 0x0000000900097305 */ /* 0x000ea2000020f000 */
[----:B------:R-:W-:-:S04]  /*8f420*/  IMAD.WIDE.U32 R4, R7, R14, R4 ;  /* 0x0000000e07047225 */ /* 0x000fc800078e0004 */
[----:B------:R-:W-:Y:S01]  /*8f430*/  IMAD R6, R3, R14, RZ ;  /* 0x0000000e03067224 */ /* 0x000fe200078e02ff */
[----:B------:R-:W3:Y:S03]  /*8f440*/  LDC R11, c[0x0][0x144] ;  /* 0x00005100ff0b7b82 */ /* 0x000ee60000000800 */
[----:B------:R-:W-:Y:S02]  /*8f450*/  IMAD R3, R7, R15, R6 ;  /* 0x0000000f07037224 */ /* 0x000fe400078e0206 */
[----:B------:R-:W-:Y:S02]  /*8f460*/  IMAD.MOV.U32 R6, RZ, RZ, -0x1 ;  /* 0xffffffffff067424 */ /* 0x000fe400078e00ff */
[----:B------:R-:W-:Y:S01]  /*8f470*/  IMAD.IADD R3, R5, 0x1, R3 ;  /* 0x0000000105037824 */ /* 0x000fe200078e0203 */
[----:B------:R-:W4:Y:S01]  /*8f480*/  LDC R12, c[0x0][0x608] ;  /* 0x00018200ff0c7b82 */ /* 0x000f220000000800 */
[----:B------:R-:W-:-:S03]  /*8f490*/  I2FP.F32.U32 R5, R0 ;  /* 0x0000000000057245 */ /* 0x000fc60000201000 */
[-C--:B0-----:R-:W-:Y:S01]  /*8f4a0*/  SHF.R.U64 R8, R4, R16.reuse, R3 ;  /* 0x0000001004087219 */ /* 0x081fe20000001203 */
[----:B--2---:R-:W-:Y:S01]  /*8f4b0*/  IMAD.MOV R4, RZ, RZ, -R9 ;  /* 0x000000ffff047224 */ /* 0x004fe200078e0a09 */
[----:B------:R-:W-:Y:S01]  /*8f4c0*/  SHF.R.U32.HI R3, RZ, R16, R3 ;  /* 0x00000010ff037219 */ /* 0x000fe20000011603 */
[----:B------:R-:W-:Y:S01]  /*8f4d0*/  FMUL R5, R5, UR4 ;  /* 0x0000000405057c20 */ /* 0x000fe20008400000 */
[----:B------:R-:W0:Y:S01]  /*8f4e0*/  LDC R7, c[0x0][0x658] ;  /* 0x00019600ff077b82 */ /* 0x000e220000000800 */
[----:B-1----:R-:W-:-:S04]  /*8f4f0*/  ISETP.NE.U32.AND P0, PT, R18, RZ, PT ;  /* 0x000000ff1200720c */ /* 0x002fc80003f05070 */
[----:B------:R-:W-:-:S03]  /*8f500*/  ISETP.NE.AND.EX P0, PT, R19, RZ, PT, P0 ;  /* 0x000000ff1300720c */ /* 0x000fc60003f05300 */
[----:B------:R-:W1:Y:S01]  /*8f510*/  LDC R15, c[0x0][0x148] ;  /* 0x00005200ff0f7b82 */ /* 0x000e620000000800 */
[----:B---3--:R-:W-:Y:S02]  /*8f520*/  IMAD R17, R11, R4, R2 ;  /* 0x000000040b117224 */ /* 0x008fe400078e0202 */
[----:B------:R-:W-:-:S05]  /*8f530*/  IMAD.MOV.U32 R4, RZ, RZ, 0x1 ;  /* 0x00000001ff047424 */ /* 0x000fca00078e00ff */
[----:B------:R-:W2:Y:S01]  /*8f540*/  LDC R14, c[0x0][0x600] ;  /* 0x00018000ff0e7b82 */ /* 0x000ea20000000800 */
[-CC-:B----4-:R-:W-:Y:S02]  /*8f550*/  SHF.R.U64 R11, R8, R12.reuse, R3.reuse ;  /* 0x0000000c080b7219 */ /* 0x190fe40000001203 */
[----:B------:R-:W-:Y:S02]  /*8f560*/  SHF.R.U32.HI R2, RZ, R12, R3 ;  /* 0x0000000cff027219 */ /* 0x000fe40000011603 */
[----:B------:R3:W4:Y:S03]  /*8f570*/  F2I.U32.TRUNC.NTZ R12, R5 ;  /* 0x00000005000c7305 */ /* 0x000726000020f000 */
[----:B------:R-:W1:Y:S01]  /*8f580*/  LDC R20, c[0x0][0x648] ;  /* 0x00019200ff147b82 */ /* 0x000e620000000800 */
[-C--:B0-----:R-:W-:Y:S02]  /*8f590*/  SHF.R.U64 R13, R11, R7.reuse, R2 ;  /* 0x000000070b0d7219 */ /* 0x081fe40000001202 */
[----:B------:R-:W-:-:S02]  /*8f5a0*/  SHF.L.U32 R6, R6, R7, RZ ;  /* 0x0000000706067219 */ /* 0x000fc400000006ff */
[-C--:B------:R-:W-:Y:S01]  /*8f5b0*/  SHF.R.U32.HI R3, RZ, R7.reuse, R2 ;  /* 0x00000007ff037219 */ /* 0x080fe20000011602 */
[----:B------:R-:W-:Y:S01]  /*8f5c0*/  IMAD.MOV.U32 R2, RZ, RZ, R13 ;  /* 0x000000ffff027224 */ /* 0x000fe200078e000d */
[----:B------:R-:W-:Y:S01]  /*8f5d0*/  SHF.L.U32 R16, R4, R7, RZ ;  /* 0x0000000704107219 */ /* 0x000fe200000006ff */
[----:B------:R-:W0:Y:S01]  /*8f5e0*/  LDC R21, c[0x0][0x638] ;  /* 0x00018e00ff157b82 */ /* 0x000e220000000800 */
[----:B------:R-:W-:-:S07]  /*8f5f0*/  LOP3.LUT R22, RZ, R6, RZ, 0x33, !PT ;  /* 0x00000006ff167212 */ /* 0x000fce00078e33ff */
[----:B------:R-:W0:Y:S01]  /*8f600*/  LDC R23, c[0x0][0x610] ;  /* 0x00018400ff177b82 */ /* 0x000e220000000800 */
[----:B---34-:R-:W-:Y:S05]  /*8f610*/  @!P0 BRA `(.L_x_233) ;  /* 0x0000000000288947 */ /* 0x018fea0003800000 */
[----:B------:R-:W3:Y:S02]  /*8f620*/  LDC R2, c[0x0][0x64c] ;  /* 0x00019300ff027b82 */ /* 0x000ee40000000800 */
[----:B---3--:R-:W-:-:S05]  /*8f630*/  IADD3 R7, P0, R13, R2, RZ ;  /* 0x000000020d077210 */ /* 0x008fca0007f1e0ff */
        /* <DEDUP_REMOVED lines=8> */
.L_x_233:
[----:B------:R-:W3:Y:S01]  /*8f6c0*/  LDC R4, c[0x0][0x65c] ;  /* 0x00019700ff047b82 */ /* 0x000ee20000000800 */
[----:B-1----:R-:W-:Y:S01]  /*8f6d0*/  SHF.R.U64 R3, R2, R20, R3 ;  /* 0x0000001402037219 */ /* 0x002fe20000001203 */
[----:B--2---:R-:W-:Y:S01]  /*8f6e0*/  VIADD R5, R14, 0xffffffff ;  /* 0xffffffff0e057836 */ /* 0x004fe20000000000 */
[----:B------:R-:W-:Y:S01]  /*8f6f0*/  LOP3.LUT R2, R11, R22, RZ, 0xc0, !PT ;  /* 0x000000160b027212 */ /* 0x000fe200078ec0ff */
[----:B------:R-:W-:Y:S02]  /*8f700*/  IMAD.MOV R12, RZ, RZ, -R12 ;  /* 0x000000ffff0c7224 */ /* 0x000fe400078e0a0c */
[----:B------:R-:W-:Y:S02]  /*8f710*/  IMAD.MOV.U32 R6, RZ, RZ, 0x1 ;  /* 0x00000001ff067424 */ /* 0x000fe400078e00ff */
[----:B------:R-:W-:Y:S01]  /*8f720*/  IMAD R2, R16, R3, R2 ;  /* 0x0000000310027224 */ /* 0x000fe200078e0202 */
[----:B---3--:R-:W-:Y:S01]  /*8f730*/  ISETP.NE.AND P0, PT, R4, 0x1, PT ;  /* 0x000000010400780c */ /* 0x008fe20003f05270 */
[----:B------:R-:W-:Y:S01]  /*8f740*/  IMAD.MOV R4, RZ, RZ, -R3 ;  /* 0x000000ffff047224 */ /* 0x000fe200078e0a03 */
[----:B------:R-:W-:-:S11]  /*8f750*/  LOP3.LUT R3, R8, R5, RZ, 0xc0, !PT ;  /* 0x0000000508037212 */ /* 0x000fd600078ec0ff */
[----:B------:R-:W-:Y:S02]  /*8f760*/  @P0 IMAD R17, R15, R12, R0 ;  /* 0x0000000c0f110224 */ /* 0x000fe400078e0200 */
[----:B0-----:R-:W-:Y:S02]  /*8f770*/  IMAD R0, R4, R21, R13 ;  /* 0x0000001504007224 */ /* 0x001fe400078e020d */
[----:B------:R-:W-:Y:S02]  /*8f780*/  IMAD R5, R2, R23, R17 ;  /* 0x0000001702057224 */ /* 0x000fe400078e0211 */
[----:B------:R-:W-:-:S05]  /*8f790*/  IMAD R0, R0, R14, R3 ;  /* 0x0000000e00007224 */ /* 0x000fca00078e0203 */
[----:B------:R-:W-:Y:S02]  /*8f7a0*/  SEL R4, R0, R5, !P0 ;  /* 0x0000000500047207 */ /* 0x000fe40004000000 */
[----:B------:R-:W-:-:S07]  /*8f7b0*/  SEL R5, R5, R0, !P0 ;  /* 0x0000000005057207 */ /* 0x000fce0004000000 */
.L_x_231:
[----:B------:R-:W-:-:S08]  /*8f7c0*/  NOP ;  /* 0x0000000000007918 */ /* 0x000fd00000000000 */
[----:B------:R-:W0:-:S00]  /*8f7d0*/  USETMAXREG.DEALLOC.CTAPOOL 0x18 ;  /* 0x00000018000079c8 */ /* 0x000e0000080e0500 */
[----:B------:R-:W-:-:S13]  /*8f7e0*/  ISETP.NE.AND P0, PT, RZ, UR6, PT ;  /* 0x00000006ff007c0c */ /* 0x000fda000bf05270 */
[----:B------:R-:W-:Y:S05]  /*8f7f0*/  @P0 EXIT ;  /* 0x000000000000094d */ /* 0x000fea0003800000 */
[----:B0-----:R-:W-:Y:S01]  /*8f800*/  LOP3.LUT P0, RZ, R6, 0xff, RZ, 0xc0, !PT ;  /* 0x000000ff06ff7812 */ /* 0x001fe2000780c0ff */
[----:B------:R-:W-:Y:S02]  /*8f810*/  IMAD.MOV.U32 R0, RZ, RZ, 0x1 ;  /* 0x00000001ff007424 */ /* 0x000fe400078e00ff */
[----:B------:R-:W-:-:S10]  /*8f820*/  IMAD.MOV.U32 R6, RZ, RZ, RZ ;  /* 0x000000ffff067224 */ /* 0x000fd400078e00ff */
[----:B------:R-:W-:Y:S05]  /*8f830*/  @!P0 BRA `(.L_x_234) ;  /* 0x0000000c00548947 */ /* 0x000fea0003800000 */
[----:B------:R-:W0:Y:S01]  /*8f840*/  LDC R0, c[0x0][0x28c] ;  /* 0x0000a300ff007b82 */ /* 0x000e220000000800 */
[----:B------:R-:W1:Y:S01]  /*8f850*/  S2R R2, SR_TID.X ;  /* 0x0000000000027919 */ /* 0x000e620000002100 */
[----:B------:R-:W-:Y:S01]  /*8f860*/  ULDC UR8, c[0x0][0xc] ;  /* 0x0000030000087ab9 */ /* 0x000fe20000000800 */
[----:B------:R-:W-:Y:S01]  /*8f870*/  ULDC UR9, c[0x0][0x10] ;  /* 0x0000040000097ab9 */ /* 0x000fe20000000800 */
[----:B------:R-:W-:Y:S01]  /*8f880*/  ULDC UR5, c[0x0][0x658] ;  /* 0x0001960000057ab9 */ /* 0x000fe20000000800 */
[----:B------:R-:W-:Y:S01]  /*8f890*/  UMOV UR6, 0xffffffff ;  /* 0xffffffff00067882 */ /* 0x000fe20000000000 */
[----:B------:R-:W-:Y:S01]  /*8f8a0*/  UMOV UR10, 0x1 ;  /* 0x00000001000a7882 */ /* 0x000fe20000000000 */
[----:B------:R-:W-:Y:S01]  /*8f8b0*/  UIMAD.WIDE.U32 UR8, UR8, UR9, URZ ;  /* 0x00000009080872a5 */ /* 0x000fe2000f8e003f */
[----:B------:R-:W-:Y:S01]  /*8f8c0*/  BSSY B0, `(.L_x_234) ;  /* 0x00000cc000007945 */ /* 0x000fe20003800000 */
[----:B------:R-:W-:Y:S01]  /*8f8d0*/  USHF.L.U32 UR6, UR6, UR5, URZ ;  /* 0x0000000506067299 */ /* 0x000fe2000800063f */
[----:B------:R-:W-:Y:S01]  /*8f8e0*/  IMAD.MOV.U32 R9, RZ, RZ, 0x1 ;  /* 0x00000001ff097424 */ /* 0x000fe200078e00ff */
[----:B------:R-:W-:Y:S01]  /*8f8f0*/  USHF.L.U32 UR19, UR10, UR5, URZ ;  /* 0x000000050a137299 */ /* 0x000fe2000800063f */
[----:B------:R-:W-:Y:S01]  /*8f900*/  IMAD.MOV.U32 R6, RZ, RZ, RZ ;  /* 0x000000ffff067224 */ /* 0x000fe200078e00ff */
[----:B------:R-:W-:Y:S01]  /*8f910*/  ULDC UR4, c[0x0][0x600] ;  /* 0x0001800000047ab9 */ /* 0x000fe20000000800 */
[----:B------:R-:W-:Y:S01]  /*8f920*/  ULDC UR5, c[0x0][0x14] ;  /* 0x0000050000057ab9 */ /* 0x000fe20000000800 */
[----:B------:R-:W-:-:S02]  /*8f930*/  ULOP3.LUT UR21, UR7, 0x2, URZ, 0xfc, !UPT ;  /* 0x0000000207157892 */ /* 0x000fc4000f8efc3f */
[----:B------:R-:W-:Y:S02]  /*8f940*/  UIMAD.WIDE.U32 UR22, UR8, UR5, URZ ;  /* 0x00000005081672a5 */ /* 0x000fe4000f8e003f */
[----:B------:R-:W-:Y:S02]  /*8f950*/  UIMAD UR13, UR9, UR5, URZ ;  /* 0x00000005090d72a4 */ /* 0x000fe4000f8e023f */
[----:B------:R-:W-:Y:S02]  /*8f960*/  UIADD3 UR4, UR4, -0x1, URZ ;  /* 0xffffffff04047890 */ /* 0x000fe4000fffe03f */
[----:B------:R-:W-:Y:S01]  /*8f970*/  ULOP3.LUT UR18, URZ, UR6, URZ, 0x33, !UPT ;  /* 0x000000063f127292 */ /* 0x000fe2000f8e333f */
[----:B0-----:R-:W-:Y:S01]  /*8f980*/  VIADD R0, R0, 0x1f ;  /* 0x0000001f00007836 */ /* 0x001fe20000000000 */
[----:B------:R-:W-:Y:S01]  /*8f990*/  UIADD3 UR13, UR23, UR13, URZ ;  /* 0x0000000d170d7290 */ /* 0x000fe2000fffe03f */
[----:B------:R-:W-:-:S03]  /*8f9a0*/  ULDC.64 UR24, c[0x0][0x198] ;  /* 0x0000660000187ab9 */ /* 0x000fc60000000a00 */
[----:B------:R-:W-:-:S04]  /*8f9b0*/  SHF.R.S32.HI R3, RZ, 0x1f, R0 ;  /* 0x0000001fff037819 */ /* 0x000fc80000011400 */
[----:B------:R-:W-:Y:S01]  /*8f9c0*/  LEA.HI R3, R3, R0, RZ, 0x5 ;  /* 0x0000000003037211 */ /* 0x000fe200078f28ff */
[----:B------:R-:W-:Y:S01]  /*8f9d0*/  IMAD.MOV.U32 R0, RZ, RZ, 0x1 ;  /* 0x00000001ff007424 */ /* 0x000fe200078e00ff */
[C---:B-1----:R-:W-:Y:S02]  /*8f9e0*/  LOP3.LUT P3, RZ, R2.reuse, 0x7f, RZ, 0xc0, !PT ;  /* 0x0000007f02ff7812 */ /* 0x042fe4000786c0ff */
[----:B------:R-:W-:Y:S02]  /*8f9f0*/  SHF.R.S32.HI R7, RZ, 0x5, R3 ;  /* 0x00000005ff077819 */ /* 0x000fe40000011403 */
[----:B------:R-:W-:-:S03]  /*8fa00*/  LOP3.LUT P0, RZ, R2, 0x1f, RZ, 0xc0, !PT ;  /* 0x0000001f02ff7812 */ /* 0x000fc6000780c0ff */
[----:B------:R-:W-:Y:S01]  /*8fa10*/  VIADD R14, R7, 0x1 ;  /* 0x00000001070e7836 */ /* 0x000fe20000000000 */
[----:B------:R-:W-:-:S13]  /*8fa20*/  PLOP3.LUT P0, PT, P0, P3, PT, 0x8a, 0x0 ;  /* 0x000000000000781c */ /* 0x000fda0000707172 */
.L_x_246:
[----:B------:R-:W-:-:S03]  /*8fa30*/  UMOV UR5, 0xffffffff ;  /* 0xffffffff00057882 */ /* 0x000fc60000000000 */
[----:B------:R-:W-:Y:S05]  /*8fa40*/  BRA.DIV UR5, `(.L_x_235) ;  /* 0x00000012055c7947 */ /* 0x000fea000b800000 */
[----:B------:R-:W-:-:S13]  /*8fa50*/  ELECT P1, URZ, PT ;  /* 0x00000000003f782f */ /* 0x000fda0003820000 */
.L_x_261:
[----:B------:R-:W0:Y:S01]  /*8fa60*/  LDC R2, c[0x0][0x28c] ;  /* 0x0000a300ff027b82 */ /* 0x000e220000000800 */
[----:B------:R-:W-:Y:S01]  /*8fa70*/  BSSY B1, `(.L_x_236) ;  /* 0x0000037000017945 */ /* 0x000fe20003800000 */
[----:B0-----:R-:W-:-:S13]  /*8fa80*/  ISETP.LT.OR P1, PT, R2, 0x1, !P1 ;  /* 0x000000010200780c */ /* 0x001fda0004f21670 */
[----:B------:R-:W-:Y:S05]  /*8fa90*/  @P1 BRA `(.L_x_237) ;  /* 0x0000000000d01947 */ /* 0x000fea0003800000 */
[----:B------:R-:W-:Y:S02]  /*8faa0*/  IMAD R4, R4, 0x180, RZ ;  /* 0x0000018004047824 */ /* 0x000fe400078e02ff */
[----:B------:R-:W-:Y:S02]  /*8fab0*/  IMAD.SHL.U32 R5, R5, 0x200, RZ ;  /* 0x0000020005057824 */ /* 0x000fe400078e00ff */
[----:B------:R-:W-:Y:S02]  /*8fac0*/  IMAD.MOV.U32 R13, RZ, RZ, RZ ;  /* 0x000000ffff0d7224 */ /* 0x000fe400078e00ff */
[----:B------:R-:W-:Y:S02]  /*8fad0*/  IMAD.MOV.U32 R2, RZ, RZ, R14 ;  /* 0x000000ffff027224 */ /* 0x000fe400078e000e */
[----:B------:R-:W-:Y:S02]  /*8fae0*/  IMAD.MOV.U32 R3, RZ, RZ, R0 ;  /* 0x000000ffff037224 */ /* 0x000fe400078e0000 */
[----:B------:R-:W-:-:S07]  /*8faf0*/  IMAD.MOV.U32 R8, RZ, RZ, R6 ;  /* 0x000000ffff087224 */ /* 0x000fce00078e0006 */
.L_x_241:
[----:B------:R-:W0:Y:S01]  /*8fb00*/  S2R R12, SR_CgaCtaId ;  /* 0x00000000000c7919 */ /* 0x000e220000008800 */
[----:B------:R-:W-:-:S04]  /*8fb10*/  MOV R11, 0x400 ;  /* 0x00000400000b7802 */ /* 0x000fc80000000f00 */
[----:B0-----:R-:W-:Y:S02]  /*8fb20*/  LEA R15, R12, R11, 0x18 ;  /* 0x0000000b0c0f7211 */ /* 0x001fe400078ec0ff */
[----:B------:R-:W-:Y:S01]  /*8fb30*/  SHF.L.U32 R11, R3, 0x1f, RZ ;  /* 0x0000001f030b7819 */ /* 0x000fe200000006ff */
[----:B------:R-:W0:Y:S02]  /*8fb40*/  @!P3 LDC R12, c[0x0][0x500] ;  /* 0x00014000ff0cbb82 */ /* 0x000e240000000800 */
[----:B------:R-:W-:-:S04]  /*8fb50*/  IMAD R16, R8, 0x8, R15 ;  /* 0x0000000808107824 */ /* 0x000fc800078e020f */
[----:B------:R-:W1:Y:S02]  /*8fb60*/  SYNCS.PHASECHK.TRANS64.TRYWAIT P1, [R16+URZ+0x40], R11 ;  /* 0x0000400b100075a7 */ /* 0x000e64000802017f */
[----:B-1----:R-:W-:Y:S05]  /*8fb70*/  @!P1 BRA `(.L_x_238) ;  /* 0x0000001000309947 */ /* 0x002fea0003800000 */
.L_x_262:
[----:B------:R-:W-:Y:S01]  /*8fb80*/  UPRMT UR5, UR21, 0x9910, URZ ;  /* 0x0000991015057896 */ /* 0x000fe2000800003f */
[----:B0-----:R0:W-:Y:S03]  /*8fb90*/  @!P3 SYNCS.ARRIVE.TRANS64 RZ, [R16+URZ], R12 ;  /* 0x0000000c10ffb9a7 */ /* 0x0011e6000800003f */
[----:B------:R-:W-:-:S06]  /*8fba0*/  UISETP.NE.AND UP0, UPT, UR5, 0x2, UPT ;  /* 0x000000020500788c */ /* 0x000fcc000bf05270 */
[----:B------:R-:W-:-:S13]  /*8fbb0*/  PLOP3.LUT P1, PT, PT, PT, UP0, 0x80, 0x0 ;  /* 0x000000000000781c */ /* 0x000fda0003f2f008 */
[----:B0-----:R-:W-:Y:S05]  /*8fbc0*/  @P1 BRA `(.L_x_239) ;  /* 0x0000000000041947 */ /* 0x001fea0003800000 */
[----:B------:R-:W-:Y:S01]  /*8fbd0*/  BPT.TRAP 0x1 ;  /* 0x000000040000795c */ /* 0x000fe20000300000 */
.L_x_239:
[----:B------:R-:W-:Y:S05]  /*8fbe0*/  @P0 BRA `(.L_x_240) ;  /* 0x0000000000040947 */ /* 0x000fea0003800000 */
[----:B------:R-:W-:Y:S01]  /*8fbf0*/  BPT.TRAP 0x1 ;  /* 0x000000040000795c */ /* 0x000fe20000300000 */
.L_x_240:
[--C-:B-1----:R-:W-:Y:S01]  /*8fc00*/  IMAD R11, R8, 0x4000, R15.reuse ;  /* 0x00004000080b7824 */ /* 0x102fe200078e020f */
[----:B------:R-:W-:Y:S01]  /*8fc10*/  R2UR UR9, R16 ;  /* 0x00000000100972ca */ /* 0x000fe200000e0000 */
[----:B------:R-:W-:Y:S01]  /*8fc20*/  IMAD R15, R8, 0x3000, R15 ;  /* 0x00003000080f7824 */ /* 0x000fe200078e020f */
[----:B------:R-:W-:Y:S01]  /*8fc30*/  UIADD3 UR14, UP0, UR24, 0xf0, URZ ;  /* 0x000000f0180e7890 */ /* 0x000fe2000ff1e03f */
[----:B------:R-:W-:Y:S01]  /*8fc40*/  VIADD R2, R2, 0xffffffff ;  /* 0xffffffff02027836 */ /* 0x000fe20000000000 */
[----:B------:R-:W-:Y:S01]  /*8fc50*/  R2UR UR5, R11 ;  /* 0x000000000b0572ca */ /* 0x000fe200000e0000 */
[----:B------:R-:W-:Y:S01]  /*8fc60*/  UIADD3 UR26, UP1, UR24, 0x1f0, URZ ;  /* 0x000001f0181a7890 */ /* 0x000fe2000ff3e03f */
[----:B------:R-:W-:Y:S01]  /*8fc70*/  R2UR UR6, R15 ;  /* 0x000000000f0672ca */ /* 0x000fe200000e0000 */
[----:B------:R-:W-:Y:S01]  /*8fc80*/  UIADD3.X UR15, URZ, UR25, URZ, UP0, !UPT ;  /* 0x000000193f0f7290 */ /* 0x000fe200087fe43f */
[----:B------:R-:W-:Y:S01]  /*8fc90*/  R2UR UR11, R5 ;  /* 0x00000000050b72ca */ /* 0x000fe200000e0000 */
[----:B------:R-:W-:Y:S01]  /*8fca0*/  VIADD R8, R8, 0x1 ;  /* 0x0000000108087836 */ /* 0x000fe20000000000 */
[C---:B------:R-:W-:Y:S01]  /*8fcb0*/  R2UR UR10, R13.reuse ;  /* 0x000000000d0a72ca */ /* 0x040fe200000e0000 */
[----:B------:R-:W-:Y:S01]  /*8fcc0*/  UIADD3.X UR27, URZ, UR25, URZ, UP1, !UPT ;  /* 0x000000193f1b7290 */ /* 0x000fe20008ffe43f */
[----:B------:R-:W-:Y:S01]  /*8fcd0*/  R2UR UR12, R10 ;  /* 0x000000000a0c72ca */ /* 0x000fe200000e0000 */
[----:B------:R-:W-:Y:S01]  /*8fce0*/  UMOV UR16, 0x0 ;  /* 0x0000000000107882 */ /* 0x000fe20000000000 */
[----:B------:R-:W-:Y:S01]  /*8fcf0*/  R2UR UR20, R4 ;  /* 0x00000000041472ca */ /* 0x000fe200000e0000 */
[----:B------:R-:W-:Y:S01]  /*8fd00*/  UMOV UR17, 0x10000000 ;  /* 0x1000000000117882 */ /* 0x000fe20000000000 */
[----:B------:R-:W-:Y:S01]  /*8fd10*/  ISETP.GT.AND P2, PT, R2, 0x1, PT ;  /* 0x000000010200780c */ /* 0x000fe20003f44270 */
[----:B------:R-:W-:Y:S01]  /*8fd20*/  UIADD3 UR8, UR5, 0x180, URZ ;  /* 0x0000018005087890 */ /* 0x000fe2000fffe03f */
[----:B------:R-:W-:Y:S01]  /*8fd30*/  ISETP.NE.AND P1, PT, R8, 0x8, PT ;  /* 0x000000080800780c */ /* 0x000fe20003f25270 */
[----:B------:R-:W-:Y:S01]  /*8fd40*/  UIADD3 UR6, UR6, 0x20180, URZ ;  /* 0x0002018006067890 */ /* 0x000fe2000fffe03f */
[----:B------:R-:W-:-:S02]  /*8fd50*/  VIADD R13, R13, 0x20 ;  /* 0x000000200d0d7836 */ /* 0x000fc40000000000 */
[----:B------:R-:W-:Y:S02]  /*8fd60*/  SEL R12, RZ, 0x1, P1 ;  /* 0x00000001ff0c7807 */ /* 0x000fe40000800000 */
[----:B------:R-:W-:Y:S02]  /*8fd70*/  SEL R8, R8, RZ, P1 ;  /* 0x000000ff08087207 */ /* 0x000fe40000800000 */
[----:B------:R0:W-:Y:S01]  /*8fd80*/  UTMALDG.3D [UR8], [UR14], desc[UR16] ;  /* 0x000010080e0075b4 */ /* 0x0001e20008011000 */
[----:B------:R-:W-:Y:S01]  /*8fd90*/  LOP3.LUT R3, R3, R12, RZ, 0x3c, !PT ;  /* 0x0000000c03037212 */ /* 0x000fe200078e3cff */
[----:B0-----:R-:W-:Y:S01]  /*8fda0*/  UMOV UR8, UR6 ;  /* 0x0000000600087c82 */ /* 0x001fe20008000000 */
[----:B------:R-:W-:Y:S02]  /*8fdb0*/  UMOV UR11, UR20 ;  /* 0x00000014000b7c82 */ /* 0x000fe40008000000 */
[----:B------:R0:W-:Y:S02]  /*8fdc0*/  UTMALDG.3D [UR8], [UR26], desc[UR16] ;  /* 0x000010081a0075b4 */ /* 0x0001e40008011000 */
[----:B0-----:R-:W-:Y:S05]  /*8fdd0*/  @P2 BRA `(.L_x_241) ;  /* 0xfffffffc00482947 */ /* 0x001fea000383ffff */
.L_x_237:
[----:B------:R-:W-:Y:S05]  /*8fde0*/  BSYNC B1 ;  /* 0x0000000000017941 */ /* 0x000fea0003800000 */
.L_x_236:
[----:B------:R-:W2:Y:S01]  /*8fdf0*/  LDL.LU R16, [R1+0x1488] ;  /* 0x0014880001107983 */ /* 0x000ea20000300800 */
[----:B------:R-:W-:Y:S01]  /*8fe00*/  LOP3.LUT P4, RZ, R9, 0xff, RZ, 0xc0, !PT ;  /* 0x000000ff09ff7812 */ /* 0x000fe2000788c0ff */
[----:B------:R-:W-:Y:S01]  /*8fe10*/  IMAD.IADD R6, R7, 0x1, R6 ;  /* 0x0000000107067824 */ /* 0x000fe200078e0206 */
[----:B------:R-:W-:Y:S01]  /*8fe20*/  ULDC.64 UR8, c[0x0][0x650] ;  /* 0x0001940000087ab9 */ /* 0x000fe20000000a00 */
[----:B------:R-:W3:Y:S01]  /*8fe30*/  LDL.LU R15, [R1+0x148c] ;  /* 0x00148c00010f7983 */ /* 0x000ee20000300800 */
[----:B------:R-:W-:Y:S01]  /*8fe40*/  BSSY B1, `(.L_x_242) ;  /* 0x0000071000017945 */ /* 0x000fe20003800000 */
[----:B------:R-:W-:Y:S01]  /*8fe50*/  IMAD.MOV.U32 R5, RZ, RZ, -0x1 ;  /* 0xffffffffff057424 */ /* 0x000fe200078e00ff */
[----:B------:R-:W-:Y:S01]  /*8fe60*/  SHF.R.U32.HI R2, RZ, 0x3, R6 ;  /* 0x00000003ff027819 */ /* 0x000fe20000011606 */
[----:B------:R-:W-:Y:S01]  /*8fe70*/  IMAD.MOV.U32 R4, RZ, RZ, -0x1 ;  /* 0xffffffffff047424 */ /* 0x000fe200078e00ff */
[----:B------:R-:W-:Y:S01]  /*8fe80*/  ISETP.GT.U32.AND P1, PT, R6, 0x7, PT ;  /* 0x000000070600780c */ /* 0x000fe20003f24070 */
[----:B------:R-:W-:Y:S01]  /*8fe90*/  IMAD.MOV.U32 R10, RZ, RZ, -0x1 ;  /* 0xffffffffff0a7424 */ /* 0x000fe200078e00ff */
[----:B------:R-:W-:-:S02]  /*8fea0*/  LOP3.LUT R2, R2, 0x1, RZ, 0xc0, !PT ;  /* 0x0000000102027812 */ /* 0x000fc400078ec0ff */
[C---:B------:R-:W-:Y:S01]  /*8feb0*/  ISETP.LT.U32.AND P1, PT, R7.reuse, 0x8, P1 ;  /* 0x000000080700780c */ /* 0x040fe20000f21070 */
[----:B------:R-:W0:Y:S01]  /*8fec0*/  @P4 S2R R3, SR_CgaCtaId ;  /* 0x0000000000034919 */ /* 0x000e220000008800 */
[----:B------:R-:W-:Y:S02]  /*8fed0*/  ISETP.NE.U32.AND P2, PT, R2, 0x1, PT ;  /* 0x000000010200780c */ /* 0x000fe40003f45070 */
[----:B------:R-:W-:Y:S02]  /*8fee0*/  @P4 MOV R2, 0x400 ;  /* 0x0000040000024802 */ /* 0x000fe40000000f00 */
[----:B------:R-:W-:Y:S02]  /*8fef0*/  ISETP.GT.U32.AND P2, PT, R7, 0x7, !P2 ;  /* 0x000000070700780c */ /* 0x000fe40005744070 */
[----:B------:R-:W-:Y:S02]  /*8ff00*/  LOP3.LUT R6, R6, 0x7, RZ, 0xc0, !PT ;  /* 0x0000000706067812 */ /* 0x000fe400078ec0ff */
[----:B------:R-:W-:-:S02]  /*8ff10*/  PRMT R9, RZ, 0x7610, R9 ;  /* 0x00007610ff097816 */ /* 0x000fc40000000009 */
[----:B0-----:R-:W-:Y:S02]  /*8ff20*/  @P4 LEA R2, R3, R2, 0x18 ;  /* 0x0000000203024211 */ /* 0x001fe400078ec0ff */
[----:B------:R-:W-:Y:S02]  /*8ff30*/  SEL R3, RZ, 0x1, !P1 ;  /* 0x00000001ff037807 */ /* 0x000fe40004800000 */
[----:B------:R0:W-:Y:S02]  /*8ff40*/  @P4 SYNCS.ARRIVE.TRANS64.A1T0 RZ, [R2+URZ+0x98], RZ ;  /* 0x000098ff02ff49a7 */ /* 0x0001e4000810003f */
[----:B0-----:R-:W-:-:S04]  /*8ff50*/  SEL R2, RZ, 0x1, !P2 ;  /* 0x00000001ff027807 */ /* 0x001fc80005000000 */
[----:B------:R-:W-:Y:S02]  /*8ff60*/  LOP3.LUT R0, R2, R0, R3, 0x96, !PT ;  /* 0x0000000002007212 */ /* 0x000fe400078e9603 */
[----:B------:R-:W-:Y:S02]  /*8ff70*/  PRMT R2, RZ, 0x7610, R2 ;  /* 0x00007610ff027816 */ /* 0x000fe40000000002 */
[----:B---3--:R-:W-:-:S04]  /*8ff80*/  IADD3 R15, P1, R15, UR22, RZ ;  /* 0x000000160f0f7c10 */ /* 0x008fc8000ff3e0ff */
[----:B--2---:R-:W-:Y:S01]  /*8ff90*/  IADD3.X R16, R16, UR13, RZ, P1, !PT ;  /* 0x0000000d10107c10 */ /* 0x004fe20008ffe4ff */
[----:B------:R0:W-:Y:S01]  /*8ffa0*/  STL [R1+0x148c], R15 ;  /* 0x00148c0f01007387 */ /* 0x0001e20000100800 */
[----:B------:R-:W-:-:S03]  /*8ffb0*/  ISETP.GE.U32.AND P1, PT, R15, UR8, PT ;  /* 0x000000080f007c0c */ /* 0x000fc6000bf26070 */
[----:B------:R0:W-:Y:S01]  /*8ffc0*/  STL [R1+0x1488], R16 ;  /* 0x0014881001007387 */ /* 0x0001e20000100800 */
[----:B------:R-:W-:-:S13]  /*8ffd0*/  ISETP.GE.U32.AND.EX P1, PT, R16, UR9, PT, P1 ;  /* 0x0000000910007c0c */ /* 0x000fda000bf26110 */
[----:B0-----:R-:W-:Y:S05]  /*8ffe0*/  @P1 BRA `(.L_x_243) ;  /* 0x0000000400581947 */ /* 0x001fea0003800000 */
[----:B------:R-:W0:Y:S01]  /*8fff0*/  S2R R8, SR_CTAID.X ;  /* 0x0000000000087919 */ /* 0x000e220000002500 */
[----:B------:R-:W1:Y:S01]  /*90000*/  LDC R11, c[0x0][0x65c] ;  /* 0x00019700ff0b7b82 */ /* 0x000e620000000800 */
[----:B------:R-:W-:Y:S01]  /*90010*/  ULDC UR5, c[0x0][0x150] ;  /* 0x0000540000057ab9 */ /* 0x000fe20000000800 */
[----:B------:R-:W-:Y:S01]  /*90020*/  ULDC.64 UR8, c[0x0][0x628] ;  /* 0x00018a0000087ab9 */ /* 0x000fe20000000a00 */
[----:B------:R-:W2:Y:S01]  /*90030*/  S2R R5, SR_CTAID.Y ;  /* 0x0000000000057919 */ /* 0x000ea20000002600 */
[----:B------:R-:W-:Y:S01]  /*90040*/  ISETP.NE.U32.AND P1, PT, RZ, UR8, PT ;  /* 0x00000008ff007c0c */ /* 0x000fe2000bf25070 */
[----:B------:R-:W-:-:S03]  /*90050*/  ULDC UR6, c[0x0][0x630] ;  /* 0x00018c0000067ab9 */ /* 0x000fc60000000800 */
[----:B------:R-:W3:Y:S01]  /*90060*/  LDC R3, c[0x0][0x144] ;  /* 0x00005100ff037b82 */ /* 0x000ee20000000800 */
[----:B------:R-:W-:-:S07]  /*90070*/  ISETP.NE.AND.EX P1, PT, RZ, UR9, PT, P1 ;  /* 0x00000009ff007c0c */ /* 0x000fce000bf25310 */
[----:B------:R-:W4:Y:S01]  /*90080*/  LDC R12, c[0x0][0x148] ;  /* 0x00005200ff0c7b82 */ /* 0x000f220000000800 */
[----:B-1----:R-:W-:Y:S02]  /*90090*/  ISETP.NE.AND P5, PT, R11, 0x1, PT ;  /* 0x000000010b00780c */ /* 0x002fe40003fa5270 */
[----:B0-----:R-:W-:Y:S02]  /*900a0*/  I2FP.F32.U32 R2, R8 ;  /* 0x0000000800027245 */ /* 0x001fe40000201000 */
[----:B--2---:R-:W-:-:S03]  /*900b0*/  I2FP.F32.U32 R4, R5 ;  /* 0x0000000500047245 */ /* 0x004fc60000201000 */
[----:B------:R-:W-:Y:S01]  /*900c0*/  FMUL R2, R2, UR5 ;  /* 0x0000000502027c20 */ /* 0x000fe20008400000 */
[----:B------:R-:W-:Y:S02]  /*900d0*/  ULDC UR5, c[0x0][0x154] ;  /* 0x0000550000057ab9 */ /* 0x000fe40000000800 */
[----:B------:R-:W-:-:S03]  /*900e0*/  FMUL R10, R4, UR5 ;  /* 0x00000005040a7c20 */ /* 0x000fc60008400000 */
[----:B------:R-:W0:Y:S08]  /*900f0*/  F2I.U32.TRUNC.NTZ R2, R2 ;  /* 0x0000000200027305 */ /* 0x000e30000020f000 */
[----:B------:R-:W1:Y:S01]  /*90100*/  F2I.U32.TRUNC.NTZ R10, R10 ;  /* 0x0000000a000a7305 */ /* 0x000e62000020f000 */
[----:B0-----:R-:W-:Y:S02]  /*90110*/  IMAD.MOV R4, RZ, RZ, -R2 ;  /* 0x000000ffff047224 */ /* 0x001fe400078e0a02 */
[----:B------:R-:W-:-:S02]  /*90120*/  IMAD.MOV.U32 R2, RZ, RZ, R15 ;  /* 0x000000ffff027224 */ /* 0x000fc400078e000f */
[----:B---3--:R-:W-:Y:S02]  /*90130*/  IMAD R8, R3, R4, R8 ;  /* 0x0000000403087224 */ /* 0x008fe400078e0208 */
[----:B-1----:R-:W-:-:S04]  /*90140*/  IMAD.MOV R3, RZ, RZ, -R10 ;  /* 0x000000ffff037224 */ /* 0x002fc800078e0a0a */
[----:B----4-:R-:W-:Y:S02]  /*90150*/  @P5 IMAD R8, R12, R3, R5 ;  /* 0x000000030c085224 */ /* 0x010fe400078e0205 */
[----:B------:R-:W-:Y:S01]  /*90160*/  IMAD.MOV.U32 R3, RZ, RZ, R16 ;  /* 0x000000ffff037224 */ /* 0x000fe200078e0010 */
[----:B------:R-:W-:Y:S06]  /*90170*/  @!P1 BRA `(.L_x_244) ;  /* 0x0000000000289947 */ /* 0x000fec0003800000 */
[----:B------:R-:W-:Y:S02]  /*90180*/  ULDC UR5, c[0x0][0x634] ;  /* 0x00018d0000057ab9 */ /* 0x000fe40000000800 */
[----:B------:R-:W-:-:S05]  /*90190*/  IADD3 R3, P1, R15, UR5, RZ ;  /* 0x000000050f037c10 */ /* 0x000fca000ff3e0ff */
[----:B------:R-:W-:-:S04]  /*901a0*/  IMAD.X R11, RZ, RZ, R16, P1 ;  /* 0x000000ffff0b7224 */ /* 0x000fc800008e0610 */
[----:B------:R-:W-:-:S04]  /*901b0*/  IMAD.WIDE.U32 R4, R11, UR8, RZ ;  /* 0x000000080b047c25 */ /* 0x000fc8000f8e00ff */
[----:B------:R-:W-:-:S04]  /*901c0*/  IMAD.WIDE.U32 R4, P1, R3, UR9, R4 ;  /* 0x0000000903047c25 */ /* 0x000fc8000f820004 */
[----:B------:R-:W-:-:S04]  /*901d0*/  IMAD.WIDE.U32 R2, R3, UR8, RZ ;  /* 0x0000000803027c25 */ /* 0x000fc8000f8e00ff */
[----:B------:R-:W-:Y:S01]  /*901e0*/  IMAD.MOV.U32 R2, RZ, RZ, R5 ;  /* 0x000000ffff027224 */ /* 0x000fe200078e0005 */
[----:B------:R-:W-:Y:S01]  /*901f0*/  IADD3 RZ, P2, R3, R4, RZ ;  /* 0x0000000403ff7210 */ /* 0x000fe20007f5e0ff */
[----:B------:R-:W-:-:S04]  /*90200*/  IMAD.X R3, RZ, RZ, RZ, P1 ;  /* 0x000000ffff037224 */ /* 0x000fc800008e06ff */
[----:B------:R-:W-:-:S08]  /*90210*/  IMAD.WIDE.U32.X R2, R11, UR9, R2, P2 ;  /* 0x000000090b027c25 */ /* 0x000fd000090e0402 */
.L_x_244:
[--C-:B------:R-:W-:Y:S01]  /*90220*/  SHF.R.U64 R10, R2, UR6, R3.reuse ;  /* 0x00000006020a7c19 */ /* 0x100fe20008001203 */
[----:B------:R-:W-:Y:S01]  /*90230*/  ULDC.64 UR8, c[0x0][0x620] ;  /* 0x0001880000087ab9 */ /* 0x000fe20000000a00 */
[----:B------:R-:W-:Y:S01]  /*90240*/  SHF.R.U32.HI R2, RZ, UR6, R3 ;  /* 0x00000006ff027c19 */ /* 0x000fe20008011603 */
[----:B------:R-:W-:Y:S01]  /*90250*/  IMAD.MOV.U32 R3, RZ, RZ, R16 ;  /* 0x000000ffff037224 */ /* 0x000fe200078e0010 */
[----:B------:R-:W-:Y:S01]  /*90260*/  IADD3 R11, P1, RZ, -R10, RZ ;  /* 0x8000000aff0b7210 */ /* 0x000fe20007f3e0ff */
[----:B------:R-:W-:-:S04]  /*90270*/  ULDC UR5, c[0x0][0x618] ;  /* 0x0001860000057ab9 */ /* 0x000fc80000000800 */
[----:B------:R-:W-:-:S04]  /*90280*/  IMAD.X R2, RZ, RZ, ~R2, P1 ;  /* 0x000000ffff027224 */ /* 0x000fc800008e0e02 */
[----:B------:R-:W-:-:S04]  /*90290*/  IMAD R2, R2, UR8, RZ ;  /* 0x0000000802027c24 */ /* 0x000fc8000f8e02ff */
[----:B------:R-:W-:Y:S02]  /*902a0*/  IMAD R5, R11, UR9, R2 ;  /* 0x000000090b057c24 */ /* 0x000fe4000f8e0202 */
[----:B------:R-:W-:-:S04]  /*902b0*/  IMAD.MOV.U32 R2, RZ, RZ, R15 ;  /* 0x000000ffff027224 */ /* 0x000fc800078e000f */
[----:B------:R-:W-:Y:S01]  /*902c0*/  IMAD.WIDE.U32 R2, R11, UR8, R2 ;  /* 0x000000080b027c25 */ /* 0x000fe2000f8e0002 */
[----:B------:R-:W-:Y:S02]  /*902d0*/  ULDC.64 UR8, c[0x0][0x640] ;  /* 0x0001900000087ab9 */ /* 0x000fe40000000a00 */
[----:B------:R-:W-:Y:S01]  /*902e0*/  ISETP.NE.U32.AND P1, PT, RZ, UR8, PT ;  /* 0x00000008ff007c0c */ /* 0x000fe2000bf25070 */
[----:B------:R-:W-:-:S03]  /*902f0*/  IMAD.IADD R3, R3, 0x1, R5 ;  /* 0x0000000103037824 */ /* 0x000fc600078e0205 */
[----:B------:R-:W-:Y:S02]  /*90300*/  ISETP.NE.AND.EX P1, PT, RZ, UR9, PT, P1 ;  /* 0x00000009ff007c0c */ /* 0x000fe4000bf25310 */
[--C-:B------:R-:W-:Y:S02]  /*90310*/  SHF.R.U64 R11, R2, UR5, R3.reuse ;  /* 0x00000005020b7c19 */ /* 0x100fe40008001203 */
[----:B------:R-:W-:Y:S01]  /*90320*/  SHF.R.U32.HI R2, RZ, UR5, R3 ;  /* 0x00000005ff027c19 */ /* 0x000fe20008011603 */
[----:B------:R-:W-:-:S03]  /*90330*/  ULDC UR5, c[0x0][0x608] ;  /* 0x0001820000057ab9 */ /* 0x000fc60000000800 */
[--C-:B------:R-:W-:Y:S02]  /*90340*/  SHF.R.U64 R12, R11, UR5, R2.reuse ;  /* 0x000000050b0c7c19 */ /* 0x100fe40008001202 */
[----:B------:R-:W-:Y:S01]  /*90350*/  SHF.R.U32.HI R3, RZ, UR5, R2 ;  /* 0x00000005ff037c19 */ /* 0x000fe20008011602 */
[----:B------:R-:W-:-:S03]  /*90360*/  ULDC UR5, c[0x0][0x658] ;  /* 0x0001960000057ab9 */ /* 0x000fc60000000800 */
[--C-:B------:R-:W-:Y:S02]  /*90370*/  SHF.R.U64 R13, R12, UR5, R3.reuse ;  /* 0x000000050c0d7c19 */ /* 0x100fe40008001203 */
[----:B------:R-:W-:-:S03]  /*90380*/  SHF.R.U32.HI R15, RZ, UR5, R3 ;  /* 0x00000005ff0f7c19 */ /* 0x000fc60008011603 */
[----:B------:R-:W-:Y:S02]  /*90390*/  IMAD.MOV.U32 R2, RZ, RZ, R13 ;  /* 0x000000ffff027224 */ /* 0x000fe400078e000d */
        /* <DEDUP_REMOVED lines=12> */
.L_x_245:
[----:B------:R-:W-:Y:S01]  /*90460*/  ULDC UR5, c[0x0][0x648] ;  /* 0x0001920000057ab9 */ /* 0x000fe20000000800 */
[----:B------:R-:W-:Y:S02]  /*90470*/  LOP3.LUT R12, R12, UR18, RZ, 0xc0, !PT ;  /* 0x000000120c0c7c12 */ /* 0x000fe4000f8ec0ff */
[----:B------:R-:W-:Y:S01]  /*90480*/  SHF.R.U64 R3, R2, UR5, R3 ;  /* 0x0000000502037c19 */ /* 0x000fe20008001203 */
[----:B------:R-:W-:-:S04]  /*90490*/  ULDC UR5, c[0x0][0x638] ;  /* 0x00018e0000057ab9 */ /* 0x000fc80000000800 */
[----:B------:R-:W-:Y:S02]  /*904a0*/  IMAD.MOV R2, RZ, RZ, -R3 ;  /* 0x000000ffff027224 */ /* 0x000fe400078e0a03 */
[----:B------:R-:W-:Y:S02]  /*904b0*/  IMAD R5, R3, UR19, R12 ;  /* 0x0000001303057c24 */ /* 0x000fe4000f8e020c */
[----:B------:R-:W-:Y:S01]  /*904c0*/  IMAD R13, R2, UR5, R13 ;  /* 0x00000005020d7c24 */ /* 0x000fe2000f8e020d */
[----:B------:R-:W-:Y:S01]  /*904d0*/  ULDC UR5, c[0x0][0x610] ;  /* 0x0001840000057ab9 */ /* 0x000fe20000000800 */
[----:B------:R-:W-:Y:S01]  /*904e0*/  LOP3.LUT R2, R11, UR4, RZ, 0xc0, !PT ;  /* 0x000000040b027c12 */ /* 0x000fe2000f8ec0ff */
[----:B------:R-:W-:Y:S01]  /*904f0*/  IMAD R8, R5, UR5, R8 ;  /* 0x0000000505087c24 */ /* 0x000fe2000f8e0208 */
[----:B------:R-:W-:-:S03]  /*90500*/  ULDC UR5, c[0x0][0x600] ;  /* 0x0001800000057ab9 */ /* 0x000fc60000000800 */
[----:B------:R-:W-:Y:S02]  /*90510*/  IMAD R13, R13, UR5, R2 ;  /* 0x000000050d0d7c24 */ /* 0x000fe4000f8e0202 */
[----:B------:R-:W-:-:S03]  /*90520*/  IMAD.MOV.U32 R2, RZ, RZ, 0x1 ;  /* 0x00000001ff027424 */ /* 0x000fc600078e00ff */
[----:B------:R-:W-:Y:S02]  /*90530*/  SEL R4, R13, R8, !P5 ;  /* 0x000000080d047207 */ /* 0x000fe40006800000 */
[----:B------:R-:W-:-:S07]  /*90540*/  SEL R5, R8, R13, !P5 ;  /* 0x0000000d08057207 */ /* 0x000fce0006800000 */
.L_x_243:
[----:B------:R-:W-:Y:S05]  /*90550*/  BSYNC B1 ;  /* 0x0000000000017941 */ /* 0x000fea0003800000 */
.L_x_242:
[----:B------:R-:W-:-:S13]  /*90560*/  LOP3.LUT P1, RZ, R2, 0xff, RZ, 0xc0, !PT ;  /* 0x000000ff02ff7812 */ /* 0x000fda000782c0ff */
[----:B------:R-:W-:Y:S05]  /*90570*/  @P1 BRA `(.L_x_246) ;  /* 0xfffffff4002c1947 */ /* 0x000fea000383ffff */
[----:B------:R-:W-:Y:S05]  /*90580*/  BSYNC B0 ;  /* 0x0000000000007941 */ /* 0x000fea0003800000 */
.L_x_234:
[----:B------:R-:W-:-:S03]  /*90590*/  UMOV UR5, 0xffffffff ;  /* 0xffffffff00057882 */ /* 0x000fc60000000000 */
[----:B------:R-:W-:Y:S05]  /*905a0*/  BRA.DIV UR5, `(.L_x_247) ;  /* 0x0000000605b87947 */ /* 0x000fea000b800000 */
[----:B------:R-:W-:-:S13]  /*905b0*/  ELECT P0, URZ, PT ;  /* 0x00000000003f782f */ /* 0x000fda0003800000 */
.L_x_265:
[----:B------:R-:W-:Y:S04]  /*905c0*/  BSSY B0, `(.L_x_248) ;  /* 0x0000050000007945 */ /* 0x000fe80003800000 */
[----:B------:R-:W-:Y:S05]  /*905d0*/  @!P0 BRA `(.L_x_249) ;  /* 0x0000000400388947 */ /* 0x000fea0003800000 */
[----:B------:R-:W-:-:S04]  /*905e0*/  ULOP3.LUT UR5, UR7, 0x2, URZ, 0xfc, !UPT ;  /* 0x0000000207057892 */ /* 0x000fc8000f8efc3f */
[----:B------:R-:W-:-:S06]  /*905f0*/  UISETP.NE.AND UP0, UPT, UR5, 0x3, UPT ;  /* 0x000000030500788c */ /* 0x000fcc000bf05270 */
[----:B------:R-:W-:-:S13]  /*90600*/  PLOP3.LUT P0, PT, PT, PT, UP0, 0x80, 0x0 ;  /* 0x000000000000781c */ /* 0x000fda0003f0f008 */
[----:B------:R-:W-:Y:S05]  /*90610*/  @!P0 BRA `(.L_x_250) ;  /* 0x0000000000048947 */ /* 0x000fea0003800000 */
[----:B------:R-:W-:Y:S01]  /*90620*/  BPT.TRAP 0x1 ;  /* 0x000000040000795c */ /* 0x000fe20000300000 */
.L_x_250:
[----:B------:R-:W0:Y:S01]  /*90630*/  S2R R3, SR_CgaCtaId ;  /* 0x0000000000037919 */ /* 0x000e220000008800 */
[----:B------:R-:W-:-:S04]  /*90640*/  MOV R2, 0x400 ;  /* 0x0000040000027802 */ /* 0x000fc80000000f00 */
[----:B0-----:R-:W-:Y:S02]  /*90650*/  LEA R3, R3, R2, 0x18 ;  /* 0x0000000203037211 */ /* 0x001fe400078ec0ff */
[----:B------:R-:W-:-:S03]  /*90660*/  SHF.L.U32 R2, R0, 0x1f, RZ ;  /* 0x0000001f00027819 */ /* 0x000fc600000006ff */
[----:B------:R-:W-:-:S04]  /*90670*/  VIADD R3, R3, 0x40 ;  /* 0x0000004003037836 */ /* 0x000fc80000000000 */
[----:B------:R-:W-:-:S04]  /*90680*/  IMAD R5, R6, 0x8, R3 ;  /* 0x0000000806057824 */ /* 0x000fc800078e0203 */
[----:B------:R-:W0:Y:S02]  /*90690*/  SYNCS.PHASECHK.TRANS64.TRYWAIT P0, [R5+URZ], R2 ;  /* 0x00000002050075a7 */ /* 0x000e24000800017f */
[----:B0-----:R-:W-:Y:S05]  /*906a0*/  @!P0 BRA `(.L_x_251) ;  /* 0x00000004009c8947 */ /* 0x001fea0003800000 */
.L_x_266:
[----:B------:R-:W-:-:S05]  /*906b0*/  VIADD R6, R6, 0x1 ;  /* 0x0000000106067836 */ /* 0x000fca0000000000 */
[----:B------:R-:W-:-:S04]  /*906c0*/  ISETP.NE.AND P0, PT, R6, 0x8, PT ;  /* 0x000000080600780c */ /* 0x000fc80003f05270 */
[----:B0-----:R-:W-:Y:S02]  /*906d0*/  SEL R5, RZ, 0x1, P0 ;  /* 0x00000001ff057807 */ /* 0x001fe40000000000 */
[----:B------:R-:W-:Y:S02]  /*906e0*/  SEL R6, R6, RZ, P0 ;  /* 0x000000ff06067207 */ /* 0x000fe40000000000 */
[----:B------:R-:W-:-:S03]  /*906f0*/  LOP3.LUT R5, R0, R5, RZ, 0x3c, !PT ;  /* 0x0000000500057212 */ /* 0x000fc600078e3cff */
[----:B------:R-:W-:Y:S01]  /*90700*/  IMAD R7, R6, 0x8, R3 ;  /* 0x0000000806077824 */ /* 0x000fe200078e0203 */
[----:B------:R-:W-:-:S04]  /*90710*/  SHF.L.U32 R0, R5, 0x1f, RZ ;  /* 0x0000001f05007819 */ /* 0x000fc800000006ff */
[----:B------:R-:W0:Y:S02]  /*90720*/  SYNCS.PHASECHK.TRANS64.TRYWAIT P0, [R7+URZ], R0 ;  /* 0x00000000070075a7 */ /* 0x000e24000800017f */
[----:B0-----:R-:W-:Y:S05]  /*90730*/  @!P0 BRA `(.L_x_252) ;  /* 0x00000004008c8947 */ /* 0x001fea0003800000 */
.L_x_267:
[----:B0-----:R-:W-:-:S05]  /*90740*/  VIADD R0, R6, 0x1 ;  /* 0x0000000106007836 */ /* 0x001fca0000000000 */
[----:B------:R-:W-:-:S04]  /*90750*/  ISETP.NE.AND P0, PT, R0, 0x8, PT ;  /* 0x000000080000780c */ /* 0x000fc80003f05270 */
[----:B------:R-:W-:Y:S02]  /*90760*/  SEL R2, RZ, 0x1, P0 ;  /* 0x00000001ff027807 */ /* 0x000fe40000000000 */
[----:B------:R-:W-:Y:S02]  /*90770*/  SEL R4, R0, RZ, P0 ;  /* 0x000000ff00047207 */ /* 0x000fe40000000000 */
[----:B------:R-:W-:-:S03]  /*90780*/  LOP3.LUT R5, R5, R2, RZ, 0x3c, !PT ;  /* 0x0000000205057212 */ /* 0x000fc600078e3cff */
[----:B------:R-:W-:Y:S01]  /*90790*/  IMAD R7, R4, 0x8, R3 ;  /* 0x0000000804077824 */ /* 0x000fe200078e0203 */
[----:B------:R-:W-:-:S04]  /*907a0*/  SHF.L.U32 R0, R5, 0x1f, RZ ;  /* 0x0000001f05007819 */ /* 0x000fc800000006ff */
[----:B------:R-:W0:Y:S02]  /*907b0*/  SYNCS.PHASECHK.TRANS64.TRYWAIT P0, [R7+URZ], R0 ;  /* 0x00000000070075a7 */ /* 0x000e24000800017f */
[----:B0-----:R-:W-:Y:S05]  /*907c0*/  @!P0 BRA `(.L_x_253) ;  /* 0x00000004007c8947 */ /* 0x001fea0003800000 */
.L_x_268:
        /* <DEDUP_REMOVED lines=9> */
.L_x_269:
        /* <DEDUP_REMOVED lines=9> */
.L_x_270:
        /* <DEDUP_REMOVED lines=9> */
.L_x_271:
        /* <DEDUP_REMOVED lines=9> */
.L_x_272:
[----:B0-----:R-:W-:-:S05]  /*90a10*/  VIADD R0, R4, 0x1 ;  /* 0x0000000104007836 */ /* 0x001fca0000000000 */
[----:B------:R-:W-:-:S04]  /*90a20*/  ISETP.NE.AND P0, PT, R0, 0x8, PT ;  /* 0x000000080000780c */ /* 0x000fc80003f05270 */
[----:B------:R-:W-:Y:S02]  /*90a30*/  SEL R2, RZ, 0x1, P0 ;  /* 0x00000001ff027807 */ /* 0x000fe40000000000 */
[----:B------:R-:W-:Y:S02]  /*90a40*/  SEL R0, R0, RZ, P0 ;  /* 0x000000ff00007207 */ /* 0x000fe40000000000 */
[----:B------:R-:W-:-:S03]  /*90a50*/  LOP3.LUT R2, R5, R2, RZ, 0x3c, !PT ;  /* 0x0000000205027212 */ /* 0x000fc600078e3cff */
[----:B------:R-:W-:Y:S01]  /*90a60*/  IMAD R3, R0, 0x8, R3 ;  /* 0x0000000800037824 */ /* 0x000fe200078e0203 */
[----:B------:R-:W-:-:S07]  /*90a70*/  SHF.L.U32 R0, R2, 0x1f, RZ ;  /* 0x0000001f02007819 */ /* 0x000fce00000006ff */
.L_x_258:
[----:B0-----:R0:W1:Y:S02]  /*90a80*/  SYNCS.PHASECHK.TRANS64.TRYWAIT P0, [R3+URZ], R0 ;  /* 0x00000000030075a7 */ /* 0x001064000800017f */
[----:B-1----:R-:W-:Y:S05]  /*90a90*/  @!P0 NANOSLEEP.SYNCS 0x989680 ;  /* 0x009896800000895d */ /* 0x002fea0003900000 */
[----:B------:R-:W1:Y:S02]  /*90aa0*/  @!P0 SYNCS.PHASECHK.TRANS64 P0, [R3+URZ], R0 ;  /* 0x00000000030085a7 */ /* 0x000e64000800007f */
[----:B-1----:R-:W-:Y:S05]  /*90ab0*/  @!P0 BRA `(.L_x_258) ;  /* 0xfffffffc00f08947 */ /* 0x002fea000383ffff */
.L_x_249:
[----:B------:R-:W-:Y:S05]  /*90ac0*/  BSYNC B0 ;  /* 0x0000000000007941 */ /* 0x000fea0003800000 */
.L_x_248:
[----:B------:R-:W-:Y:S05]  /*90ad0*/  EXIT ;  /* 0x000000000000794d */ /* 0x000fea0003800000 */
.L_x_18:
[----:B--2---:R-:W-:-:S04]  /*90ae0*/  IMAD.U32 R12, RZ, RZ, UR16 ;  /* 0x00000010ff0c7e24 */ /* 0x004fc8000f8e00ff */
[----:B------:R2:W0:Y:S03]  /*90af0*/  SYNCS.PHASECHK.TRANS64.TRYWAIT P0, [R12+URZ], R11 ;  /* 0x0000000b0c0075a7 */ /* 0x000426000800017f */
[----:B0-----:R-:W-:Y:S05]  /*90b00*/  @!P0 NANOSLEEP.SYNCS 0x989680 ;  /* 0x009896800000895d */ /* 0x001fea0003900000 */
[----:B------:R-:W0:Y:S02]  /*90b10*/  @!P0 SYNCS.PHASECHK.TRANS64 P0, [R12+URZ], R11 ;  /* 0x0000000b0c0085a7 */ /* 0x000e24000800007f */
[----:B0-----:R-:W-:Y:S05]  /*90b20*/  @!P0 BRA `(.L_x_18) ;  /* 0xfffffffc00ec8947 */ /* 0x001fea000383ffff */
[----:B------:R-:W-:Y:S05]  /*90b30*/  BRA `(.L_x_17) ;  /* 0xfffff76000607947 */ /* 0x000fea000383ffff */
.L_x_24:
[----:B-----5:R0:W-:Y:S02]  /*90b40*/  STL [R1+0x1494], R0 ;  /* 0x0014940001007387 */ /* 0x0201e40000100800 */
[----:B0-----:R-:W-:-:S04]  /*90b50*/  IMAD.U32 R0, RZ, RZ, UR17 ;  /* 0x00000011ff007e24 */ /* 0x001fc8000f8e00ff */
[----:B------:R0:W2:Y:S03]  /*90b60*/  SYNCS.PHASECHK.TRANS64.TRYWAIT P0, [R0+URZ], R13 ;  /* 0x0000000d000075a7 */ /* 0x0000a6000800017f */
[----:B--2---:R-:W-:Y:S05]  /*90b70*/  @!P0 NANOSLEEP.SYNCS 0x989680 ;  /* 0x009896800000895d */ /* 0x004fea0003900000 */
[----:B------:R0:W2:Y:S02]  /*90b80*/  @!P0 SYNCS.PHASECHK.TRANS64 P0, [R0+URZ], R13 ;  /* 0x0000000d000085a7 */ /* 0x0000a4000800007f */
[----:B0-----:R0:W5:Y:S02]  /*90b90*/  LDL.LU R0, [R1+0x1494] ;  /* 0x0014940001007983 */ /* 0x0011640000300800 */
[----:B0-2---:R-:W-:Y:S05]  /*90ba0*/  @!P0 BRA `(.L_x_24) ;  /* 0xfffffffc00e48947 */ /* 0x005fea000383ffff */
[----:B------:R-:W-:Y:S05]  /*90bb0*/  BRA `(.L_x_23) ;  /* 0xfffff83000d47947 */ /* 0x000fea000383ffff */
.L_x_235:
[----:B------:R-:W-:Y:S01]  /*90bc0*/  BSSY B1, `(.L_x_259) ;  /* 0x0000006000017945 */ /* 0x000fe20003800000 */
[----:B------:R-:W-:-:S07]  /*90bd0*/  IMAD.MOV.U32 R2, RZ, RZ, -0x1 ;  /* 0xffffffffff027424 */ /* 0x000fce00078e00ff */
[----:B------:R-:W-:Y:S05]  /*90be0*/  WARPSYNC.COLLECTIVE R2, `(.L_x_260) ;  /* 0x00000000020c7348 */ /* 0x000fea0003c00000 */
[----:B------:R-:W-:Y:S02]  /*90bf0*/  ELECT P1, UR62, PT ;  /* 0x00000000003e782f */ /* 0x000fe40003820000 */
[----:B------:R-:W-:Y:S01]  /*90c00*/  MOV R2, UR62 ;  /* 0x0000003e00027c02 */ /* 0x000fe20008000f00 */
[----:B------:R-:W-:Y:S10]  /*90c10*/  ENDCOLLECTIVE ;  /* 0x000000000000791b */ /* 0x000ff40003800000 */
.L_x_260:
[----:B------:R-:W-:Y:S05]  /*90c20*/  BSYNC B1 ;  /* 0x0000000000017941 */ /* 0x000fea0003800000 */
.L_x_259:
[----:B------:R-:W-:Y:S05]  /*90c30*/  BRA `(.L_x_261) ;  /* 0xffffffec00887947 */ /* 0x000fea000383ffff */
.L_x_238:
[----:B-1----:R1:W2:Y:S02]  /*90c40*/  SYNCS.PHASECHK.TRANS64.TRYWAIT P1, [R16+URZ+0x40], R11 ;  /* 0x0000400b100075a7 */ /* 0x0022a4000802017f */
[----:B--2---:R-:W-:Y:S05]  /*90c50*/  @!P1 NANOSLEEP.SYNCS 0x989680 ;  /* 0x009896800000995d */ /* 0x004fea0003900000 */
[----:B------:R-:W2:Y:S02]  /*90c60*/  @!P1 SYNCS.PHASECHK.TRANS64 P1, [R16+URZ+0x40], R11 ;  /* 0x0000400b100095a7 */ /* 0x000ea4000802007f */
[----:B--2---:R-:W-:Y:S05]  /*90c70*/  @!P1 BRA `(.L_x_238) ;  /* 0xfffffffc00f09947 */ /* 0x004fea000383ffff */
[----:B------:R-:W-:Y:S05]  /*90c80*/  BRA `(.L_x_262) ;  /* 0xffffffec00bc7947 */ /* 0x000fea000383ffff */
.L_x_247:
[----:B------:R-:W-:Y:S01]  /*90c90*/  BSSY B0, `(.L_x_263) ;  /* 0x0000006000007945 */ /* 0x000fe20003800000 */
[----:B------:R-:W-:-:S07]  /*90ca0*/  IMAD.MOV.U32 R2, RZ, RZ, -0x1 ;  /* 0xffffffffff027424 */ /* 0x000fce00078e00ff */
[----:B------:R-:W-:Y:S05]  /*90cb0*/  WARPSYNC.COLLECTIVE R2, `(.L_x_264) ;  /* 0x00000000020c7348 */ /* 0x000fea0003c00000 */
[----:B------:R-:W-:Y:S02]  /*90cc0*/  ELECT P1, UR62, PT ;  /* 0x00000000003e782f */ /* 0x000fe40003820000 */
[----:B------:R-:W-:Y:S01]  /*90cd0*/  MOV R2, UR62 ;  /* 0x0000003e00027c02 */ /* 0x000fe20008000f00 */
[----:B------:R-:W-:Y:S10]  /*90ce0*/  ENDCOLLECTIVE ;  /* 0x000000000000791b */ /* 0x000ff40003800000 */
.L_x_264:
[----:B------:R-:W-:Y:S05]  /*90cf0*/  BSYNC B0 ;  /* 0x0000000000007941 */ /* 0x000fea0003800000 */
.L_x_263:
[----:B------:R-:W-:Y:S01]  /*90d00*/  PLOP3.LUT P0, PT, P1, PT, PT, 0x80, 0x0 ;  /* 0x000000000000781c */ /* 0x000fe20000f0f070 */
[----:B------:R-:W-:-:S12]  /*90d10*/  BRA `(.L_x_265) ;  /* 0xfffffff800287947 */ /* 0x000fd8000383ffff */
.L_x_251:
[----:B0-----:R0:W1:Y:S02]  /*90d20*/  SYNCS.PHASECHK.TRANS64.TRYWAIT P0, [R5+URZ], R2 ;  /* 0x00000002050075a7 */ /* 0x001064000800017f */
[----:B-1----:R-:W-:Y:S05]  /*90d30*/  @!P0 NANOSLEEP.SYNCS 0x989680 ;  /* 0x009896800000895d */ /* 0x002fea0003900000 */
[----:B------:R-:W1:Y:S02]  /*90d40*/  @!P0 SYNCS.PHASECHK.TRANS64 P0, [R5+URZ], R2 ;  /* 0x00000002050085a7 */ /* 0x000e64000800007f */
[----:B-1----:R-:W-:Y:S05]  /*90d50*/  @!P0 BRA `(.L_x_251) ;  /* 0xfffffffc00f08947 */ /* 0x002fea000383ffff */
[----:B------:R-:W-:Y:S05]  /*90d60*/  BRA `(.L_x_266) ;  /* 0xfffffff800507947 */ /* 0x000fea000383ffff */
.L_x_252:
[----:B0-----:R0:W1:Y:S02]  /*90d70*/  SYNCS.PHASECHK.TRANS64.TRYWAIT P0, [R7+URZ], R0 ;  /* 0x00000000070075a7 */ /* 0x001064000800017f */
[----:B-1----:R-:W-:Y:S05]  /*90d80*/  @!P0 NANOSLEEP.SYNCS 0x989680 ;  /* 0x009896800000895d */ /* 0x002fea0003900000 */
[----:B------:R-:W1:Y:S02]  /*90d90*/  @!P0 SYNCS.PHASECHK.TRANS64 P0, [R7+URZ], R0 ;  /* 0x00000000070085a7 */ /* 0x000e64000800007f */
[----:B-1----:R-:W-:Y:S05]  /*90da0*/  @!P0 BRA `(.L_x_252) ;  /* 0xfffffffc00f08947 */ /* 0x002fea000383ffff */
[----:B------:R-:W-:Y:S05]  /*90db0*/  BRA `(.L_x_267) ;  /* 0xfffffff800607947 */ /* 0x000fea000383ffff */
.L_x_253:
[----:B0-----:R0:W1:Y:S02]  /*90dc0*/  SYNCS.PHASECHK.TRANS64.TRYWAIT P0, [R7+URZ], R0 ;  /* 0x00000000070075a7 */ /* 0x001064000800017f */
[----:B-1----:R-:W-:Y:S05]  /*90dd0*/  @!P0 NANOSLEEP.SYNCS 0x989680 ;  /* 0x009896800000895d */ /* 0x002fea0003900000 */
[----:B------:R-:W1:Y:S02]  /*90de0*/  @!P0 SYNCS.PHASECHK.TRANS64 P0, [R7+URZ], R0 ;  /* 0x00000000070085a7 */ /* 0x000e64000800007f */
[----:B-1----:R-:W-:Y:S05]  /*90df0*/  @!P0 BRA `(.L_x_253) ;  /* 0xfffffffc00f08947 */ /* 0x002fea000383ffff */
[----:B------:R-:W-:Y:S05]  /*90e00*/  BRA `(.L_x_268) ;  /* 0xfffffff800707947 */ /* 0x000fea000383ffff */
.L_x_254:
[----:B0-----:R0:W1:Y:S02]  /*90e10*/  SYNCS.PHASECHK.TRANS64.TRYWAIT P0, [R7+URZ], R0 ;  /* 0x00000000070075a7 */ /* 0x001064000800017f */
[----:B-1----:R-:W-:Y:S05]  /*90e20*/  @!P0 NANOSLEEP.SYNCS 0x989680 ;  /* 0x009896800000895d */ /* 0x002fea0003900000 */
[----:B------:R-:W1:Y:S02]  /*90e30*/  @!P0 SYNCS.PHASECHK.TRANS64 P0, [R7+URZ], R0 ;  /* 0x00000000070085a7 */ /* 0x000e64000800007f */
[----:B-1----:R-:W-:Y:S05]  /*90e40*/  @!P0 BRA `(.L_x_254) ;  /* 0xfffffffc00f08947 */ /* 0x002fea000383ffff */
[----:B------:R-:W-:Y:S05]  /*90e50*/  BRA `(.L_x_269) ;  /* 0xfffffff800807947 */ /* 0x000fea000383ffff */
.L_x_255:
[----:B0-----:R0:W1:Y:S02]  /*90e60*/  SYNCS.PHASECHK.TRANS64.TRYWAIT P0, [R7+URZ], R0 ;  /* 0x00000000070075a7 */ /* 0x001064000800017f */
[----:B-1----:R-:W-:Y:S05]  /*90e70*/  @!P0 NANOSLEEP.SYNCS 0x989680 ;  /* 0x009896800000895d */ /* 0x002fea0003900000 */
[----:B------:R-:W1:Y:S02]  /*90e80*/  @!P0 SYNCS.PHASECHK.TRANS64 P0, [R7+URZ], R0 ;  /* 0x00000000070085a7 */ /* 0x000e64000800007f */
[----:B-1----:R-:W-:Y:S05]  /*90e90*/  @!P0 BRA `(.L_x_255) ;  /* 0xfffffffc00f08947 */ /* 0x002fea000383ffff */
[----:B------:R-:W-:Y:S05]  /*90ea0*/  BRA `(.L_x_270) ;  /* 0xfffffff800907947 */ /* 0x000fea000383ffff */
.L_x_256:
[----:B0-----:R0:W1:Y:S02]  /*90eb0*/  SYNCS.PHASECHK.TRANS64.TRYWAIT P0, [R7+URZ], R0 ;  /* 0x00000000070075a7 */ /* 0x001064000800017f */
[----:B-1----:R-:W-:Y:S05]  /*90ec0*/  @!P0 NANOSLEEP.SYNCS 0x989680 ;  /* 0x009896800000895d */ /* 0x002fea0003900000 */
[----:B------:R-:W1:Y:S02]  /*90ed0*/  @!P0 SYNCS.PHASECHK.TRANS64 P0, [R7+URZ], R0 ;  /* 0x00000000070085a7 */ /* 0x000e64000800007f */
[----:B-1----:R-:W-:Y:S05]  /*90ee0*/  @!P0 BRA `(.L_x_256) ;  /* 0xfffffffc00f08947 */ /* 0x002fea000383ffff */
[----:B------:R-:W-:Y:S05]  /*90ef0*/  BRA `(.L_x_271) ;  /* 0xfffffff800a07947 */ /* 0x000fea000383ffff */
.L_x_257:
[----:B0-----:R0:W1:Y:S02]  /*90f00*/  SYNCS.PHASECHK.TRANS64.TRYWAIT P0, [R7+URZ], R0 ;  /* 0x00000000070075a7 */ /* 0x001064000800017f */
[----:B-1----:R-:W-:Y:S05]  /*90f10*/  @!P0 NANOSLEEP.SYNCS 0x989680 ;  /* 0x009896800000895d */ /* 0x002fea0003900000 */
[----:B------:R-:W1:Y:S02]  /*90f20*/  @!P0 SYNCS.PHASECHK.TRANS64 P0, [R7+URZ], R0 ;  /* 0x00000000070085a7 */ /* 0x000e64000800007f */
[----:B-1----:R-:W-:Y:S05]  /*90f30*/  @!P0 BRA `(.L_x_257) ;  /* 0xfffffffc00f08947 */ /* 0x002fea000383ffff */
[----:B------:R-:W-:Y:S05]  /*90f40*/  BRA `(.L_x_272) ;  /* 0xfffffff800b07947 */ /* 0x000fea000383ffff */
.L_x_273:
[----:B------:R-:W-:-:S00]  /*90f50*/  BRA `(.L_x_273) ;  /* 0xfffffffc00fc7947 */ /* 0x000fc0000383ffff */
[----:B------:R-:W-:-:S00]  /*90f60*/  NOP ;  /* 0x0000000000007918 */ /* 0x000fc00000000000 */
        /* <DEDUP_REMOVED lines=9> */
.L_x_274:


//--------------------- .nv.shared._ZN7cutlass13device_kernelINS_4gemm6kernel13GemmUniversalIN4cute5tupleIJiiiiEEENS1_10collective13CollectiveMmaINS1_37MainloopSm90TmaGmmaWarpSpecializedFP8ILi8ENS5_IJNS4_1CILi1EEESB_SB_EEENS1_35KernelTmaWarpSpecializedCooperativeEEENS5_IJNSA_ILi512EEENSA_ILi384EEENSA_ILi32EEEEEENS_12float_e4m3_tENS5_IJlSB_lEEESJ_SK_NS4_8TiledMMAINS4_8MMA_AtomIJNS4_4SM904GMMA31MMA_64x192x32_F32E4M3E4M3_SS_TNILNSO_7ScaleInE1ELSQ_1EEEEEENS4_6LayoutINS5_IJNSA_ILi2EEESB_SB_EEENS5_IJSB_NSA_ILi0EEESW_EEEEENS5_IJNS4_10UnderscoreESZ_SZ_EEEEENS4_13SM90_TMA_LOADENS4_14ComposedLayoutINS4_7SwizzleILi1ELi4ELi3EEENS4_18smem_ptr_flag_bitsILi8EEENST_INS5_IJNSA_ILi8EEESH_EEENS5_IJSH_SB_EEEEEEEvNS4_8identityES12_S1C_vS1D_EENS_8epilogue10collective6detail29Sm90TmaWarpSpecializedAdapterINS1G_15DefaultEpilogueISJ_SK_SK_NS1F_6thread17LinearCombinationISJ_Li1EffLNS1K_9ScaleType4KindE0ELNS_15FloatRoundStyleE2ESJ_EENS1_15EpilogueDefaultEEEEEvvEEEEvNT_6ParamsE --------------------------
	.section	.nv.shared._ZN7cutlass13device_kernelINS_4gemm6kernel13GemmUniversalIN4cute5tupleIJiiiiEEENS1_10collective13CollectiveMmaINS1_37MainloopSm90TmaGmmaWarpSpecializedFP8ILi8ENS5_IJNS4_1CILi1EEESB_SB_EEENS1_35KernelTmaWarpSpecializedCooperativeEEENS5_IJNSA_ILi512EEENSA_ILi384EEENSA_ILi32EEEEEENS_12float_e4m3_tENS5_IJlSB_lEEESJ_SK_NS4_8TiledMMAINS4_8MMA_AtomIJNS4_4SM904GMMA31MMA_64x192x32_F32E4M3E4M3_SS_TNILNSO_7ScaleInE1ELSQ_1EEEEEENS4_6LayoutINS5_IJNSA_ILi2EEESB_SB_EEENS5_IJSB_NSA_ILi0EEESW_EEEEENS5_IJNS4_10UnderscoreESZ_SZ_EEEEENS4_13SM90_TMA_LOADENS4_14ComposedLayoutINS4_7SwizzleILi1ELi4ELi3EEENS4_18smem_ptr_flag_bitsILi8EEENST_INS5_IJNSA_ILi8EEESH_EEENS5_IJSH_SB_EEEEEEEvNS4_8identityES12_S1C_vS1D_EENS_8epilogue10collective6detail29Sm90TmaWarpSpecializedAdapterINS1G_15DefaultEpilogueISJ_SK_SK_NS1F_6thread17LinearCombinationISJ_Li1EffLNS1K_9ScaleType4KindE0ELNS_15FloatRoundStyleE2ESJ_EENS1_15EpilogueDefaultEEEEEvvEEEEvNT_6ParamsE,"aw",@nobits
	.sectionflags	@""
	.align	16
	.zero		1024


//--------------------- .nv.shared.reserved.0     --------------------------
	.section	.nv.shared.reserved.0,"aw",@nobits
	.weak		__nv_reservedSMEM_offset_0_alias
	.size		__nv_reservedSMEM_offset_0_alias, 0, 0
	.other		__nv_reservedSMEM_offset_0_alias,@"STO_CUDA_RESERVED_SHARED STV_DEFAULT"
__nv_reservedSMEM_offset_0_alias:
	.zero		0


//--------------------- .nv.global                --------------------------
	.section	.nv.global,"aw",@nobits
.nv.global:
	.type		_ZN39_INTERNAL_6ee8245e_4_k_cu_e1fdd733_72484cute1_E,@object
	.size		_ZN39_INTERNAL_6ee8245e_4_k_cu_e1fdd733_72484cute1_E,(_ZN39_INTERNAL_6ee8245e_4_k_cu_e1fdd733_72484cuda3std3__45__cpo6cbeginE - _ZN39_INTERNAL_6ee8245e_4_k_cu_e1fdd733_72484cute1_E)
_ZN39_INTERNAL_6ee8245e_4_k_cu_e1fdd733_72484cute1_E:
	.zero		1
	.type		_ZN39_INTERNAL_6ee8245e_4_k_cu_e1fdd733_72484cuda3std3__45__cpo6cbeginE,@object
	.size		_ZN39_INTERNAL_6ee8245e_4_k_cu_e1fdd733_72484cuda3std3__45__cpo6cbeginE,(_ZN39_INTERNAL_6ee8245e_4_k_cu_e1fdd733_72484cuda3std3__48in_placeE - _ZN39_INTERNAL_6ee8245e_4_k_cu_e1fdd733_72484cuda3std3__45__cpo6cbeginE)
_ZN39_INTERNAL_6ee8245e_4_k_cu_e1fdd733_72484cuda3std3__45__cpo6cbeginE:
	.zero		1
	.type		_ZN39_INTERNAL_6ee8245e_4_k_cu_e1fdd733_72484cuda3std3__48in_placeE,@object
	.size		_ZN39_INTERNAL_6ee8245e_4_k_cu_e1fdd733_72484cuda3std3__48in_placeE,(_ZN39_INTERNAL_6ee8245e_4_k_cu_e1fdd733_72484cuda3std6ranges3__45__cpo9iter_moveE - _ZN39_INTERNAL_6ee8245e_4_k_cu_e1fdd733_72484cuda3std3__48in_placeE)
_ZN39_INTERNAL_6ee8245e_4_k_cu_e1fdd733_72484cuda3std3__48in_placeE:
	.zero		1
	.type		_ZN39_INTERNAL_6ee8245e_4_k_cu_e1fdd733_72484cuda3std6ranges3__45__cpo9iter_moveE,@object
	.size		_ZN39_INTERNAL_6ee8245e_4_k_cu_e1fdd733_72484cuda3std6ranges3__45__cpo9iter_moveE,(_ZN39_INTERNAL_6ee8245e_4_k_cu_e1fdd733_72484cuda3std3__45__cpo5beginE - _ZN39_INTERNAL_6ee8245e_4_k_cu_e1fdd733_72484cuda3std6ranges3__45__cpo9iter_moveE)
_ZN39_INTERNAL_6ee8245e_4_k_cu_e1fdd733_72484cuda3std6ranges3__45__cpo9iter_moveE:
	.zero		1
	.type		_ZN39_INTERNAL_6ee8245e_4_k_cu_e1fdd733_72484cuda3std3__45__cpo5beginE,@object
	.size		_ZN39_INTERNAL_6ee8245e_4_k_cu_e1fdd733_72484cuda3std3__45__cpo5beginE,(_ZN39_INTERNAL_6ee8245e_4_k_cu_e1fdd733_72484cuda3std3__441_GLOBAL__N__6ee8245e_4_k_cu_e1fdd733_72486ignoreE - _ZN39_INTERNAL_6ee8245e_4_k_cu_e1fdd733_72484cuda3std3__45__cpo5beginE)
_ZN39_INTERNAL_6ee8245e_4_k_cu_e1fdd733_72484cuda3std3__45__cpo5beginE:
	.zero		1
	.type		_ZN39_INTERNAL_6ee8245e_4_k_cu_e1fdd733_72484cuda3std3__441_GLOBAL__N__6ee8245e_4_k_cu_e1fdd733_72486ignoreE,@object
	.size		_ZN39_INTERNAL_6ee8245e_4_k_cu_e1fdd733_72484cuda3std3__441_GLOBAL__N__6ee8245e_4_k_cu_e1fdd733_72486ignoreE,(_ZN39_INTERNAL_6ee8245e_4_k_cu_e1fdd733_72484cute7productE - _ZN39_INTERNAL_6ee8245e_4_k_cu_e1fdd733_72484cuda3std3__441_GLOBAL__N__6ee8245e_4_k_cu_e1fdd733_72486ignoreE)
_ZN39_INTERNAL_6ee8245e_4_k_cu_e1fdd733_72484cuda3std3__441_GLOBAL__N__6ee8245e_4_k_cu_e1fdd733_72486ignoreE:
	.zero		1
	.type		_ZN39_INTERNAL_6ee8245e_4_k_cu_e1fdd733_72484cute7productE,@object
	.size		_ZN39_INTERNAL_6ee8245e_4_k_cu_e1fdd733_72484cute7productE,(_ZN39_INTERNAL_6ee8245e_4_k_cu_e1fdd733_72484cuda3std3__45__cpo3endE - _ZN39_INTERNAL_6ee8245e_4_k_cu_e1fdd733_72484cute7productE)
_ZN39_INTERNAL_6ee8245e_4_k_cu_e1fdd733_72484cute7productE:
	.zero		1
	.type		_ZN39_INTERNAL_6ee8245e_4_k_cu_e1fdd733_72484cuda3std3__45__cpo3endE,@object
	.size		_ZN39_INTERNAL_6ee8245e_4_k_cu_e1fdd733_72484cuda3std3__45__cpo3endE,(_ZN39_INTERNAL_6ee8245e_4_k_cu_e1fdd733_72484cuda3std3__419piecewise_constructE - _ZN39_INTERNAL_6ee8245e_4_k_cu_e1fdd733_72484cuda3std3__45__cpo3endE)
_ZN39_INTERNAL_6ee8245e_4_k_cu_e1fdd733_72484cuda3std3__45__cpo3endE:
	.zero		1
	.type		_ZN39_INTERNAL_6ee8245e_4_k_cu_e1fdd733_72484cuda3std3__419piecewise_constructE,@object
	.size		_ZN39_INTERNAL_6ee8245e_4_k_cu_e1fdd733_72484cuda3std3__419piecewise_constructE,(_ZN39_INTERNAL_6ee8245e_4_k_cu_e1fdd733_72484cuda3std3__45__cpo4cendE - _ZN39_INTERNAL_6ee8245e_4_k_cu_e1fdd733_72484cuda3std3__419piecewise_constructE)
_ZN39_INTERNAL_6ee8245e_4_k_cu_e1fdd733_72484cuda3std3__419piecewise_constructE:
	.zero		1
	.type		_ZN39_INTERNAL_6ee8245e_4_k_cu_e1fdd733_72484cuda3std3__45__cpo4cendE,@object
	.size		_ZN39_INTERNAL_6ee8245e_4_k_cu_e1fdd733_72484cuda3std3__45__cpo4cendE,(_ZN39_INTERNAL_6ee8245e_4_k_cu_e1fdd733_72484cuda3std6ranges3__45__cpo4swapE - _ZN39_INTERNAL_6ee8245e_4_k_cu_e1fdd733_72484cuda3std3__45__cpo4cendE)
_ZN39_INTERNAL_6ee8245e_4_k_cu_e1fdd733_72484cuda3std3__45__cpo4cendE:
	.zero		1
	.type		_ZN39_INTERNAL_6ee8245e_4_k_cu_e1fdd733_72484cuda3std6ranges3__45__cpo4swapE,@object
	.size		_ZN39_INTERNAL_6ee8245e_4_k_cu_e1fdd733_72484cuda3std6ranges3__45__cpo4swapE,(.L_7 - _ZN39_INTERNAL_6ee8245e_4_k_cu_e1fdd733_72484cuda3std6ranges3__45__cpo4swapE)
_ZN39_INTERNAL_6ee8245e_4_k_cu_e1fdd733_72484cuda3std6ranges3__45__cpo4swapE:
	.zero		1
.L_7:


//--------------------- .nv.constant0._ZN7cutlass13device_kernelINS_4gemm6kernel13GemmUniversalIN4cute5tupleIJiiiiEEENS1_10collective13CollectiveMmaINS1_37MainloopSm90TmaGmmaWarpSpecializedFP8ILi8ENS5_IJNS4_1CILi1EEESB_SB_EEENS1_35KernelTmaWarpSpecializedCooperativeEEENS5_IJNSA_ILi512EEENSA_ILi384EEENSA_ILi32EEEEEENS_12float_e4m3_tENS5_IJlSB_lEEESJ_SK_NS4_8TiledMMAINS4_8MMA_AtomIJNS4_4SM904GMMA31MMA_64x192x32_F32E4M3E4M3_SS_TNILNSO_7ScaleInE1ELSQ_1EEEEEENS4_6LayoutINS5_IJNSA_ILi2EEESB_SB_EEENS5_IJSB_NSA_ILi0EEESW_EEEEENS5_IJNS4_10UnderscoreESZ_SZ_EEEEENS4_13SM90_TMA_LOADENS4_14ComposedLayoutINS4_7SwizzleILi1ELi4ELi3EEENS4_18smem_ptr_flag_bitsILi8EEENST_INS5_IJNSA_ILi8EEESH_EEENS5_IJSH_SB_EEEEEEEvNS4_8identityES12_S1C_vS1D_EENS_8epilogue10collective6detail29Sm90TmaWarpSpecializedAdapterINS1G_15DefaultEpilogueISJ_SK_SK_NS1F_6thread17LinearCombinationISJ_Li1EffLNS1K_9ScaleType4KindE0ELNS_15FloatRoundStyleE2ESJ_EENS1_15EpilogueDefaultEEEEEvvEEEEvNT_6ParamsE --------------------------
	.section	.nv.constant0._ZN7cutlass13device_kernelINS_4gemm6kernel13GemmUniversalIN4cute5tupleIJiiiiEEENS1_10collective13CollectiveMmaINS1_37MainloopSm90TmaGmmaWarpSpecializedFP8ILi8ENS5_IJNS4_1CILi1EEESB_SB_EEENS1_35KernelTmaWarpSpecializedCooperativeEEENS5_IJNSA_ILi512EEENSA_ILi384EEENSA_ILi32EEEEEENS_12float_e4m3_tENS5_IJlSB_lEEESJ_SK_NS4_8TiledMMAINS4_8MMA_AtomIJNS4_4SM904GMMA31MMA_64x192x32_F32E4M3E4M3_SS_TNILNSO_7ScaleInE1ELSQ_1EEEEEENS4_6LayoutINS5_IJNSA_ILi2EEESB_SB_EEENS5_IJSB_NSA_ILi0EEESW_EEEEENS5_IJNS4_10UnderscoreESZ_SZ_EEEEENS4_13SM90_TMA_LOADENS4_14ComposedLayoutINS4_7SwizzleILi1ELi4ELi3EEENS4_18smem_ptr_flag_bitsILi8EEENST_INS5_IJNSA_ILi8EEESH_EEENS5_IJSH_SB_EEEEEEEvNS4_8identityES12_S1C_vS1D_EENS_8epilogue10collective6detail29Sm90TmaWarpSpecializedAdapterINS1G_15DefaultEpilogueISJ_SK_SK_NS1F_6thread17LinearCombinationISJ_Li1EffLNS1K_9ScaleType4KindE0ELNS_15FloatRoundStyleE2ESJ_EENS1_15EpilogueDefaultEEEEEvvEEEEvNT_6ParamsE,"a",@progbits
	.sectionflags	@""
	.align	4
.nv.constant0._ZN7cutlass13device_kernelINS_4gemm6kernel13GemmUniversalIN4cute5tupleIJiiiiEEENS1_10collective13CollectiveMmaINS1_37MainloopSm90TmaGmmaWarpSpecializedFP8ILi8ENS5_IJNS4_1CILi1EEESB_SB_EEENS1_35KernelTmaWarpSpecializedCooperativeEEENS5_IJNSA_ILi512EEENSA_ILi384EEENSA_ILi32EEEEEENS_12float_e4m3_tENS5_IJlSB_lEEESJ_SK_NS4_8TiledMMAINS4_8MMA_AtomIJNS4_4SM904GMMA31MMA_64x192x32_F32E4M3E4M3_SS_TNILNSO_7ScaleInE1ELSQ_1EEEEEENS4_6LayoutINS5_IJNSA_ILi2EEESB_SB_EEENS5_IJSB_NSA_ILi0EEESW_EEEEENS5_IJNS4_10UnderscoreESZ_SZ_EEEEENS4_13SM90_TMA_LOADENS4_14ComposedLayoutINS4_7SwizzleILi1ELi4ELi3EEENS4_18smem_ptr_flag_bitsILi8EEENST_INS5_IJNSA_ILi8EEESH_EEENS5_IJSH_SB_EEEEEEEvNS4_8identityES12_S1C_vS1D_EENS_8epilogue10collective6detail29Sm90TmaWarpSpecializedAdapterINS1G_15DefaultEpilogueISJ_SK_SK_NS1F_6thread17LinearCombinationISJ_Li1EffLNS1K_9ScaleType4KindE0ELNS_15FloatRoundStyleE2ESJ_EENS1_15EpilogueDefaultEEEEEvvEEEEvNT_6ParamsE:
	.zero		1664


//--------------------- SYMBOLS --------------------------

	.type		.nv.reservedSmem.offset0,@object
	.size		.nv.reservedSmem.offset0,0x4
